def attn_fwd(
    Q,
    K,
    V,
    Out,
    Lse,
    sm_scale,
    stride_qz,
    stride_qh,
    stride_qm,
    stride_qk,
    stride_kz,
    stride_kh,
    stride_kn,
    stride_kk,
    stride_vz,
    stride_vh,
    stride_vn,
    stride_vk,
    stride_oz,
    stride_oh,
    stride_om,
    stride_ok,
    seqlen_q,
    seqlen_k,
    BLOCK_M: tl.constexpr,
    BLOCK_N: tl.constexpr,
    HEAD_DIM: tl.constexpr,
    CAUSAL: tl.constexpr,
):
    start_m = tl.program_id(0)
    off_hz = tl.program_id(1)
    q_off = off_hz * stride_qh
    k_off = off_hz * stride_kh
    v_off = off_hz * stride_vh
    offs_m = start_m * BLOCK_M + tl.arange(0, BLOCK_M)
    offs_d = tl.arange(0, HEAD_DIM)
    offs_n = tl.arange(0, BLOCK_N)
    q_ptrs = Q + q_off + offs_m[:, None] * stride_qm + offs_d[None, :] * stride_qk
    k_ptrs = K + k_off + offs_d[:, None] * stride_kk + offs_n[None, :] * stride_kn
    v_ptrs = V + v_off + offs_n[:, None] * stride_vn + offs_d[None, :] * stride_vk
    m_i = tl.full([BLOCK_M], float("-inf"), dtype=tl.float32)
    l_i = tl.zeros([BLOCK_M], dtype=tl.float32) + 1.0
    acc = tl.zeros([BLOCK_M, HEAD_DIM], dtype=tl.float32)
    q = tl.load(q_ptrs)
    acc, l_i, m_i = _attn_fwd_inner(
        acc,
        l_i,
        m_i,
        q,
        k_ptrs,
        v_ptrs,
        sm_scale,
        stride_kn,
        stride_vn,
        start_m,
        seqlen_k,
        BLOCK_M,
        BLOCK_N,
        HEAD_DIM,
        CAUSAL,
    )
    acc = acc / l_i[:, None]
    lse = m_i + tl.math.log2(l_i) / 1.4426950408889634
    o_ptrs = (
        Out
        + off_hz * stride_oh
        + offs_m[:, None] * stride_om
        + offs_d[None, :] * stride_ok
    )
    tl.store(o_ptrs, acc.to(Out.dtype.element_ty))
    tl.store(Lse + off_hz * seqlen_q + offs_m, lse)

# config = {"BLOCK_M": 128, "BLOCK_N": 32, "HEAD_DIM": 256, "arch": "sm_80", "causal": false, "dtype": "bf16", "num_stages": 3, "num_warps": 4}
# arch = sm_80


// ===== COMPILED SASS (sm_80) =====

	.target	sm_80

	.elftype	@"ET_EXEC"


//--------------------- .note.nv.tkinfo           --------------------------
	.section	.note.nv.tkinfo,"",@"SHT_NOTE"
	.sectionflags	@"SHF_NOTE_NV_TKINFO"
	.tkinfo
        /*0018*/ 	.word	0x00000002
        /*0030*/ 	.string	""
        /*0030*/ 	.string	"ptxas"
        /*0030*/ 	.string	"Cuda compilation tools, release 13.0, V13.0.88"
        /*0030*/ 	.string	"Build cuda_13.0.r13.0/compiler.36424714_0"
        /*0030*/ 	.string	"-v  -suppress-debug-info  -lineinfo  -arch sm_80 "



//--------------------- .note.nv.cuinfo           --------------------------
	.section	.note.nv.cuinfo,"",@"SHT_NOTE"
	.sectionflags	@"SHF_NOTE_NV_CUINFO"
        /*0018*/ 	.short	0x0002
        /*001a*/ 	.short	0x0050
        /*001c*/ 	.short	0x0082
	.zero		2


//--------------------- .nv.info                  --------------------------
	.section	.nv.info,"",@"SHT_CUDA_INFO"
	.align	4


	//----- nvinfo : EIATTR_REGCOUNT
	.align		4
        /*0000*/ 	.byte	0x04, 0x2f
        /*0002*/ 	.short	(.L_2 - .L_1)
	.align		4
.L_1:
        /*0004*/ 	.word	index@(attn_fwd)
        /*0008*/ 	.word	0x00000020


	//----- nvinfo : EIATTR_FRAME_SIZE
	.align		4
.L_2:
        /*000c*/ 	.byte	0x04, 0x11
        /*000e*/ 	.short	(.L_4 - .L_3)
	.align		4
.L_3:
        /*0010*/ 	.word	index@(attn_fwd)
        /*0014*/ 	.word	0x00001f08


	//----- nvinfo : EIATTR_MIN_STACK_SIZE
	.align		4
.L_4:
        /*0018*/ 	.byte	0x04, 0x12
        /*001a*/ 	.short	(.L_6 - .L_5)
	.align		4
.L_5:
        /*001c*/ 	.word	index@(attn_fwd)
        /*0020*/ 	.word	0x00001f08
.L_6:


//--------------------- .nv.info.attn_fwd         --------------------------
	.section	.nv.info.attn_fwd,"",@"SHT_CUDA_INFO"
	.sectionflags	@""
	.align	4


	//----- nvinfo : EIATTR_CUDA_API_VERSION
	.align		4
        /*0000*/ 	.byte	0x04, 0x37
        /*0002*/ 	.short	(.L_8 - .L_7)
.L_7:
        /*0004*/ 	.word	0x00000082


	//----- nvinfo : EIATTR_SW2861232_WAR
	.align		4
.L_8:
        /*0008*/ 	.byte	0x01, 0x35
	.zero		2


	//----- nvinfo : EIATTR_PARAM_CBANK
	.align		4
        /*000c*/ 	.byte	0x04, 0x0a
        /*000e*/ 	.short	(.L_10 - .L_9)
	.align		4
.L_9:
        /*0010*/ 	.word	index@(.nv.constant0.attn_fwd)
        /*0014*/ 	.short	0x0160
        /*0016*/ 	.short	0x0088


	//----- nvinfo : EIATTR_CBANK_PARAM_SIZE
	.align		4
.L_10:
        /*0018*/ 	.byte	0x03, 0x19
        /*001a*/ 	.short	0x0088


	//----- nvinfo : EIATTR_KPARAM_INFO
	.align		4
        /*001c*/ 	.byte	0x04, 0x17
        /*001e*/ 	.short	(.L_12 - .L_11)
.L_11:
        /*0020*/ 	.word	0x00000000
        /*0024*/ 	.short	0x0019
        /*0026*/ 	.short	0x0080
        /*0028*/ 	.byte	0x00, 0xf4, 0x21, 0x00


	//----- nvinfo : EIATTR_KPARAM_INFO
	.align		4
.L_12:
        /*002c*/ 	.byte	0x04, 0x17
        /*002e*/ 	.short	(.L_14 - .L_13)
.L_13:
        /*0030*/ 	.word	0x00000000
        /*0034*/ 	.short	0x0018
        /*0036*/ 	.short	0x0078
        /*0038*/ 	.byte	0x00, 0xf4, 0x21, 0x00


	//----- nvinfo : EIATTR_KPARAM_INFO
	.align		4
.L_14:
        /*003c*/ 	.byte	0x04, 0x17
        /*003e*/ 	.short	(.L_16 - .L_15)
.L_15:
        /*0040*/ 	.word	0x00000000
        /*0044*/ 	.short	0x0017
        /*0046*/ 	.short	0x0070
        /*0048*/ 	.byte	0x00, 0xf0, 0x11, 0x00


	//----- nvinfo : EIATTR_KPARAM_INFO
	.align		4
.L_16:
        /*004c*/ 	.byte	0x04, 0x17
        /*004e*/ 	.short	(.L_18 - .L_17)
.L_17:
        /*0050*/ 	.word	0x00000000
        /*0054*/ 	.short	0x0016
        /*0056*/ 	.short	0x006c
        /*0058*/ 	.byte	0x00, 0xf0, 0x11, 0x00


	//----- nvinfo : EIATTR_KPARAM_INFO
	.align		4
.L_18:
        /*005c*/ 	.byte	0x04, 0x17
        /*005e*/ 	.short	(.L_20 - .L_19)
.L_19:
        /*0060*/ 	.word	0x00000000
        /*0064*/ 	.short	0x0015
        /*0066*/ 	.short	0x0068
        /*0068*/ 	.byte	0x00, 0xf0, 0x11, 0x00


	//----- nvinfo : EIATTR_KPARAM_INFO
	.align		4
.L_20:
        /*006c*/ 	.byte	0x04, 0x17
        /*006e*/ 	.short	(.L_22 - .L_21)
.L_21:
        /*0070*/ 	.word	0x00000000
        /*0074*/ 	.short	0x0014
        /*0076*/ 	.short	0x0064
        /*0078*/ 	.byte	0x00, 0xf0, 0x11, 0x00


	//----- nvinfo : EIATTR_KPARAM_INFO
	.align		4
.L_22:
        /*007c*/ 	.byte	0x04, 0x17
        /*007e*/ 	.short	(.L_24 - .L_23)
.L_23:
        /*0080*/ 	.word	0x00000000
        /*0084*/ 	.short	0x0013
        /*0086*/ 	.short	0x0060
        /*0088*/ 	.byte	0x00, 0xf0, 0x11, 0x00


	//----- nvinfo : EIATTR_KPARAM_INFO
	.align		4
.L_24:
        /*008c*/ 	.byte	0x04, 0x17
        /*008e*/ 	.short	(.L_26 - .L_25)
.L_25:
        /*0090*/ 	.word	0x00000000
        /*0094*/ 	.short	0x0012
        /*0096*/ 	.short	0x005c
        /*0098*/ 	.byte	0x00, 0xf0, 0x11, 0x00


	//----- nvinfo : EIATTR_KPARAM_INFO
	.align		4
.L_26:
        /*009c*/ 	.byte	0x04, 0x17
        /*009e*/ 	.short	(.L_28 - .L_27)
.L_27:
        /*00a0*/ 	.word	0x00000000
        /*00a4*/ 	.short	0x0011
        /*00a6*/ 	.short	0x0058
        /*00a8*/ 	.byte	0x00, 0xf0, 0x11, 0x00


	//----- nvinfo : EIATTR_KPARAM_INFO
	.align		4
.L_28:
        /*00ac*/ 	.byte	0x04, 0x17
        /*00ae*/ 	.short	(.L_30 - .L_29)
.L_29:
        /*00b0*/ 	.word	0x00000000
        /*00b4*/ 	.short	0x0010
        /*00b6*/ 	.short	0x0054
        /*00b8*/ 	.byte	0x00, 0xf0, 0x11, 0x00


	//----- nvinfo : EIATTR_KPARAM_INFO
	.align		4
.L_30:
        /*00bc*/ 	.byte	0x04, 0x17
        /*00be*/ 	.short	(.L_32 - .L_31)
.L_31:
        /*00c0*/ 	.word	0x00000000
        /*00c4*/ 	.short	0x000f
        /*00c6*/ 	.short	0x0050
        /*00c8*/ 	.byte	0x00, 0xf0, 0x11, 0x00


	//----- nvinfo : EIATTR_KPARAM_INFO
	.align		4
.L_32:
        /*00cc*/ 	.byte	0x04, 0x17
        /*00ce*/ 	.short	(.L_34 - .L_33)
.L_33:
        /*00d0*/ 	.word	0x00000000
        /*00d4*/ 	.short	0x000e
        /*00d6*/ 	.short	0x004c
        /*00d8*/ 	.byte	0x00, 0xf0, 0x11, 0x00


	//----- nvinfo : EIATTR_KPARAM_INFO
	.align		4
.L_34:
        /*00dc*/ 	.byte	0x04, 0x17
        /*00de*/ 	.short	(.L_36 - .L_35)
.L_35:
        /*00e0*/ 	.word	0x00000000
        /*00e4*/ 	.short	0x000d
        /*00e6*/ 	.short	0x0048
        /*00e8*/ 	.byte	0x00, 0xf0, 0x11, 0x00


	//----- nvinfo : EIATTR_KPARAM_INFO
	.align		4
.L_36:
        /*00ec*/ 	.byte	0x04, 0x17
        /*00ee*/ 	.short	(.L_38 - .L_37)
.L_37:
        /*00f0*/ 	.word	0x00000000
        /*00f4*/ 	.short	0x000c
        /*00f6*/ 	.short	0x0044
        /*00f8*/ 	.byte	0x00, 0xf0, 0x11, 0x00


	//----- nvinfo : EIATTR_KPARAM_INFO
	.align		4
.L_38:
        /*00fc*/ 	.byte	0x04, 0x17
        /*00fe*/ 	.short	(.L_40 - .L_39)
.L_39:
        /*0100*/ 	.word	0x00000000
        /*0104*/ 	.short	0x000b
        /*0106*/ 	.short	0x0040
        /*0108*/ 	.byte	0x00, 0xf0, 0x11, 0x00


	//----- nvinfo : EIATTR_KPARAM_INFO
	.align		4
.L_40:
        /*010c*/ 	.byte	0x04, 0x17
        /*010e*/ 	.short	(.L_42 - .L_41)
.L_41:
        /*0110*/ 	.word	0x00000000
        /*0114*/ 	.short	0x000a
        /*0116*/ 	.short	0x003c
        /*0118*/ 	.byte	0x00, 0xf0, 0x11, 0x00


	//----- nvinfo : EIATTR_KPARAM_INFO
	.align		4
.L_42:
        /*011c*/ 	.byte	0x04, 0x17
        /*011e*/ 	.short	(.L_44 - .L_43)
.L_43:
        /*0120*/ 	.word	0x00000000
        /*0124*/ 	.short	0x0009
        /*0126*/ 	.short	0x0038
        /*0128*/ 	.byte	0x00, 0xf0, 0x11, 0x00


	//----- nvinfo : EIATTR_KPARAM_INFO
	.align		4
.L_44:
        /*012c*/ 	.byte	0x04, 0x17
        /*012e*/ 	.short	(.L_46 - .L_45)
.L_45:
        /*0130*/ 	.word	0x00000000
        /*0134*/ 	.short	0x0008
        /*0136*/ 	.short	0x0034
        /*0138*/ 	.byte	0x00, 0xf0, 0x11, 0x00


	//----- nvinfo : EIATTR_KPARAM_INFO
	.align		4
.L_46:
        /*013c*/ 	.byte	0x04, 0x17
        /*013e*/ 	.short	(.L_48 - .L_47)
.L_47:
        /*0140*/ 	.word	0x00000000
        /*0144*/ 	.short	0x0007
        /*0146*/ 	.short	0x0030
        /*0148*/ 	.byte	0x00, 0xf0, 0x11, 0x00


	//----- nvinfo : EIATTR_KPARAM_INFO
	.align		4
.L_48:
        /*014c*/ 	.byte	0x04, 0x17
        /*014e*/ 	.short	(.L_50 - .L_49)
.L_49:
        /*0150*/ 	.word	0x00000000
        /*0154*/ 	.short	0x0006
        /*0156*/ 	.short	0x002c
        /*0158*/ 	.byte	0x00, 0xf0, 0x11, 0x00


	//----- nvinfo : EIATTR_KPARAM_INFO
	.align		4
.L_50:
        /*015c*/ 	.byte	0x04, 0x17
        /*015e*/ 	.short	(.L_52 - .L_51)
.L_51:
        /*0160*/ 	.word	0x00000000
        /*0164*/ 	.short	0x0005
        /*0166*/ 	.short	0x0028
        /*0168*/ 	.byte	0x00, 0xf0, 0x11, 0x00


	//----- nvinfo : EIATTR_KPARAM_INFO
	.align		4
.L_52:
        /*016c*/ 	.byte	0x04, 0x17
        /*016e*/ 	.short	(.L_54 - .L_53)
.L_53:
        /*0170*/ 	.word	0x00000000
        /*0174*/ 	.short	0x0004
        /*0176*/ 	.short	0x0020
        /*0178*/ 	.byte	0x00, 0xf4, 0x21, 0x00


	//----- nvinfo : EIATTR_KPARAM_INFO
	.align		4
.L_54:
        /*017c*/ 	.byte	0x04, 0x17
        /*017e*/ 	.short	(.L_56 - .L_55)
.L_55:
        /*0180*/ 	.word	0x00000000
        /*0184*/ 	.short	0x0003
        /*0186*/ 	.short	0x0018
        /*0188*/ 	.byte	0x00, 0xf4, 0x21, 0x00


	//----- nvinfo : EIATTR_KPARAM_INFO
	.align		4
.L_56:
        /*018c*/ 	.byte	0x04, 0x17
        /*018e*/ 	.short	(.L_58 - .L_57)
.L_57:
        /*0190*/ 	.word	0x00000000
        /*0194*/ 	.short	0x0002
        /*0196*/ 	.short	0x0010
        /*0198*/ 	.byte	0x00, 0xf4, 0x21, 0x00


	//----- nvinfo : EIATTR_KPARAM_INFO
	.align		4
.L_58:
        /*019c*/ 	.byte	0x04, 0x17
        /*019e*/ 	.short	(.L_60 - .L_59)
.L_59:
        /*01a0*/ 	.word	0x00000000
        /*01a4*/ 	.short	0x0001
        /*01a6*/ 	.short	0x0008
        /*01a8*/ 	.byte	0x00, 0xf4, 0x21, 0x00


	//----- nvinfo : EIATTR_KPARAM_INFO
	.align		4
.L_60:
        /*01ac*/ 	.byte	0x04, 0x17
        /*01ae*/ 	.short	(.L_62 - .L_61)
.L_61:
        /*01b0*/ 	.word	0x00000000
        /*01b4*/ 	.short	0x0000
        /*01b6*/ 	.short	0x0000
        /*01b8*/ 	.byte	0x00, 0xf4, 0x21, 0x00


	//----- nvinfo : EIATTR_MAXREG_COUNT
	.align		4
.L_62:
        /*01bc*/ 	.byte	0x03, 0x1b
        /*01be*/ 	.short	0x00ff


	//----- nvinfo : EIATTR_NUM_BARRIERS
	.align		4
        /*01c0*/ 	.byte	0x02, 0x4c
        /*01c2*/ 	.byte	0x01
	.zero		1


	//----- nvinfo : EIATTR_ANNOTATIONS
	.align		4
        /*01c4*/ 	.byte	0x04, 0x55
        /*01c6*/ 	.short	(.L_64 - .L_63)


	//   ....[0]....
.L_63:
        /*01c8*/ 	.word	0x00000001
        /*01cc*/ 	.byte	0xb0, 0x03, 0x00, 0x00, 0x01, 0x00, 0x00, 0x00, 0xc0, 0x03, 0x00, 0x00, 0x01, 0x00, 0x00, 0x00
        /* <DEDUP_REMOVED lines=3922> */
        /*f6fc*/ 	.byte	0x10, 0xd9, 0x03, 0x00, 0x01, 0x00, 0x00, 0x00, 0x90, 0xd9, 0x03, 0x00


	//----- nvinfo : EIATTR_MERCURY_ISA_VERSION
	.align		4
.L_64:
        /*f708*/ 	.byte	0x03, 0x5f
        /*f70a*/ 	.short	0x0000


	//----- nvinfo : EIATTR_COOP_GROUP_MASK_REGIDS
	.align		4
        /*f70c*/ 	.byte	0x04, 0x29
        /*f70e*/ 	.short	(.L_66 - .L_65)


	//   ....[0]....
.L_65:
        /*f710*/ 	.word	0xffffffff


	//   ....[1]....
        /*f714*/ 	.word	0xffffffff


	//   ....[2]....
        /*f718*/ 	.word	0xffffffff


	//   ....[3]....
        /*f71c*/ 	.word	0xffffffff


	//   ....[4]....
        /*f720*/ 	.word	0xffffffff


	//   ....[5]....
        /*f724*/ 	.word	0xffffffff


	//   ....[6]....
        /*f728*/ 	.word	0xffffffff


	//   ....[7]....
        /*f72c*/ 	.word	0xffffffff


	//   ....[8]....
        /*f730*/ 	.word	0xffffffff


	//   ....[9]....
        /*f734*/ 	.word	0xffffffff


	//   ....[10]....
        /*f738*/ 	.word	0xffffffff


	//   ....[11]....
        /*f73c*/ 	.word	0xffffffff


	//   ....[12]....
        /*f740*/ 	.word	0xffffffff


	//   ....[13]....
        /*f744*/ 	.word	0xffffffff


	//   ....[14]....
        /*f748*/ 	.word	0xffffffff


	//   ....[15]....
        /*f74c*/ 	.word	0xffffffff


	//   ....[16]....
        /*f750*/ 	.word	0xffffffff


	//   ....[17]....
        /*f754*/ 	.word	0xffffffff


	//   ....[18]....
        /*f758*/ 	.word	0xffffffff


	//   ....[19]....
        /*f75c*/ 	.word	0xffffffff


	//   ....[20]....
        /*f760*/ 	.word	0xffffffff


	//   ....[21]....
        /*f764*/ 	.word	0xffffffff


	//   ....[22]....
        /*f768*/ 	.word	0xffffffff


	//   ....[23]....
        /*f76c*/ 	.word	0xffffffff


	//   ....[24]....
        /*f770*/ 	.word	0xffffffff


	//   ....[25]....
        /*f774*/ 	.word	0xffffffff


	//   ....[26]....
        /*f778*/ 	.word	0xffffffff


	//   ....[27]....
        /*f77c*/ 	.word	0xffffffff


	//   ....[28]....
        /*f780*/ 	.word	0xffffffff


	//   ....[29]....
        /*f784*/ 	.word	0xffffffff


	//   ....[30]....
        /*f788*/ 	.word	0xffffffff


	//   ....[31]....
        /*f78c*/ 	.word	0xffffffff


	//   ....[32]....
        /*f790*/ 	.word	0xffffffff


	//   ....[33]....
        /*f794*/ 	.word	0xffffffff


	//   ....[34]....
        /*f798*/ 	.word	0xffffffff


	//   ....[35]....
        /*f79c*/ 	.word	0xffffffff


	//   ....[36]....
        /*f7a0*/ 	.word	0xffffffff


	//   ....[37]....
        /*f7a4*/ 	.word	0xffffffff


	//   ....[38]....
        /*f7a8*/ 	.word	0xffffffff


	//   ....[39]....
        /*f7ac*/ 	.word	0xffffffff


	//   ....[40]....
        /*f7b0*/ 	.word	0xffffffff


	//   ....[41]....
        /*f7b4*/ 	.word	0xffffffff


	//   ....[42]....
        /*f7b8*/ 	.word	0xffffffff


	//   ....[43]....
        /*f7bc*/ 	.word	0xffffffff


	//   ....[44]....
        /*f7c0*/ 	.word	0xffffffff


	//   ....[45]....
        /*f7c4*/ 	.word	0xffffffff


	//   ....[46]....
        /*f7c8*/ 	.word	0xffffffff


	//   ....[47]....
        /*f7cc*/ 	.word	0xffffffff


	//   ....[48]....
        /*f7d0*/ 	.word	0xffffffff


	//   ....[49]....
        /*f7d4*/ 	.word	0xffffffff


	//   ....[50]....
        /*f7d8*/ 	.word	0xffffffff


	//   ....[51]....
        /*f7dc*/ 	.word	0xffffffff


	//   ....[52]....
        /*f7e0*/ 	.word	0xffffffff


	//   ....[53]....
        /*f7e4*/ 	.word	0xffffffff


	//   ....[54]....
        /*f7e8*/ 	.word	0xffffffff


	//   ....[55]....
        /*f7ec*/ 	.word	0xffffffff


	//   ....[56]....
        /*f7f0*/ 	.word	0xffffffff


	//   ....[57]....
        /*f7f4*/ 	.word	0xffffffff


	//   ....[58]....
        /*f7f8*/ 	.word	0xffffffff


	//   ....[59]....
        /*f7fc*/ 	.word	0xffffffff


	//   ....[60]....
        /*f800*/ 	.word	0xffffffff


	//   ....[61]....
        /*f804*/ 	.word	0xffffffff


	//   ....[62]....
        /*f808*/ 	.word	0xffffffff


	//   ....[63]....
        /*f80c*/ 	.word	0xffffffff


	//   ....[64]....
        /*f810*/ 	.word	0xffffffff


	//   ....[65]....
        /*f814*/ 	.word	0xffffffff


	//   ....[66]....
        /*f818*/ 	.word	0xffffffff


	//   ....[67]....
        /*f81c*/ 	.word	0xffffffff


	//   ....[68]....
        /*f820*/ 	.word	0xffffffff


	//   ....[69]....
        /*f824*/ 	.word	0xffffffff


	//   ....[70]....
        /*f828*/ 	.word	0xffffffff


	//   ....[71]....
        /*f82c*/ 	.word	0xffffffff


	//   ....[72]....
        /*f830*/ 	.word	0xffffffff


	//   ....[73]....
        /*f834*/ 	.word	0xffffffff


	//   ....[74]....
        /*f838*/ 	.word	0xffffffff


	//   ....[75]....
        /*f83c*/ 	.word	0xffffffff


	//   ....[76]....
        /*f840*/ 	.word	0xffffffff


	//   ....[77]....
        /*f844*/ 	.word	0xffffffff


	//   ....[78]....
        /*f848*/ 	.word	0xffffffff


	//   ....[79]....
        /*f84c*/ 	.word	0xffffffff


	//   ....[80]....
        /*f850*/ 	.word	0xffffffff


	//   ....[81]....
        /*f854*/ 	.word	0xffffffff


	//   ....[82]....
        /*f858*/ 	.word	0xffffffff


	//   ....[83]....
        /*f85c*/ 	.word	0xffffffff


	//   ....[84]....
        /*f860*/ 	.word	0xffffffff


	//   ....[85]....
        /*f864*/ 	.word	0xffffffff


	//   ....[86]....
        /*f868*/ 	.word	0xffffffff


	//   ....[87]....
        /*f86c*/ 	.word	0xffffffff


	//   ....[88]....
        /*f870*/ 	.word	0xffffffff


	//   ....[89]....
        /*f874*/ 	.word	0xffffffff


	//   ....[90]....
        /*f878*/ 	.word	0xffffffff


	//   ....[91]....
        /*f87c*/ 	.word	0xffffffff


	//----- nvinfo : EIATTR_COOP_GROUP_INSTR_OFFSETS
	.align		4
.L_66:
        /*f880*/ 	.byte	0x04, 0x28
        /*f882*/ 	.short	(.L_68 - .L_67)


	//   ....[0]....
.L_67:
        /*f884*/ 	.word	0x000182d0


	//   ....[1]....
        /*f888*/ 	.word	0x00018320


	//   ....[2]....
        /*f88c*/ 	.word	0x00018330


	//   ....[3]....
        /*f890*/ 	.word	0x00018340


	//   ....[4]....
        /*f894*/ 	.word	0x000183f0


	//   ....[5]....
        /*f898*/ 	.word	0x00018420


	//   ....[6]....
        /*f89c*/ 	.word	0x00018450


	//   ....[7]....
        /*f8a0*/ 	.word	0x00018490


	//   ....[8]....
        /*f8a4*/ 	.word	0x000184a0


	//   ....[9]....
        /*f8a8*/ 	.word	0x000184e0


	//   ....[10]....
        /*f8ac*/ 	.word	0x00018510


	//   ....[11]....
        /*f8b0*/ 	.word	0x00018530


	//   ....[12]....
        /*f8b4*/ 	.word	0x00018550


	//   ....[13]....
        /*f8b8*/ 	.word	0x00018560


	//   ....[14]....
        /*f8bc*/ 	.word	0x00018570


	//   ....[15]....
        /*f8c0*/ 	.word	0x00018580


	//   ....[16]....
        /*f8c4*/ 	.word	0x000185c0


	//   ....[17]....
        /*f8c8*/ 	.word	0x000185d0


	//   ....[18]....
        /*f8cc*/ 	.word	0x000185e0


	//   ....[19]....
        /*f8d0*/ 	.word	0x000185f0


	//   ....[20]....
        /*f8d4*/ 	.word	0x00018600


	//   ....[21]....
        /*f8d8*/ 	.word	0x00018610


	//   ....[22]....
        /*f8dc*/ 	.word	0x00018640


	//   ....[23]....
        /*f8e0*/ 	.word	0x00018660


	//   ....[24]....
        /*f8e4*/ 	.word	0x00018670


	//   ....[25]....
        /*f8e8*/ 	.word	0x00018690


	//   ....[26]....
        /*f8ec*/ 	.word	0x000186a0


	//   ....[27]....
        /*f8f0*/ 	.word	0x00018700


	//   ....[28]....
        /*f8f4*/ 	.word	0x00018710


	//   ....[29]....
        /*f8f8*/ 	.word	0x00018750


	//   ....[30]....
        /*f8fc*/ 	.word	0x00018760


	//   ....[31]....
        /*f900*/ 	.word	0x00018770


	//   ....[32]....
        /*f904*/ 	.word	0x000187c0


	//   ....[33]....
        /*f908*/ 	.word	0x000187d0


	//   ....[34]....
        /*f90c*/ 	.word	0x000187f0


	//   ....[35]....
        /*f910*/ 	.word	0x00018800


	//   ....[36]....
        /*f914*/ 	.word	0x00018810


	//   ....[37]....
        /*f918*/ 	.word	0x00018830


	//   ....[38]....
        /*f91c*/ 	.word	0x00018b40


	//   ....[39]....
        /*f920*/ 	.word	0x00018b50


	//   ....[40]....
        /*f924*/ 	.word	0x00018b60


	//   ....[41]....
        /*f928*/ 	.word	0x00018b70


	//   ....[42]....
        /*f92c*/ 	.word	0x00018c00


	//   ....[43]....
        /*f930*/ 	.word	0x00018c10


	//   ....[44]....
        /*f934*/ 	.word	0x00018c20


	//   ....[45]....
        /*f938*/ 	.word	0x00018c90


	//   ....[46]....
        /*f93c*/ 	.word	0x00018cb0


	//   ....[47]....
        /*f940*/ 	.word	0x000199a0


	//   ....[48]....
        /*f944*/ 	.word	0x00019c20


	//   ....[49]....
        /*f948*/ 	.word	0x00019c30


	//   ....[50]....
        /*f94c*/ 	.word	0x00019ca0


	//   ....[51]....
        /*f950*/ 	.word	0x00019cb0


	//   ....[52]....
        /*f954*/ 	.word	0x00019cc0


	//   ....[53]....
        /*f958*/ 	.word	0x00019d00


	//   ....[54]....
        /*f95c*/ 	.word	0x00019d10


	//   ....[55]....
        /*f960*/ 	.word	0x00019d20


	//   ....[56]....
        /*f964*/ 	.word	0x00019d80


	//   ....[57]....
        /*f968*/ 	.word	0x00019d90


	//   ....[58]....
        /*f96c*/ 	.word	0x00019da0


	//   ....[59]....
        /*f970*/ 	.word	0x00019de0


	//   ....[60]....
        /*f974*/ 	.word	0x00019df0


	//   ....[61]....
        /*f978*/ 	.word	0x00019e20


	//   ....[62]....
        /*f97c*/ 	.word	0x00019e30


	//   ....[63]....
        /*f980*/ 	.word	0x00019e80


	//   ....[64]....
        /*f984*/ 	.word	0x00019ed0


	//   ....[65]....
        /*f988*/ 	.word	0x00019f00


	//   ....[66]....
        /*f98c*/ 	.word	0x00019f50


	//   ....[67]....
        /*f990*/ 	.word	0x00019f60


	//   ....[68]....
        /*f994*/ 	.word	0x00019f70


	//   ....[69]....
        /*f998*/ 	.word	0x00019f80


	//   ....[70]....
        /*f99c*/ 	.word	0x00019f90


	//   ....[71]....
        /*f9a0*/ 	.word	0x00019fa0


	//   ....[72]....
        /*f9a4*/ 	.word	0x00019fb0


	//   ....[73]....
        /*f9a8*/ 	.word	0x0001a020


	//   ....[74]....
        /*f9ac*/ 	.word	0x0001a040


	//   ....[75]....
        /*f9b0*/ 	.word	0x0001a060


	//   ....[76]....
        /*f9b4*/ 	.word	0x0001a080


	//   ....[77]....
        /*f9b8*/ 	.word	0x0001a090


	//   ....[78]....
        /*f9bc*/ 	.word	0x0001a0a0


	//   ....[79]....
        /*f9c0*/ 	.word	0x0001a0b0


	//   ....[80]....
        /*f9c4*/ 	.word	0x0001a0c0


	//   ....[81]....
        /*f9c8*/ 	.word	0x0001a0d0


	//   ....[82]....
        /*f9cc*/ 	.word	0x0001a0e0


	//   ....[83]....
        /*f9d0*/ 	.word	0x0001a0f0


	//   ....[84]....
        /*f9d4*/ 	.word	0x0001a3c0


	//   ....[85]....
        /*f9d8*/ 	.word	0x0001a3d0


	//   ....[86]....
        /*f9dc*/ 	.word	0x0001a3e0


	//   ....[87]....
        /*f9e0*/ 	.word	0x0001a3f0


	//   ....[88]....
        /*f9e4*/ 	.word	0x0001a430


	//   ....[89]....
        /*f9e8*/ 	.word	0x0001a450


	//   ....[90]....
        /*f9ec*/ 	.word	0x0001a460


	//   ....[91]....
        /*f9f0*/ 	.word	0x0001a470


	//----- nvinfo : EIATTR_EXIT_INSTR_OFFSETS
	.align		4
.L_68:
        /*f9f4*/ 	.byte	0x04, 0x1c
        /*f9f6*/ 	.short	(.L_70 - .L_69)


	//   ....[0]....
.L_69:
        /*f9f8*/ 	.word	0x0003dbe0


	//----- nvinfo : EIATTR_REQNTID
	.align		4
.L_70:
        /*f9fc*/ 	.byte	0x04, 0x10
        /*f9fe*/ 	.short	(.L_72 - .L_71)
.L_71:
        /*fa00*/ 	.word	0x00000080
        /*fa04*/ 	.word	0x00000001
        /*fa08*/ 	.word	0x00000001
.L_72:


//--------------------- .nv.callgraph             --------------------------
	.section	.nv.callgraph,"",@"SHT_CUDA_CALLGRAPH"
	.align	4
	.sectionentsize	8
	.align		4
        /*0000*/ 	.word	0x00000000
	.align		4
        /*0004*/ 	.word	0xffffffff
	.align		4
        /*0008*/ 	.word	0x00000000
	.align		4
        /*000c*/ 	.word	0xfffffffe
	.align		4
        /*0010*/ 	.word	0x00000000
	.align		4
        /*0014*/ 	.word	0xfffffffd
	.align		4
        /*0018*/ 	.word	0x00000000
	.align		4
        /*001c*/ 	.word	0xfffffffc


//--------------------- .nv.rel.action            --------------------------
	.section	.nv.rel.action,"",@"SHT_CUDA_RELOCINFO"
	.align	8
	.sectionentsize	8
        /*0000*/ 	.byte	0x73, 0x00, 0x00, 0x00, 0x00, 0x00, 0x00, 0x00, 0x00, 0x00, 0x00, 0x11, 0x25, 0x00, 0x05, 0x36


//--------------------- .nv.constant4             --------------------------
	.section	.nv.constant4,"a",@progbits
	.align	8
	.align		8
.nv.constant4:
        /*0000*/ 	.dword	_$_str


//--------------------- .nv.constant0.attn_fwd    --------------------------
	.section	.nv.constant0.attn_fwd,"a",@progbits
	.sectionflags	@""
	.align	4
.nv.constant0.attn_fwd:
	.zero		488


//--------------------- .text.attn_fwd            --------------------------
	.section	.text.attn_fwd,"ax",@progbits
	.sectioninfo	@"SHI_REGISTERS=32"
	.align	128
        .global         attn_fwd
        .type           attn_fwd,@function
        .size           attn_fwd,(.L_x_3 - attn_fwd)
        .other          attn_fwd,@"STO_CUDA_ENTRY STV_DEFAULT"
attn_fwd:
.text.attn_fwd:
[----:B------:R-:W-:Y:S02]  /*0000*/  MOV R1, c[0x0][0x28] ;  /* 0x00000a0000017a02 */ /* 0x000fe40000000f00 */
[----:B------:R-:W0:Y:S01]  /*0010*/  S2R R3, SR_TID.X ;  /* 0x0000000000037919 */ /* 0x000e220000002100 */
[----:B------:R-:W-:Y:S01]  /*0020*/  ULDC.64 UR4, c[0x0][0x118] ;  /* 0x0000460000047ab9 */ /* 0x000fe20000000a00 */
[----:B------:R-:W-:Y:S02]  /*0030*/  IADD3 R1, R1, -0x1f08, RZ ;  /* 0xffffe0f801017810 */ /* 0x000fe40007ffe0ff */
[----:B------:R-:W1:Y:S04]  /*0040*/  S2R R0, SR_CTAID.X ;  /* 0x0000000000007919 */ /* 0x000e680000002500 */
[----:B------:R-:W2:Y:S01]  /*0050*/  S2R R2, SR_CTAID.Y ;  /* 0x0000000000027919 */ /* 0x000ea20000002600 */
[----:B0-----:R-:W-:-:S04]  /*0060*/  LOP3.LUT R3, R3, 0x7f, RZ, 0xc0, !PT ;  /* 0x0000007f03037812 */ /* 0x001fc800078ec0ff */
[----:B-1----:R-:W-:Y:S01]  /*0070*/  LEA R0, R0, R3, 0x7 ;  /* 0x0000000300007211 */ /* 0x002fe200078e38ff */
[----:B--2---:R-:W-:-:S04]  /*0080*/  IMAD R2, R2, c[0x0][0x190], RZ ;  /* 0x0000640002027a24 */ /* 0x004fc800078e02ff */
[----:B------:R-:W-:Y:S01]  /*0090*/  IMAD R3, R0, c[0x0][0x194], RZ ;  /* 0x0000650000037a24 */ /* 0x000fe200078e02ff */
[----:B------:R-:W-:Y:S02]  /*00a0*/  MOV R0, c[0x0][0x198] ;  /* 0x0000660000007a02 */ /* 0x000fe40000000f00 */
[----:B------:R-:W-:Y:S01]  /*00b0*/  SHF.L.U32 R26, R2, 0x1, RZ ;  /* 0x00000001021a7819 */ /* 0x000fe200000006ff */
[----:B------:R-:W-:Y:S01]  /*00c0*/  IMAD.SHL.U32 R27, R3, 0x2, RZ ;  /* 0x00000002031b7824 */ /* 0x000fe200078e00ff */
[----:B------:R-:W-:Y:S01]  /*00d0*/  SHF.L.U32 R5, R0, 0x3, RZ ;  /* 0x0000000300057819 */ /* 0x000fe200000006ff */
[----:B------:R-:W-:Y:S01]  /*00e0*/  IMAD.HI R2, R2, 0x2, RZ ;  /* 0x0000000202027827 */ /* 0x000fe200078e02ff */
[----:B------:R-:W-:Y:S02]  /*00f0*/  SHF.L.U32 R7, R0, 0x4, RZ ;  /* 0x0000000400077819 */ /* 0x000fe400000006ff */
[----:B------:R-:W-:Y:S01]  /*0100*/  IADD3 R26, P0, P1, R27, c[0x0][0x160], R26 ;  /* 0x000058001b1a7a10 */ /* 0x000fe2000791e01a */
[----:B------:R-:W-:-:S05]  /*0110*/  IMAD.HI R3, R3, 0x2, RZ ;  /* 0x0000000203037827 */ /* 0x000fca00078e02ff */
[----:B------:R-:W-:Y:S02]  /*0120*/  IADD3.X R27, R3, c[0x0][0x164], R2, P0, P1 ;  /* 0x00005900031b7a10 */ /* 0x000fe400007e2402 */
[CC--:B------:R-:W-:Y:S02]  /*0130*/  LEA R2, P0, R0.reuse, R26.reuse, 0x4 ;  /* 0x0000001a00027211 */ /* 0x0c0fe400078020ff */
[----:B------:R-:W-:Y:S01]  /*0140*/  LEA R6, P1, R0, R26, 0x5 ;  /* 0x0000001a00067211 */ /* 0x000fe200078228ff */
[----:B------:R-:W2:Y:S01]  /*0150*/  LDG.E.U16 R24, [R26.64] ;  /* 0x000000041a187981 */ /* 0x000ea2000c1e1500 */
[-C--:B------:R-:W-:Y:S02]  /*0160*/  LEA.HI.X.SX32 R3, R5, R27.reuse, 0x1, P0 ;  /* 0x0000001b05037211 */ /* 0x080fe400000f0eff */
[----:B------:R-:W-:-:S03]  /*0170*/  LEA.HI.X.SX32 R7, R7, R27, 0x1, P1 ;  /* 0x0000001b07077211 */ /* 0x000fc600008f0eff */
[----:B------:R0:W3:Y:S01]  /*0180*/  LDG.E.U16 R14, [R2.64] ;  /* 0x00000004020e7981 */ /* 0x0000e2000c1e1500 */
[C---:B------:R-:W-:Y:S01]  /*0190*/  IMAD.SHL.U32 R5, R0.reuse, 0x20, RZ ;  /* 0x0000002000057824 */ /* 0x040fe200078e00ff */
[----:B------:R-:W-:Y:S02]  /*01a0*/  LEA R18, P0, R0, R26, 0x6 ;  /* 0x0000001a00127211 */ /* 0x000fe400078030ff */
[----:B------:R1:W4:Y:S02]  /*01b0*/  LDG.E.U16 R22, [R6.64] ;  /* 0x0000000406167981 */ /* 0x000324000c1e1500 */
[----:B------:R-:W-:-:S05]  /*01c0*/  LEA.HI.X.SX32 R19, R5, R27, 0x1, P0 ;  /* 0x0000001b05137211 */ /* 0x000fca00000f0eff */
[----:B------:R5:W4:Y:S01]  /*01d0*/  LDG.E.U16 R12, [R18.64] ;  /* 0x00000004120c7981 */ /* 0x000b22000c1e1500 */
[C---:B------:R-:W-:Y:S02]  /*01e0*/  SHF.L.U32 R9, R0.reuse, 0x6, RZ ;  /* 0x0000000600097819 */ /* 0x040fe400000006ff */
[CC--:B------:R-:W-:Y:S02]  /*01f0*/  LEA R16, P1, R0.reuse, R26.reuse, 0x7 ;  /* 0x0000001a00107211 */ /* 0x0c0fe400078238ff */
[C---:B------:R-:W-:Y:S02]  /*0200*/  SHF.L.U32 R11, R0.reuse, 0x7, RZ ;  /* 0x00000007000b7819 */ /* 0x040fe400000006ff */
[C---:B------:R-:W-:Y:S02]  /*0210*/  LEA R4, P2, R0.reuse, R26, 0x8 ;  /* 0x0000001a00047211 */ /* 0x040fe400078440ff */
[-C--:B------:R-:W-:Y:S02]  /*0220*/  LEA.HI.X.SX32 R17, R9, R27.reuse, 0x1, P1 ;  /* 0x0000001b09117211 */ /* 0x080fe400008f0eff */
[----:B------:R-:W-:Y:S01]  /*0230*/  LEA.HI.X.SX32 R5, R11, R27, 0x1, P2 ;  /* 0x0000001b0b057211 */ /* 0x000fe200010f0eff */
[----:B------:R-:W-:-:S02]  /*0240*/  IMAD R13, R0, 0x110, RZ ;  /* 0x00000110000d7824 */ /* 0x000fc400078e02ff */
[----:B------:R1:W4:Y:S01]  /*0250*/  LDG.E.U16 R21, [R16.64] ;  /* 0x0000000410157981 */ /* 0x000322000c1e1500 */
[----:B------:R-:W-:-:S03]  /*0260*/  IMAD R23, R0, 0x88, RZ ;  /* 0x0000008800177824 */ /* 0x000fc600078e02ff */
[----:B------:R1:W4:Y:S01]  /*0270*/  LDG.E.U16 R20, [R4.64] ;  /* 0x0000000404147981 */ /* 0x000322000c1e1500 */
[-C--:B------:R-:W-:Y:S01]  /*0280*/  IADD3 R10, P0, R13, R26.reuse, RZ ;  /* 0x0000001a0d0a7210 */ /* 0x080fe20007f1e0ff */
[C---:B------:R-:W-:Y:S02]  /*0290*/  IMAD R9, R0.reuse, 0x12, RZ ;  /* 0x0000001200097824 */ /* 0x040fe400078e02ff */
[----:B0-----:R-:W-:Y:S01]  /*02a0*/  IMAD R3, R0, 0x9, RZ ;  /* 0x0000000900037824 */ /* 0x001fe200078e02ff */
[----:B------:R-:W-:Y:S02]  /*02b0*/  LEA.HI.X.SX32 R11, R23, R27, 0x1, P0 ;  /* 0x0000001b170b7211 */ /* 0x000fe400000f0eff */
[----:B------:R-:W-:-:S03]  /*02c0*/  IADD3 R2, P0, R9, R26, RZ ;  /* 0x0000001a09027210 */ /* 0x000fc60007f1e0ff */
[----:B-----5:R0:W5:Y:S01]  /*02d0*/  LDG.E.U16 R18, [R10.64] ;  /* 0x000000040a127981 */ /* 0x020162000c1e1500 */
[----:B------:R-:W-:Y:S01]  /*02e0*/  LEA.HI.X.SX32 R3, R3, R27, 0x1, P0 ;  /* 0x0000001b03037211 */ /* 0x000fe200000f0eff */
[C---:B-1----:R-:W-:Y:S02]  /*02f0*/  IMAD R7, R0.reuse, 0x24, RZ ;  /* 0x0000002400077824 */ /* 0x042fe400078e02ff */
[C---:B------:R-:W-:Y:S02]  /*0300*/  IMAD R15, R0.reuse, 0x48, RZ ;  /* 0x00000048000f7824 */ /* 0x040fe400078e02ff */
[C---:B------:R-:W-:Y:S01]  /*0310*/  IMAD R13, R0.reuse, 0x90, RZ ;  /* 0x00000090000d7824 */ /* 0x040fe200078e02ff */
[-C--:B------:R-:W-:Y:S01]  /*0320*/  IADD3 R8, P1, R7, R26.reuse, RZ ;  /* 0x0000001a07087210 */ /* 0x080fe20007f3e0ff */
[----:B------:R-:W-:Y:S01]  /*0330*/  IMAD R17, R0, 0x120, RZ ;  /* 0x0000012000117824 */ /* 0x000fe200078e02ff */
[-C--:B------:R-:W-:Y:S02]  /*0340*/  IADD3 R6, P0, R15, R26.reuse, RZ ;  /* 0x0000001a0f067210 */ /* 0x080fe40007f1e0ff */
[----:B------:R-:W-:-:S02]  /*0350*/  IADD3 R4, P2, R13, R26, RZ ;  /* 0x0000001a0d047210 */ /* 0x000fc40007f5e0ff */
[-C--:B------:R-:W-:Y:S02]  /*0360*/  LEA.HI.X.SX32 R9, R9, R27.reuse, 0x1, P1 ;  /* 0x0000001b09097211 */ /* 0x080fe400008f0eff */
[-C--:B------:R-:W-:Y:S02]  /*0370*/  LEA.HI.X.SX32 R7, R7, R27.reuse, 0x1, P0 ;  /* 0x0000001b07077211 */ /* 0x080fe400000f0eff */
[----:B------:R-:W-:Y:S01]  /*0380*/  LEA.HI.X.SX32 R5, R15, R27, 0x1, P2 ;  /* 0x0000001b0f057211 */ /* 0x000fe200010f0eff */
[----:B------:R1:W5:Y:S04]  /*0390*/  LDG.E.U16 R19, [R8.64] ;  /* 0x0000000408137981 */ /* 0x000368000c1e1500 */
[----:B------:R0:W5:Y:S04]  /*03a0*/  LDG.E.U16 R16, [R4.64] ;  /* 0x0000000404107981 */ /* 0x000168000c1e1500 */
[----:B--2---:R-:W-:Y:S04]  /*03b0*/  STL [R1+0x458], R24 ;  /* 0x0004581801007387 */ /* 0x004fe80000100800 */
[----:B---3--:R2:W-:Y:S04]  /*03c0*/  STL [R1+0x454], R14 ;  /* 0x0004540e01007387 */ /* 0x0085e80000100800 */
[----:B--2---:R2:W3:Y:S02]  /*03d0*/  LDG.E.U16 R14, [R2.64] ;  /* 0x00000004020e7981 */ /* 0x0044e4000c1e1500 */
[----:B--2---:R-:W-:-:S02]  /*03e0*/  IADD3 R2, P1, R17, R26, RZ ;  /* 0x0000001a11027210 */ /* 0x004fc40007f3e0ff */
[----:B------:R2:W3:Y:S02]  /*03f0*/  LDG.E.U16 R17, [R6.64] ;  /* 0x0000000406117981 */ /* 0x0004e4000c1e1500 */
[----:B------:R-:W-:-:S05]  /*0400*/  LEA.HI.X.SX32 R3, R13, R27, 0x1, P1 ;  /* 0x0000001b0d037211 */ /* 0x000fca00008f0eff */
[----:B------:R1:W3:Y:S01]  /*0410*/  LDG.E.U16 R13, [R2.64] ;  /* 0x00000004020d7981 */ /* 0x0002e2000c1e1500 */
[C---:B0-----:R-:W-:Y:S02]  /*0420*/  IMAD R11, R0.reuse, 0x130, RZ ;  /* 0x00000130000b7824 */ /* 0x041fe400078e02ff */
[C---:B------:R-:W-:Y:S01]  /*0430*/  IMAD R4, R0.reuse, 0x98, RZ ;  /* 0x0000009800047824 */ /* 0x040fe200078e02ff */
[----:B----4-:R-:W-:Y:S01]  /*0440*/  STL [R1+0x44c], R22 ;  /* 0x00044c1601007387 */ /* 0x010fe20000100800 */
[----:B------:R-:W-:-:S03]  /*0450*/  IMAD R5, R0, 0xa, RZ ;  /* 0x0000000a00057824 */ /* 0x000fc600078e02ff */
[----:B------:R0:W-:Y:S01]  /*0460*/  STL [R1+0x444], R12 ;  /* 0x0004440c01007387 */ /* 0x0001e20000100800 */
[-C--:B-1----:R-:W-:Y:S01]  /*0470*/  IADD3 R2, P1, R11, R26.reuse, RZ ;  /* 0x0000001a0b027210 */ /* 0x082fe20007f3e0ff */
[----:B--2---:R-:W-:Y:S01]  /*0480*/  IMAD R7, R0, 0x5, RZ ;  /* 0x0000000500077824 */ /* 0x004fe200078e02ff */
[-C--:B------:R-:W-:Y:S02]  /*0490*/  IADD3 R8, P0, R5, R26.reuse, RZ ;  /* 0x0000001a05087210 */ /* 0x080fe40007f1e0ff */
[-C--:B------:R-:W-:Y:S01]  /*04a0*/  LEA.HI.X.SX32 R3, R4, R27.reuse, 0x1, P1 ;  /* 0x0000001b04037211 */ /* 0x080fe200008f0eff */
[C---:B0-----:R-:W-:Y:S01]  /*04b0*/  IMAD R12, R0.reuse, 0x14, RZ ;  /* 0x00000014000c7824 */ /* 0x041fe200078e02ff */
[----:B------:R-:W-:Y:S01]  /*04c0*/  LEA.HI.X.SX32 R9, R7, R27, 0x1, P0 ;  /* 0x0000001b07097211 */ /* 0x000fe200000f0eff */
[----:B------:R-:W-:Y:S01]  /*04d0*/  IMAD R11, R0, 0x28, RZ ;  /* 0x00000028000b7824 */ /* 0x000fe200078e02ff */
[----:B------:R0:W-:Y:S02]  /*04e0*/  STL [R1+0x42c], R21 ;  /* 0x00042c1501007387 */ /* 0x0001e40000100800 */
[----:B------:R-:W-:-:S02]  /*04f0*/  IADD3 R6, P1, R12, R26, RZ ;  /* 0x0000001a0c067210 */ /* 0x000fc40007f3e0ff */
[----:B------:R1:W2:Y:S02]  /*0500*/  LDG.E.U16 R22, [R2.64] ;  /* 0x0000000402167981 */ /* 0x0002a4000c1e1500 */
[-C--:B------:R-:W-:Y:S02]  /*0510*/  LEA.HI.X.SX32 R7, R5, R27.reuse, 0x1, P1 ;  /* 0x0000001b05077211 */ /* 0x080fe400008f0eff */
[----:B------:R-:W-:Y:S01]  /*0520*/  IADD3 R4, P2, R11, R26, RZ ;  /* 0x0000001a0b047210 */ /* 0x000fe20007f5e0ff */
[----:B------:R4:W-:Y:S04]  /*0530*/  STL [R1+0x41c], R20 ;  /* 0x00041c1401007387 */ /* 0x0009e80000100800 */
[----:B0-----:R0:W2:Y:S01]  /*0540*/  LDG.E.U16 R21, [R8.64] ;  /* 0x0000000408157981 */ /* 0x0010a2000c1e1500 */
[----:B------:R-:W-:Y:S01]  /*0550*/  LEA.HI.X.SX32 R5, R12, R27, 0x1, P2 ;  /* 0x0000001b0c057211 */ /* 0x000fe200010f0eff */
[----:B------:R-:W-:-:S02]  /*0560*/  IMAD R10, R0, 0x50, RZ ;  /* 0x00000050000a7824 */ /* 0x000fc400078e02ff */
[----:B----4-:R4:W2:Y:S03]  /*0570*/  LDG.E.U16 R20, [R6.64] ;  /* 0x0000000406147981 */ /* 0x0108a6000c1e1500 */
[----:B-1----:R-:W-:Y:S01]  /*0580*/  IADD3 R2, P0, R10, R26, RZ ;  /* 0x0000001a0a027210 */ /* 0x002fe20007f1e0ff */
[----:B------:R1:W2:Y:S03]  /*0590*/  LDG.E.U16 R15, [R4.64] ;  /* 0x00000004040f7981 */ /* 0x0002a6000c1e1500 */
[----:B------:R-:W-:Y:S01]  /*05a0*/  LEA.HI.X.SX32 R3, R11, R27, 0x1, P0 ;  /* 0x0000001b0b037211 */ /* 0x000fe200000f0eff */
[----:B-----5:R-:W-:Y:S01]  /*05b0*/  STL [R1+0x40c], R18 ;  /* 0x00040c1201007387 */ /* 0x020fe20000100800 */
[C---:B0-----:R-:W-:Y:S02]  /*05c0*/  IMAD R8, R0.reuse, 0x140, RZ ;  /* 0x0000014000087824 */ /* 0x041fe400078e02ff */
[----:B-1----:R-:W-:-:S03]  /*05d0*/  IMAD R5, R0, 0xa0, RZ ;  /* 0x000000a000057824 */ /* 0x002fc600078e02ff */
[-C--:B------:R-:W-:Y:S01]  /*05e0*/  IADD3 R8, P1, R8, R26.reuse, RZ ;  /* 0x0000001a08087210 */ /* 0x080fe20007f3e0ff */
[----:B---3--:R0:W-:Y:S04]  /*05f0*/  STL [R1+0x450], R14 ;  /* 0x0004500e01007387 */ /* 0x0081e80000100800 */
[----:B0-----:R0:W3:Y:S01]  /*0600*/  LDG.E.U16 R14, [R2.64] ;  /* 0x00000004020e7981 */ /* 0x0010e2000c1e1500 */
[----:B----4-:R-:W-:Y:S01]  /*0610*/  IMAD R6, R0, 0x150, RZ ;  /* 0x0000015000067824 */ /* 0x010fe200078e02ff */
[C---:B------:R-:W-:Y:S02]  /*0620*/  LEA.HI.X.SX32 R9, R5.reuse, R27, 0x1, P1 ;  /* 0x0000001b05097211 */ /* 0x040fe400008f0eff */
[----:B------:R-:W-:Y:S01]  /*0630*/  STL [R1+0x448], R19 ;  /* 0x0004481301007387 */ /* 0x000fe20000100800 */
[----:B0-----:R-:W-:-:S03]  /*0640*/  IADD3 R2, P0, R5, R26, RZ ;  /* 0x0000001a05027210 */ /* 0x001fc60007f1e0ff */
[----:B------:R-:W-:Y:S01]  /*0650*/  STL [R1+0x434], R17 ;  /* 0x0004341101007387 */ /* 0x000fe20000100800 */
[----:B------:R-:W-:-:S03]  /*0660*/  LEA.HI.X.SX32 R3, R10, R27, 0x1, P0 ;  /* 0x0000001b0a037211 */ /* 0x000fc600000f0eff */
[----:B------:R0:W-:Y:S01]  /*0670*/  STL [R1+0x428], R16 ;  /* 0x0004281001007387 */ /* 0x0001e20000100800 */
[----:B------:R-:W-:Y:S01]  /*0680*/  IMAD R7, R0, 0x160, RZ ;  /* 0x0000016000077824 */ /* 0x000fe200078e02ff */
[----:B------:R-:W-:Y:S01]  /*0690*/  IADD3 R6, P2, R6, R26, RZ ;  /* 0x0000001a06067210 */ /* 0x000fe20007f5e0ff */
[C---:B------:R-:W-:Y:S01]  /*06a0*/  IMAD R18, R0.reuse, 0xa8, RZ ;  /* 0x000000a800127824 */ /* 0x040fe200078e02ff */
[----:B------:R1:W-:Y:S01]  /*06b0*/  STL [R1+0x404], R13 ;  /* 0x0004040d01007387 */ /* 0x0003e20000100800 */
[----:B------:R-:W-:-:S03]  /*06c0*/  IMAD R11, R0, 0xb0, RZ ;  /* 0x000000b0000b7824 */ /* 0x000fc600078e02ff */
[----:B0-----:R0:W4:Y:S04]  /*06d0*/  LDG.E.U16 R16, [R2.64] ;  /* 0x0000000402107981 */ /* 0x001128000c1e1500 */
[----:B-1----:R1:W5:Y:S01]  /*06e0*/  LDG.E.U16 R13, [R8.64] ;  /* 0x00000004080d7981 */ /* 0x002362000c1e1500 */
[----:B------:R-:W-:Y:S01]  /*06f0*/  IMAD R12, R0, 0x58, RZ ;  /* 0x00000058000c7824 */ /* 0x000fe200078e02ff */
[-C--:B0-----:R-:W-:Y:S02]  /*0700*/  IADD3 R2, P1, R7, R26.reuse, RZ ;  /* 0x0000001a07027210 */ /* 0x081fe40007f3e0ff */
[----:B------:R-:W-:Y:S02]  /*0710*/  LEA.HI.X.SX32 R7, R18, R27, 0x1, P2 ;  /* 0x0000001b12077211 */ /* 0x000fe400010f0eff */
[----:B------:R-:W-:-:S03]  /*0720*/  IADD3 R4, P0, R11, R26, RZ ;  /* 0x0000001a0b047210 */ /* 0x000fc60007f1e0ff */
[----:B------:R0:W5:Y:S01]  /*0730*/  LDG.E.U16 R19, [R6.64] ;  /* 0x0000000406137981 */ /* 0x000162000c1e1500 */
[-C--:B------:R-:W-:Y:S02]  /*0740*/  LEA.HI.X.SX32 R5, R12, R27.reuse, 0x1, P0 ;  /* 0x0000001b0c057211 */ /* 0x080fe400000f0eff */
[----:B------:R-:W-:-:S03]  /*0750*/  LEA.HI.X.SX32 R3, R11, R27, 0x1, P1 ;  /* 0x0000001b0b037211 */ /* 0x000fc600008f0eff */
[----:B------:R1:W5:Y:S04]  /*0760*/  LDG.E.U16 R17, [R4.64] ;  /* 0x0000000404117981 */ /* 0x000368000c1e1500 */
[----:B------:R2:W5:Y:S01]  /*0770*/  LDG.E.U16 R12, [R2.64] ;  /* 0x00000004020c7981 */ /* 0x000562000c1e1500 */
[C---:B0-----:R-:W-:Y:S02]  /*0780*/  IMAD R6, R0.reuse, 0xb8, RZ ;  /* 0x000000b800067824 */ /* 0x041fe400078e02ff */
[C---:B-1----:R-:W-:Y:S02]  /*0790*/  IMAD R4, R0.reuse, 0x170, RZ ;  /* 0x0000017000047824 */ /* 0x042fe400078e02ff */
[----:B------:R-:W-:-:S03]  /*07a0*/  IMAD R5, R0, 0x30, RZ ;  /* 0x0000003000057824 */ /* 0x000fc600078e02ff */
[-C--:B--2---:R-:W-:Y:S01]  /*07b0*/  IADD3 R2, P1, R4, R26.reuse, RZ ;  /* 0x0000001a04027210 */ /* 0x084fe20007f3e0ff */
[C---:B------:R-:W-:Y:S01]  /*07c0*/  IMAD R11, R0.reuse, 0x60, RZ ;  /* 0x00000060000b7824 */ /* 0x040fe200078e02ff */
[-C--:B------:R-:W-:Y:S01]  /*07d0*/  IADD3 R8, P0, R5, R26.reuse, RZ ;  /* 0x0000001a05087210 */ /* 0x080fe20007f1e0ff */
[----:B------:R-:W-:Y:S01]  /*07e0*/  IMAD R25, R0, 0x18, RZ ;  /* 0x0000001800197824 */ /* 0x000fe200078e02ff */
[----:B------:R-:W-:Y:S01]  /*07f0*/  LEA.HI.X.SX32 R3, R6, R27, 0x1, P1 ;  /* 0x0000001b06037211 */ /* 0x000fe200008f0eff */
[----:B------:R-:W-:Y:S01]  /*0800*/  IMAD R7, R0, 0x180, RZ ;  /* 0x0000018000077824 */ /* 0x000fe200078e02ff */
[----:B------:R-:W-:Y:S01]  /*0810*/  STL [R1+0x400], R22 ;  /* 0x0004001601007387 */ /* 0x000fe20000100800 */
[----:B------:R-:W-:-:S03]  /*0820*/  IADD3 R6, P1, R11, R26, RZ ;  /* 0x0000001a0b067210 */ /* 0x000fc60007f3e0ff */
[----:B------:R0:W-:Y:S01]  /*0830*/  STL [R1+0x440], R21 ;  /* 0x0004401501007387 */ /* 0x0001e20000100800 */
[----:B------:R-:W-:-:S03]  /*0840*/  LEA.HI.X.SX32 R9, R25, R27, 0x1, P0 ;  /* 0x0000001b19097211 */ /* 0x000fc600000f0eff */
[----:B------:R1:W-:Y:S01]  /*0850*/  STL [R1+0x43c], R20 ;  /* 0x00043c1401007387 */ /* 0x0003e20000100800 */
[----:B------:R-:W-:-:S03]  /*0860*/  IMAD R10, R0, 0xc0, RZ ;  /* 0x000000c0000a7824 */ /* 0x000fc600078e02ff */
[----:B------:R2:W-:Y:S04]  /*0870*/  STL [R1+0x438], R15 ;  /* 0x0004380f01007387 */ /* 0x0005e80000100800 */
[----:B0-----:R0:W5:Y:S04]  /*0880*/  LDG.E.U16 R21, [R8.64] ;  /* 0x0000000408157981 */ /* 0x001168000c1e1500 */
[----:B-1----:R1:W5:Y:S01]  /*0890*/  LDG.E.U16 R20, [R2.64] ;  /* 0x0000000402147981 */ /* 0x002362000c1e1500 */
[-C--:B------:R-:W-:Y:S02]  /*08a0*/  IADD3 R4, P2, R10, R26.reuse, RZ ;  /* 0x0000001a0a047210 */ /* 0x080fe40007f5e0ff */
[----:B-1----:R-:W-:-:S02]  /*08b0*/  IADD3 R2, P0, R7, R26, RZ ;  /* 0x0000001a07027210 */ /* 0x002fc40007f1e0ff */
[----:B------:R-:W-:-:S05]  /*08c0*/  LEA.HI.X.SX32 R7, R5, R27, 0x1, P1 ;  /* 0x0000001b05077211 */ /* 0x000fca00008f0eff */
[----:B--2---:R1:W5:Y:S01]  /*08d0*/  LDG.E.U16 R15, [R6.64] ;  /* 0x00000004060f7981 */ /* 0x004362000c1e1500 */
[----:B------:R-:W-:-:S03]  /*08e0*/  LEA.HI.X.SX32 R5, R11, R27, 0x1, P2 ;  /* 0x0000001b0b057211 */ /* 0x000fc600010f0eff */
[----:B---3--:R3:W-:Y:S04]  /*08f0*/  STL [R1+0x430], R14 ;  /* 0x0004300e01007387 */ /* 0x0087e80000100800 */
[----:B---3--:R3:W2:Y:S01]  /*0900*/  LDG.E.U16 R14, [R4.64] ;  /* 0x00000004040e7981 */ /* 0x0086a2000c1e1500 */
[----:B------:R-:W-:Y:S01]  /*0910*/  LEA.HI.X.SX32 R3, R10, R27, 0x1, P0 ;  /* 0x0000001b0a037211 */ /* 0x000fe200000f0eff */
[----:B0-----:R-:W-:-:S04]  /*0920*/  IMAD R8, R0, 0x190, RZ ;  /* 0x0000019000087824 */ /* 0x001fc800078e02ff */
[----:B------:R0:W2:Y:S01]  /*0930*/  LDG.E.U16 R11, [R2.64] ;  /* 0x00000004020b7981 */ /* 0x0000a2000c1e1500 */
[----:B------:R-:W-:Y:S01]  /*0940*/  IADD3 R8, P1, R8, R26, RZ ;  /* 0x0000001a08087210 */ /* 0x000fe20007f3e0ff */
[C---:B---3--:R-:W-:Y:S02]  /*0950*/  IMAD R4, R0.reuse, 0x1a0, RZ ;  /* 0x000001a000047824 */ /* 0x048fe400078e02ff */
[C---:B0-----:R-:W-:Y:S01]  /*0960*/  IMAD R3, R0.reuse, 0xd0, RZ ;  /* 0x000000d000037824 */ /* 0x041fe200078e02ff */
[----:B----4-:R0:W-:Y:S01]  /*0970*/  STL [R1+0x424], R16 ;  /* 0x0004241001007387 */ /* 0x0101e20000100800 */
[----:B------:R-:W-:-:S03]  /*0980*/  IMAD R2, R0, 0x1b0, RZ ;  /* 0x000001b000027824 */ /* 0x000fc600078e02ff */
[----:B-----5:R3:W-:Y:S01]  /*0990*/  STL [R1+0x3fc], R13 ;  /* 0x0003fc0d01007387 */ /* 0x0207e20000100800 */
[-C--:B-1----:R-:W-:Y:S01]  /*09a0*/  IADD3 R6, P0, R3, R26.reuse, RZ ;  /* 0x0000001a03067210 */ /* 0x082fe20007f1e0ff */
[C---:B0-----:R-:W-:Y:S02]  /*09b0*/  IMAD R16, R0.reuse, 0xc8, RZ ;  /* 0x000000c800107824 */ /* 0x041fe400078e02ff */
[----:B---3--:R-:W-:Y:S01]  /*09c0*/  IMAD R13, R0, 0x68, RZ ;  /* 0x00000068000d7824 */ /* 0x008fe200078e02ff */
[-C--:B------:R-:W-:Y:S01]  /*09d0*/  IADD3 R4, P2, R4, R26.reuse, RZ ;  /* 0x0000001a04047210 */ /* 0x080fe20007f5e0ff */
[----:B------:R-:W-:Y:S01]  /*09e0*/  IMAD R10, R0, 0xd8, RZ ;  /* 0x000000d8000a7824 */ /* 0x000fe200078e02ff */
[-C--:B------:R-:W-:Y:S02]  /*09f0*/  LEA.HI.X.SX32 R9, R16, R27.reuse, 0x1, P1 ;  /* 0x0000001b10097211 */ /* 0x080fe400008f0eff */
[----:B------:R-:W-:Y:S02]  /*0a00*/  IADD3 R2, P1, R2, R26, RZ ;  /* 0x0000001a02027210 */ /* 0x000fe40007f3e0ff */
[-C--:B------:R-:W-:Y:S01]  /*0a10*/  LEA.HI.X.SX32 R7, R13, R27.reuse, 0x1, P0 ;  /* 0x0000001b0d077211 */ /* 0x080fe200000f0eff */
[----:B------:R0:W-:Y:S01]  /*0a20*/  STL [R1+0x3f0], R19 ;  /* 0x0003f01301007387 */ /* 0x0001e20000100800 */
[----:B------:R-:W-:-:S02]  /*0a30*/  LEA.HI.X.SX32 R5, R3, R27, 0x1, P2 ;  /* 0x0000001b03057211 */ /* 0x000fc400010f0eff */
[----:B------:R-:W-:Y:S02]  /*0a40*/  LEA.HI.X.SX32 R3, R10, R27, 0x1, P1 ;  /* 0x0000001b0a037211 */ /* 0x000fe400008f0eff */
[----:B------:R1:W3:Y:S04]  /*0a50*/  LDG.E.U16 R10, [R6.64] ;  /* 0x00000004060a7981 */ /* 0x0002e8000c1e1500 */
[----:B0-----:R0:W4:Y:S04]  /*0a60*/  LDG.E.U16 R19, [R8.64] ;  /* 0x0000000408137981 */ /* 0x001128000c1e1500 */
[----:B------:R5:W-:Y:S04]  /*0a70*/  STL [R1+0x420], R17 ;  /* 0x0004201101007387 */ /* 0x000be80000100800 */
[----:B------:R0:W-:Y:S04]  /*0a80*/  STL [R1+0x3ec], R12 ;  /* 0x0003ec0c01007387 */ /* 0x0001e80000100800 */
[----:B-----5:R5:W3:Y:S04]  /*0a90*/  LDG.E.U16 R17, [R4.64] ;  /* 0x0000000404117981 */ /* 0x020ae8000c1e1500 */
[----:B0-----:R0:W3:Y:S01]  /*0aa0*/  LDG.E.U16 R12, [R2.64] ;  /* 0x00000004020c7981 */ /* 0x0010e2000c1e1500 */
[----:B-----5:R-:W-:-:S02]  /*0ab0*/  IMAD R5, R0, 0x70, RZ ;  /* 0x0000007000057824 */ /* 0x020fc400078e02ff */
[C---:B------:R-:W-:Y:S02]  /*0ac0*/  IMAD R4, R0.reuse, 0x1c0, RZ ;  /* 0x000001c000047824 */ /* 0x040fe400078e02ff */
[C---:B0-----:R-:W-:Y:S01]  /*0ad0*/  IMAD R3, R0.reuse, 0xe0, RZ ;  /* 0x000000e000037824 */ /* 0x041fe200078e02ff */
[----:B------:R0:W-:Y:S01]  /*0ae0*/  STL [R1+0x3e0], R20 ;  /* 0x0003e01401007387 */ /* 0x0001e20000100800 */
[-C--:B------:R-:W-:Y:S01]  /*0af0*/  IADD3 R8, P0, R5, R26.reuse, RZ ;  /* 0x0000001a05087210 */ /* 0x080fe20007f1e0ff */
[----:B------:R-:W-:Y:S02]  /*0b00*/  IMAD R2, R0, 0x1d0, RZ ;  /* 0x000001d000027824 */ /* 0x000fe400078e02ff */
[-C--:B-1----:R-:W-:Y:S01]  /*0b10*/  IADD3 R6, P1, R3, R26.reuse, RZ ;  /* 0x0000001a03067210 */ /* 0x082fe20007f3e0ff */
[----:B------:R1:W-:Y:S01]  /*0b20*/  STL [R1+0x418], R21 ;  /* 0x0004181501007387 */ /* 0x0003e20000100800 */
[----:B------:R-:W-:Y:S01]  /*0b30*/  IADD3 R4, P2, R4, R26, RZ ;  /* 0x0000001a04047210 */ /* 0x000fe20007f5e0ff */
[----:B0-----:R-:W-:Y:S01]  /*0b40*/  IMAD R20, R0, 0x38, RZ ;  /* 0x0000003800147824 */ /* 0x001fe200078e02ff */
[----:B------:R-:W-:-:S04]  /*0b50*/  LEA.HI.X.SX32 R7, R5, R27, 0x1, P1 ;  /* 0x0000001b05077211 */ /* 0x000fc800008f0eff */
[----:B------:R-:W-:Y:S01]  /*0b60*/  LEA.HI.X.SX32 R9, R20, R27, 0x1, P0 ;  /* 0x0000001b14097211 */ /* 0x000fe200000f0eff */
[----:B------:R0:W5:Y:S01]  /*0b70*/  LDG.E.U16 R22, [R6.64] ;  /* 0x0000000406167981 */ /* 0x000162000c1e1500 */
[----:B------:R-:W-:-:S03]  /*0b80*/  IADD3 R2, P0, R2, R26, RZ ;  /* 0x0000001a02027210 */ /* 0x000fc60007f1e0ff */
[----:B------:R0:W-:Y:S01]  /*0b90*/  STL [R1+0x414], R15 ;  /* 0x0004140f01007387 */ /* 0x0001e20000100800 */
[----:B------:R-:W-:-:S03]  /*0ba0*/  LEA.HI.X.SX32 R5, R3, R27, 0x1, P2 ;  /* 0x0000001b03057211 */ /* 0x000fc600010f0eff */
[----:B------:R2:W5:Y:S04]  /*0bb0*/  LDG.E.U16 R28, [R8.64] ;  /* 0x00000004081c7981 */ /* 0x000568000c1e1500 */
[----:B-1----:R1:W5:Y:S01]  /*0bc0*/  LDG.E.U16 R21, [R4.64] ;  /* 0x0000000404157981 */ /* 0x002362000c1e1500 */
[----:B0-----:R-:W-:-:S05]  /*0bd0*/  IMAD R15, R0, 0xe8, RZ ;  /* 0x000000e8000f7824 */ /* 0x001fca00078e02ff */
[----:B------:R-:W-:Y:S01]  /*0be0*/  LEA.HI.X.SX32 R3, R15, R27, 0x1, P0 ;  /* 0x0000001b0f037211 */ /* 0x000fe200000f0eff */
[----:B--2---:R0:W-:Y:S04]  /*0bf0*/  STL [R1+0x410], R14 ;  /* 0x0004100e01007387 */ /* 0x0041e80000100800 */
[----:B0-----:R0:W2:Y:S01]  /*0c00*/  LDG.E.U16 R14, [R2.64] ;  /* 0x00000004020e7981 */ /* 0x0010a2000c1e1500 */
[C---:B------:R-:W-:Y:S02]  /*0c10*/  IMAD R6, R0.reuse, 0x1e0, RZ ;  /* 0x000001e000067824 */ /* 0x040fe400078e02ff */
[C---:B------:R-:W-:Y:S02]  /*0c20*/  IMAD R24, R0.reuse, 0x78, RZ ;  /* 0x0000007800187824 */ /* 0x040fe400078e02ff */
[----:B-1----:R-:W-:-:S02]  /*0c30*/  IMAD R4, R0, 0x1f0, RZ ;  /* 0x000001f000047824 */ /* 0x002fc400078e02ff */
[C---:B0-----:R-:W-:Y:S01]  /*0c40*/  IMAD R3, R0.reuse, 0xf0, RZ ;  /* 0x000000f000037824 */ /* 0x041fe200078e02ff */
[----:B------:R0:W-:Y:S01]  /*0c50*/  STL [R1+0x3dc], R11 ;  /* 0x0003dc0b01007387 */ /* 0x0001e20000100800 */
[----:B------:R-:W-:-:S03]  /*0c60*/  IMAD R2, R0, 0x102, RZ ;  /* 0x0000010200027824 */ /* 0x000fc600078e02ff */
[CC--:B------:R-:W-:Y:S02]  /*0c70*/  IADD3 R8, P0, R3.reuse, R26.reuse, RZ ;  /* 0x0000001a03087210 */ /* 0x0c0fe40007f1e0ff */
[-C--:B------:R-:W-:Y:S02]  /*0c80*/  IADD3 R6, P1, R6, R26.reuse, RZ ;  /* 0x0000001a06067210 */ /* 0x080fe40007f3e0ff */
[-C--:B------:R-:W-:Y:S01]  /*0c90*/  IADD3 R4, P2, R4, R26.reuse, RZ ;  /* 0x0000001a04047210 */ /* 0x080fe20007f5e0ff */
[----:B0-----:R-:W-:Y:S01]  /*0ca0*/  IMAD R11, R0, 0xf8, RZ ;  /* 0x000000f8000b7824 */ /* 0x001fe200078e02ff */
[-C--:B------:R-:W-:Y:S02]  /*0cb0*/  LEA.HI.X.SX32 R9, R24, R27.reuse, 0x1, P0 ;  /* 0x0000001b18097211 */ /* 0x080fe400000f0eff */
[----:B------:R-:W-:Y:S02]  /*0cc0*/  IADD3 R2, P0, R2, R26, RZ ;  /* 0x0000001a02027210 */ /* 0x000fe40007f1e0ff */
[----:B------:R-:W-:-:S02]  /*0cd0*/  LEA.HI.X.SX32 R7, R3, R27, 0x1, P1 ;  /* 0x0000001b03077211 */ /* 0x000fc400008f0eff */
[----:B------:R-:W-:Y:S01]  /*0ce0*/  LEA.HI.X.SX32 R5, R11, R27, 0x1, P2 ;  /* 0x0000001b0b057211 */ /* 0x000fe200010f0eff */
[----:B----4-:R0:W-:Y:S04]  /*0cf0*/  STL [R1+0x3b8], R19 ;  /* 0x0003b81301007387 */ /* 0x0101e80000100800 */
[----:B---3--:R1:W-:Y:S04]  /*0d00*/  STL [R1+0x408], R10 ;  /* 0x0004080a01007387 */ /* 0x0083e80000100800 */
[----:B0-----:R0:W3:Y:S01]  /*0d10*/  LDG.E.U16 R19, [R8.64] ;  /* 0x0000000408137981 */ /* 0x0010e2000c1e1500 */
[----:B-1----:R-:W-:-:S03]  /*0d20*/  IMAD R10, R0, 0x81, RZ ;  /* 0x00000081000a7824 */ /* 0x002fc600078e02ff */
[----:B------:R1:W-:Y:S02]  /*0d30*/  STL [R1+0x3b0], R17 ;  /* 0x0003b01101007387 */ /* 0x0003e40000100800 */
[----:B------:R-:W-:Y:S02]  /*0d40*/  LEA.HI.X.SX32 R3, R10, R27, 0x1, P0 ;  /* 0x0000001b0a037211 */ /* 0x000fe400000f0eff */
[----:B------:R4:W-:Y:S04]  /*0d50*/  STL [R1+0x3a4], R12 ;  /* 0x0003a40c01007387 */ /* 0x0009e80000100800 */
[----:B------:R0:W3:Y:S04]  /*0d60*/  LDG.E.U16 R11, [R2.64] ;  /* 0x00000004020b7981 */ /* 0x0000e8000c1e1500 */
[----:B-1----:R1:W3:Y:S04]  /*0d70*/  LDG.E.U16 R17, [R6.64] ;  /* 0x0000000406117981 */ /* 0x0022e8000c1e1500 */
[----:B----4-:R4:W3:Y:S01]  /*0d80*/  LDG.E.U16 R12, [R4.64] ;  /* 0x00000004040c7981 */ /* 0x0108e2000c1e1500 */
[----:B0-----:R-:W-:-:S02]  /*0d90*/  IMAD R8, R0, 0x112, RZ ;  /* 0x0000011200087824 */ /* 0x001fc400078e02ff */
[C---:B------:R-:W-:Y:S02]  /*0da0*/  IMAD R3, R0.reuse, 0x89, RZ ;  /* 0x0000008900037824 */ /* 0x040fe400078e02ff */
[----:B-1----:R-:W-:Y:S01]  /*0db0*/  IMAD R6, R0, 0x122, RZ ;  /* 0x0000012200067824 */ /* 0x002fe200078e02ff */
[-C--:B------:R-:W-:Y:S01]  /*0dc0*/  IADD3 R8, P0, R8, R26.reuse, RZ ;  /* 0x0000001a08087210 */ /* 0x080fe20007f1e0ff */
[C---:B------:R-:W-:Y:S02]  /*0dd0*/  IMAD R2, R0.reuse, 0x142, RZ ;  /* 0x0000014200027824 */ /* 0x040fe400078e02ff */
[----:B----4-:R-:W-:Y:S01]  /*0de0*/  IMAD R4, R0, 0x132, RZ ;  /* 0x0000013200047824 */ /* 0x010fe200078e02ff */
[-C--:B------:R-:W-:Y:S01]  /*0df0*/  IADD3 R6, P1, R6, R26.reuse, RZ ;  /* 0x0000001a06067210 */ /* 0x080fe20007f3e0ff */
[C---:B------:R-:W-:Y:S01]  /*0e00*/  IMAD R7, R0.reuse, 0x91, RZ ;  /* 0x0000009100077824 */ /* 0x040fe200078e02ff */
[----:B------:R-:W-:Y:S01]  /*0e10*/  LEA.HI.X.SX32 R9, R3, R27, 0x1, P0 ;  /* 0x0000001b03097211 */ /* 0x000fe200000f0eff */
[----:B------:R-:W-:Y:S01]  /*0e20*/  IMAD R5, R0, 0x99, RZ ;  /* 0x0000009900057824 */ /* 0x000fe200078e02ff */
[-C--:B------:R-:W-:Y:S01]  /*0e30*/  IADD3 R4, P2, R4, R26.reuse, RZ ;  /* 0x0000001a04047210 */ /* 0x080fe20007f5e0ff */
[----:B------:R-:W-:Y:S01]  /*0e40*/  IMAD R3, R0, 0xa1, RZ ;  /* 0x000000a100037824 */ /* 0x000fe200078e02ff */
[----:B------:R-:W-:-:S02]  /*0e50*/  IADD3 R2, P0, R2, R26, RZ ;  /* 0x0000001a02027210 */ /* 0x000fc40007f1e0ff */
[-C--:B------:R-:W-:Y:S02]  /*0e60*/  LEA.HI.X.SX32 R7, R7, R27.reuse, 0x1, P1 ;  /* 0x0000001b07077211 */ /* 0x080fe400008f0eff */
[-C--:B------:R-:W-:Y:S01]  /*0e70*/  LEA.HI.X.SX32 R5, R5, R27.reuse, 0x1, P2 ;  /* 0x0000001b05057211 */ /* 0x080fe200010f0eff */
[----:B-----5:R-:W-:Y:S01]  /*0e80*/  STL [R1+0x3f8], R28 ;  /* 0x0003f81c01007387 */ /* 0x020fe20000100800 */
[----:B------:R-:W-:-:S03]  /*0e90*/  LEA.HI.X.SX32 R3, R3, R27, 0x1, P0 ;  /* 0x0000001b03037211 */ /* 0x000fc600000f0eff */
[----:B------:R0:W-:Y:S04]  /*0ea0*/  STL [R1+0x3f4], R22 ;  /* 0x0003f41601007387 */ /* 0x0001e80000100800 */
[----:B------:R1:W-:Y:S04]  /*0eb0*/  STL [R1+0x39c], R21 ;  /* 0x00039c1501007387 */ /* 0x0003e80000100800 */
[----:B------:R4:W3:Y:S04]  /*0ec0*/  LDG.E.U16 R10, [R2.64] ;  /* 0x00000004020a7981 */ /* 0x0008e8000c1e1500 */
[----:B0-----:R0:W3:Y:S04]  /*0ed0*/  LDG.E.U16 R22, [R8.64] ;  /* 0x0000000408167981 */ /* 0x0010e8000c1e1500 */
[----:B-1----:R1:W3:Y:S04]  /*0ee0*/  LDG.E.U16 R21, [R6.64] ;  /* 0x0000000406157981 */ /* 0x0022e8000c1e1500 */
[----:B--2---:R2:W-:Y:S04]  /*0ef0*/  STL [R1+0x26c], R14 ;  /* 0x00026c0e01007387 */ /* 0x0045e80000100800 */
[----:B--2---:R2:W5:Y:S01]  /*0f00*/  LDG.E.U16 R14, [R4.64] ;  /* 0x00000004040e7981 */ /* 0x004562000c1e1500 */
[----:B0-----:R-:W-:-:S02]  /*0f10*/  IMAD R8, R0, 0x152, RZ ;  /* 0x0000015200087824 */ /* 0x001fc400078e02ff */
[----:B----4-:R-:W-:-:S03]  /*0f20*/  IMAD R3, R0, 0xa9, RZ ;  /* 0x000000a900037824 */ /* 0x010fc600078e02ff */
[----:B------:R-:W-:Y:S01]  /*0f30*/  IADD3 R8, P0, R8, R26, RZ ;  /* 0x0000001a08087210 */ /* 0x000fe20007f1e0ff */
[----:B-1----:R-:W-:-:S03]  /*0f40*/  IMAD R6, R0, 0x162, RZ ;  /* 0x0000016200067824 */ /* 0x002fc600078e02ff */
[-C--:B------:R-:W-:Y:S01]  /*0f50*/  LEA.HI.X.SX32 R9, R3, R27.reuse, 0x1, P0 ;  /* 0x0000001b03097211 */ /* 0x080fe200000f0eff */
[----:B--2---:R-:W-:Y:S01]  /*0f60*/  IMAD R4, R0, 0x172, RZ ;  /* 0x0000017200047824 */ /* 0x004fe200078e02ff */
[-C--:B------:R-:W-:Y:S01]  /*0f70*/  IADD3 R6, P1, R6, R26.reuse, RZ ;  /* 0x0000001a06067210 */ /* 0x080fe20007f3e0ff */
[C---:B------:R-:W-:Y:S02]  /*0f80*/  IMAD R7, R0.reuse, 0xb1, RZ ;  /* 0x000000b100077824 */ /* 0x040fe400078e02ff */
[----:B------:R-:W-:Y:S01]  /*0f90*/  IMAD R5, R0, 0xb9, RZ ;  /* 0x000000b900057824 */ /* 0x000fe200078e02ff */
[----:B------:R-:W-:Y:S02]  /*0fa0*/  IADD3 R4, P2, R4, R26, RZ ;  /* 0x0000001a04047210 */ /* 0x000fe40007f5e0ff */
[-C--:B------:R-:W-:Y:S02]  /*0fb0*/  LEA.HI.X.SX32 R7, R7, R27.reuse, 0x1, P1 ;  /* 0x0000001b07077211 */ /* 0x080fe400008f0eff */
[----:B------:R-:W-:Y:S01]  /*0fc0*/  LEA.HI.X.SX32 R5, R5, R27, 0x1, P2 ;  /* 0x0000001b05057211 */ /* 0x000fe200010f0eff */
[----:B---3--:R0:W-:Y:S01]  /*0fd0*/  STL [R1+0x3e8], R19 ;  /* 0x0003e81301007387 */ /* 0x0081e20000100800 */
[----:B------:R-:W-:-:S03]  /*0fe0*/  IMAD R2, R0, 0x182, RZ ;  /* 0x0000018200027824 */ /* 0x000fc600078e02ff */
[----:B0-----:R0:W2:Y:S04]  /*0ff0*/  LDG.E.U16 R19, [R6.64] ;  /* 0x0000000406137981 */ /* 0x0010a8000c1e1500 */
[----:B------:R1:W-:Y:S04]  /*1000*/  STL [R1+0x17c], R17 ;  /* 0x00017c1101007387 */ /* 0x0003e80000100800 */
[----:B------:R-:W-:Y:S04]  /*1010*/  STL [R1+0x12c], R12 ;  /* 0x00012c0c01007387 */ /* 0x000fe80000100800 */
[----:B------:R3:W-:Y:S04]  /*1020*/  STL [R1+0x3e4], R11 ;  /* 0x0003e40b01007387 */ /* 0x0007e80000100800 */
[----:B-1----:R1:W4:Y:S04]  /*1030*/  LDG.E.U16 R17, [R4.64] ;  /* 0x0000000404117981 */ /* 0x002328000c1e1500 */
[----:B---3--:R3:W2:Y:S01]  /*1040*/  LDG.E.U16 R11, [R8.64] ;  /* 0x00000004080b7981 */ /* 0x0086a2000c1e1500 */
[----:B------:R-:W-:Y:S01]  /*1050*/  IMAD R3, R0, 0xc1, RZ ;  /* 0x000000c100037824 */ /* 0x000fe200078e02ff */
[----:B------:R-:W-:-:S04]  /*1060*/  IADD3 R2, P0, R2, R26, RZ ;  /* 0x0000001a02027210 */ /* 0x000fc80007f1e0ff */
[----:B------:R-:W-:Y:S01]  /*1070*/  LEA.HI.X.SX32 R3, R3, R27, 0x1, P0 ;  /* 0x0000001b03037211 */ /* 0x000fe200000f0eff */
[----:B---3--:R-:W-:-:S04]  /*1080*/  IMAD R8, R0, 0x192, RZ ;  /* 0x0000019200087824 */ /* 0x008fc800078e02ff */
[----:B------:R3:W4:Y:S01]  /*1090*/  LDG.E.U16 R12, [R2.64] ;  /* 0x00000004020c7981 */ /* 0x000722000c1e1500 */
[C---:B0-----:R-:W-:Y:S02]  /*10a0*/  IMAD R6, R0.reuse, 0x1a2, RZ ;  /* 0x000001a200067824 */ /* 0x041fe400078e02ff */
[----:B-1----:R-:W-:Y:S01]  /*10b0*/  IMAD R4, R0, 0x1b2, RZ ;  /* 0x000001b200047824 */ /* 0x002fe200078e02ff */
[-C--:B------:R-:W-:Y:S01]  /*10c0*/  IADD3 R8, P0, R8, R26.reuse, RZ ;  /* 0x0000001a08087210 */ /* 0x080fe20007f1e0ff */
[C---:B------:R-:W-:Y:S02]  /*10d0*/  IMAD R7, R0.reuse, 0xd1, RZ ;  /* 0x000000d100077824 */ /* 0x040fe400078e02ff */
[C---:B---3--:R-:W-:Y:S02]  /*10e0*/  IMAD R3, R0.reuse, 0xc9, RZ ;  /* 0x000000c900037824 */ /* 0x048fe400078e02ff */
[----:B------:R-:W-:Y:S01]  /*10f0*/  IMAD R2, R0, 0x1c2, RZ ;  /* 0x000001c200027824 */ /* 0x000fe200078e02ff */
[-C--:B------:R-:W-:Y:S01]  /*1100*/  IADD3 R6, P1, R6, R26.reuse, RZ ;  /* 0x0000001a06067210 */ /* 0x080fe20007f3e0ff */
[C---:B------:R-:W-:Y:S01]  /*1110*/  IMAD R5, R0.reuse, 0xd9, RZ ;  /* 0x000000d900057824 */ /* 0x040fe200078e02ff */
[----:B------:R-:W-:Y:S01]  /*1120*/  LEA.HI.X.SX32 R9, R3, R27, 0x1, P0 ;  /* 0x0000001b03097211 */ /* 0x000fe200000f0eff */
[----:B------:R-:W-:Y:S01]  /*1130*/  IMAD R3, R0, 0xe1, RZ ;  /* 0x000000e100037824 */ /* 0x000fe200078e02ff */
[----:B------:R-:W-:-:S02]  /*1140*/  IADD3 R4, P2, R4, R26, RZ ;  /* 0x0000001a04047210 */ /* 0x000fc40007f5e0ff */
[----:B------:R-:W-:Y:S01]  /*1150*/  IADD3 R2, P0, R2, R26, RZ ;  /* 0x0000001a02027210 */ /* 0x000fe20007f1e0ff */
[----:B------:R0:W-:Y:S01]  /*1160*/  STL [R1+0x3d8], R22 ;  /* 0x0003d81601007387 */ /* 0x0001e20000100800 */
[-C--:B------:R-:W-:Y:S02]  /*1170*/  LEA.HI.X.SX32 R7, R7, R27.reuse, 0x1, P1 ;  /* 0x0000001b07077211 */ /* 0x080fe400008f0eff */
[-C--:B------:R-:W-:Y:S01]  /*1180*/  LEA.HI.X.SX32 R5, R5, R27.reuse, 0x1, P2 ;  /* 0x0000001b05057211 */ /* 0x080fe200010f0eff */
[----:B------:R-:W-:Y:S01]  /*1190*/  STL [R1+0x3d4], R21 ;  /* 0x0003d41501007387 */ /* 0x000fe20000100800 */
[----:B------:R-:W-:-:S03]  /*11a0*/  LEA.HI.X.SX32 R3, R3, R27, 0x1, P0 ;  /* 0x0000001b03037211 */ /* 0x000fc600000f0eff */
[----:B------:R1:W3:Y:S04]  /*11b0*/  LDG.E.U16 R28, [R6.64] ;  /* 0x00000004061c7981 */ /* 0x0002e8000c1e1500 */
[----:B0-----:R0:W3:Y:S04]  /*11c0*/  LDG.E.U16 R22, [R4.64] ;  /* 0x0000000404167981 */ /* 0x0010e8000c1e1500 */
[----:B-----5:R5:W-:Y:S04]  /*11d0*/  STL [R1+0x3d0], R14 ;  /* 0x0003d00e01007387 */ /* 0x020be80000100800 */
[----:B------:R0:W-:Y:S04]  /*11e0*/  STL [R1+0x3cc], R10 ;  /* 0x0003cc0a01007387 */ /* 0x0001e80000100800 */
[----:B-----5:R5:W3:Y:S04]  /*11f0*/  LDG.E.U16 R14, [R2.64] ;  /* 0x00000004020e7981 */ /* 0x020ae8000c1e1500 */
[----:B0-----:R0:W3:Y:S01]  /*1200*/  LDG.E.U16 R10, [R8.64] ;  /* 0x00000004080a7981 */ /* 0x0010e2000c1e1500 */
[----:B-1----:R-:W-:-:S02]  /*1210*/  IMAD R6, R0, 0x1e2, RZ ;  /* 0x000001e200067824 */ /* 0x002fc400078e02ff */
[C---:B------:R-:W-:Y:S02]  /*1220*/  IMAD R4, R0.reuse, 0x1f2, RZ ;  /* 0x000001f200047824 */ /* 0x040fe400078e02ff */
[C---:B-----5:R-:W-:Y:S02]  /*1230*/  IMAD R2, R0.reuse, 0xe9, RZ ;  /* 0x000000e900027824 */ /* 0x060fe400078e02ff */
[----:B0-----:R-:W-:Y:S01]  /*1240*/  IMAD R8, R0, 0x1d2, RZ ;  /* 0x000001d200087824 */ /* 0x001fe200078e02ff */
[----:B------:R-:W-:Y:S01]  /*1250*/  IADD3 R6, P1, R6, R26, RZ ;  /* 0x0000001a06067210 */ /* 0x000fe20007f3e0ff */
[----:B------:R-:W-:-:S03]  /*1260*/  IMAD R7, R0, 0xf1, RZ ;  /* 0x000000f100077824 */ /* 0x000fc600078e02ff */
[-C--:B------:R-:W-:Y:S01]  /*1270*/  IADD3 R8, P0, R8, R26.reuse, RZ ;  /* 0x0000001a08087210 */ /* 0x080fe20007f1e0ff */
[----:B------:R-:W-:Y:S01]  /*1280*/  IMAD R5, R0, 0xf9, RZ ;  /* 0x000000f900057824 */ /* 0x000fe200078e02ff */
[----:B------:R-:W-:Y:S01]  /*1290*/  IADD3 R4, P2, R4, R26, RZ ;  /* 0x0000001a04047210 */ /* 0x000fe20007f5e0ff */
[----:B------:R-:W-:Y:S01]  /*12a0*/  IMAD R3, R0, 0x11, RZ ;  /* 0x0000001100037824 */ /* 0x000fe200078e02ff */
[-C--:B------:R-:W-:Y:S02]  /*12b0*/  LEA.HI.X.SX32 R9, R2, R27.reuse, 0x1, P0 ;  /* 0x0000001b02097211 */ /* 0x080fe400000f0eff */
[-C--:B------:R-:W-:Y:S02]  /*12c0*/  LEA.HI.X.SX32 R7, R7, R27.reuse, 0x1, P1 ;  /* 0x0000001b07077211 */ /* 0x080fe400008f0eff */
[----:B------:R-:W-:Y:S01]  /*12d0*/  LEA.HI.X.SX32 R5, R5, R27, 0x1, P2 ;  /* 0x0000001b05057211 */ /* 0x000fe200010f0eff */
[----:B------:R0:W5:Y:S04]  /*12e0*/  LDG.E.U16 R29, [R8.64] ;  /* 0x00000004081d7981 */ /* 0x000168000c1e1500 */
[----:B--2---:R1:W-:Y:S02]  /*12f0*/  STL [R1+0x3c8], R11 ;  /* 0x0003c80b01007387 */ /* 0x0043e40000100800 */
[----:B-1----:R-:W-:-:S05]  /*1300*/  IMAD R11, R0, 0x22, RZ ;  /* 0x00000022000b7824 */ /* 0x002fca00078e02ff */
[----:B------:R-:W-:Y:S01]  /*1310*/  IADD3 R2, P0, R11, R26, RZ ;  /* 0x0000001a0b027210 */ /* 0x000fe20007f1e0ff */
[----:B------:R1:W-:Y:S03]  /*1320*/  STL [R1+0x3c4], R19 ;  /* 0x0003c41301007387 */ /* 0x0003e60000100800 */
[----:B------:R-:W-:Y:S01]  /*1330*/  LEA.HI.X.SX32 R3, R3, R27, 0x1, P0 ;  /* 0x0000001b03037211 */ /* 0x000fe200000f0eff */
[----:B----4-:R2:W-:Y:S04]  /*1340*/  STL [R1+0x3c0], R17 ;  /* 0x0003c01101007387 */ /* 0x0105e80000100800 */
[----:B------:R4:W5:Y:S04]  /*1350*/  LDG.E.U16 R21, [R2.64] ;  /* 0x0000000402157981 */ /* 0x000968000c1e1500 */
[----:B-1----:R1:W5:Y:S04]  /*1360*/  LDG.E.U16 R19, [R4.64] ;  /* 0x0000000404137981 */ /* 0x002368000c1e1500 */
[----:B--2---:R2:W5:Y:S04]  /*1370*/  LDG.E.U16 R17, [R6.64] ;  /* 0x0000000406117981 */ /* 0x004568000c1e1500 */
[----:B------:R0:W-:Y:S01]  /*1380*/  STL [R1+0x3bc], R12 ;  /* 0x0003bc0c01007387 */ /* 0x0001e20000100800 */
[----:B----4-:R-:W-:-:S02]  /*1390*/  IMAD R2, R0, 0x19, RZ ;  /* 0x0000001900027824 */ /* 0x010fc400078e02ff */
[----:B0-----:R-:W-:-:S05]  /*13a0*/  IMAD R12, R0, 0x32, RZ ;  /* 0x00000032000c7824 */ /* 0x001fca00078e02ff */
[----:B------:R-:W-:-:S04]  /*13b0*/  IADD3 R8, P0, R12, R26, RZ ;  /* 0x0000001a0c087210 */ /* 0x000fc80007f1e0ff */
[----:B------:R-:W-:Y:S01]  /*13c0*/  LEA.HI.X.SX32 R9, R2, R27, 0x1, P0 ;  /* 0x0000001b02097211 */ /* 0x000fe200000f0eff */
[----:B---3--:R-:W-:Y:S04]  /*13d0*/  STL [R1+0x3b4], R10 ;  /* 0x0003b40a01007387 */ /* 0x008fe80000100800 */
[----:B------:R-:W-:Y:S04]  /*13e0*/  STL [R1+0x3ac], R28 ;  /* 0x0003ac1c01007387 */ /* 0x000fe80000100800 */
[----:B------:R-:W-:Y:S04]  /*13f0*/  STL [R1+0x3a0], R22 ;  /* 0x0003a01601007387 */ /* 0x000fe80000100800 */
[----:B------:R0:W-:Y:S04]  /*1400*/  STL [R1+0x27c], R14 ;  /* 0x00027c0e01007387 */ /* 0x0001e80000100800 */
[----:B0-----:R0:W3:Y:S01]  /*1410*/  LDG.E.U16 R14, [R8.64] ;  /* 0x00000004080e7981 */ /* 0x0010e2000c1e1500 */
[----:B-1----:R-:W-:-:S02]  /*1420*/  IMAD R4, R0, 0x52, RZ ;  /* 0x0000005200047824 */ /* 0x002fc400078e02ff */
[C---:B------:R-:W-:Y:S02]  /*1430*/  IMAD R5, R0.reuse, 0x29, RZ ;  /* 0x0000002900057824 */ /* 0x040fe400078e02ff */
[----:B------:R-:W-:Y:S01]  /*1440*/  IMAD R10, R0, 0x62, RZ ;  /* 0x00000062000a7824 */ /* 0x000fe200078e02ff */
[----:B------:R-:W-:Y:S01]  /*1450*/  IADD3 R4, P2, R4, R26, RZ ;  /* 0x0000001a04047210 */ /* 0x000fe20007f5e0ff */
[----:B------:R-:W-:-:S03]  /*1460*/  IMAD R3, R0, 0x31, RZ ;  /* 0x0000003100037824 */ /* 0x000fc600078e02ff */
[-C--:B------:R-:W-:Y:S02]  /*1470*/  IADD3 R2, P0, R10, R26.reuse, RZ ;  /* 0x0000001a0a027210 */ /* 0x080fe40007f1e0ff */
[-C--:B------:R-:W-:Y:S01]  /*1480*/  LEA.HI.X.SX32 R5, R5, R27.reuse, 0x1, P2 ;  /* 0x0000001b05057211 */ /* 0x080fe200010f0eff */
[C---:B--2---:R-:W-:Y:S01]  /*1490*/  IMAD R6, R0.reuse, 0x42, RZ ;  /* 0x0000004200067824 */ /* 0x044fe200078e02ff */
[----:B------:R-:W-:Y:S01]  /*14a0*/  LEA.HI.X.SX32 R3, R3, R27, 0x1, P0 ;  /* 0x0000001b03037211 */ /* 0x000fe200000f0eff */
[----:B------:R-:W-:Y:S02]  /*14b0*/  IMAD R7, R0, 0x21, RZ ;  /* 0x0000002100077824 */ /* 0x000fe400078e02ff */
[----:B------:R1:W2:Y:S01]  /*14c0*/  LDG.E.U16 R28, [R4.64] ;  /* 0x00000004041c7981 */ /* 0x0002a2000c1e1500 */
[----:B------:R-:W-:-:S03]  /*14d0*/  IADD3 R6, P1, R6, R26, RZ ;  /* 0x0000001a06067210 */ /* 0x000fc60007f3e0ff */
[----:B-----5:R4:W-:Y:S01]  /*14e0*/  STL [R1+0x200], R29 ;  /* 0x0002001d01007387 */ /* 0x0209e20000100800 */
[----:B------:R-:W-:Y:S01]  /*14f0*/  LEA.HI.X.SX32 R7, R7, R27, 0x1, P1 ;  /* 0x0000001b07077211 */ /* 0x000fe200008f0eff */
[----:B-1----:R-:W-:-:S04]  /*1500*/  IMAD R4, R0, 0x72, RZ ;  /* 0x0000007200047824 */ /* 0x002fc800078e02ff */
[----:B------:R1:W5:Y:S04]  /*1510*/  LDG.E.U16 R22, [R6.64] ;  /* 0x0000000406167981 */ /* 0x000368000c1e1500 */
[----:B----4-:R4:W2:Y:S01]  /*1520*/  LDG.E.U16 R29, [R2.64] ;  /* 0x00000004021d7981 */ /* 0x0108a2000c1e1500 */
[----:B0-----:R-:W-:Y:S01]  /*1530*/  IADD3 R8, P0, R4, R26, RZ ;  /* 0x0000001a04087210 */ /* 0x001fe20007f1e0ff */
[C---:B----4-:R-:W-:Y:S02]  /*1540*/  IMAD R2, R0.reuse, 0x39, RZ ;  /* 0x0000003900027824 */ /* 0x050fe400078e02ff */
[----:B------:R-:W-:-:S03]  /*1550*/  IMAD R3, R0, 0x51, RZ ;  /* 0x0000005100037824 */ /* 0x000fc600078e02ff */
[----:B------:R-:W-:Y:S01]  /*1560*/  LEA.HI.X.SX32 R9, R2, R27, 0x1, P0 ;  /* 0x0000001b02097211 */ /* 0x000fe200000f0eff */
[----:B-1----:R-:W-:-:S05]  /*1570*/  IMAD R7, R0, 0x41, RZ ;  /* 0x0000004100077824 */ /* 0x002fca00078e02ff */
[----:B------:R0:W3:Y:S04]  /*1580*/  LDG.E.U16 R9, [R8.64] ;  /* 0x0000000408097981 */ /* 0x0000e8000c1e1500 */
[----:B------:R1:W-:Y:S04]  /*1590*/  STL [R1+0x178], R17 ;  /* 0x0001781101007387 */ /* 0x0003e80000100800 */
[----:B------:R-:W-:Y:S04]  /*15a0*/  STL [R1+0x128], R19 ;  /* 0x0001281301007387 */ /* 0x000fe80000100800 */
[----:B------:R0:W-:Y:S01]  /*15b0*/  STL [R1+0x3a8], R21 ;  /* 0x0003a81501007387 */ /* 0x0001e20000100800 */
[----:B-1----:R-:W-:-:S02]  /*15c0*/  IMAD R17, R0, 0x82, RZ ;  /* 0x0000008200117824 */ /* 0x002fc400078e02ff */
[----:B0-----:R-:W-:-:S05]  /*15d0*/  IMAD R21, R0, 0xa2, RZ ;  /* 0x000000a200157824 */ /* 0x001fca00078e02ff */
[-C--:B------:R-:W-:Y:S02]  /*15e0*/  IADD3 R2, P0, R21, R26.reuse, RZ ;  /* 0x0000001a15027210 */ /* 0x080fe40007f1e0ff */
[----:B------:R-:W-:Y:S02]  /*15f0*/  IADD3 R6, P1, R17, R26, RZ ;  /* 0x0000001a11067210 */ /* 0x000fe40007f3e0ff */
[-C--:B------:R-:W-:Y:S02]  /*1600*/  LEA.HI.X.SX32 R3, R3, R27.reuse, 0x1, P0 ;  /* 0x0000001b03037211 */ /* 0x080fe400000f0eff */
[----:B------:R-:W-:-:S03]  /*1610*/  LEA.HI.X.SX32 R7, R7, R27, 0x1, P1 ;  /* 0x0000001b07077211 */ /* 0x000fc600008f0eff */
[----:B------:R0:W3:Y:S04]  /*1620*/  LDG.E.U16 R8, [R2.64] ;  /* 0x0000000402087981 */ /* 0x0000e8000c1e1500 */
[----:B------:R1:W3:Y:S01]  /*1630*/  LDG.E.U16 R10, [R6.64] ;  /* 0x00000004060a7981 */ /* 0x0002e2000c1e1500 */
[C---:B------:R-:W-:Y:S02]  /*1640*/  IMAD R19, R0.reuse, 0x92, RZ ;  /* 0x0000009200137824 */ /* 0x040fe400078e02ff */
[----:B------:R-:W-:-:S03]  /*1650*/  IMAD R5, R0, 0x49, RZ ;  /* 0x0000004900057824 */ /* 0x000fc600078e02ff */
[----:B------:R-:W-:-:S04]  /*1660*/  IADD3 R4, P2, R19, R26, RZ ;  /* 0x0000001a13047210 */ /* 0x000fc80007f5e0ff */
[----:B------:R-:W-:Y:S01]  /*1670*/  LEA.HI.X.SX32 R5, R5, R27, 0x1, P2 ;  /* 0x0000001b05057211 */ /* 0x000fe200010f0eff */
[----:B---3--:R3:W-:Y:S04]  /*1680*/  STL [R1+0x398], R14 ;  /* 0x0003980e01007387 */ /* 0x0087e80000100800 */
[----:B---3--:R3:W4:Y:S01]  /*1690*/  LDG.E.U16 R14, [R4.64] ;  /* 0x00000004040e7981 */ /* 0x008722000c1e1500 */
[C---:B0-----:R-:W-:Y:S02]  /*16a0*/  IMAD R2, R0.reuse, 0x59, RZ ;  /* 0x0000005900027824 */ /* 0x041fe400078e02ff */
[C---:B------:R-:W-:Y:S01]  /*16b0*/  IMAD R3, R0.reuse, 0x61, RZ ;  /* 0x0000006100037824 */ /* 0x040fe200078e02ff */
[----:B-----5:R0:W-:Y:S04]  /*16c0*/  STL [R1+0x394], R22 ;  /* 0x0003941601007387 */ /* 0x0201e80000100800 */
[----:B--2---:R2:W-:Y:S01]  /*16d0*/  STL [R1+0x390], R28 ;  /* 0x0003901c01007387 */ /* 0x0045e20000100800 */
[----:B0-----:R-:W-:-:S03]  /*16e0*/  IMAD R22, R0, 0xb2, RZ ;  /* 0x000000b200167824 */ /* 0x001fc600078e02ff */
[----:B------:R0:W-:Y:S01]  /*16f0*/  STL [R1+0x38c], R29 ;  /* 0x00038c1d01007387 */ /* 0x0001e20000100800 */
[----:B--2---:R-:W-:Y:S01]  /*1700*/  IMAD R28, R0, 0xc2, RZ ;  /* 0x000000c2001c7824 */ /* 0x004fe200078e02ff */
[----:B---3--:R-:W-:Y:S01]  /*1710*/  IADD3 R4, P0, R22, R26, RZ ;  /* 0x0000001a16047210 */ /* 0x008fe20007f1e0ff */
[----:B0-----:R-:W-:-:S03]  /*1720*/  IMAD R29, R0, 0xd2, RZ ;  /* 0x000000d2001d7824 */ /* 0x001fc600078e02ff */
[-C--:B-1----:R-:W-:Y:S02]  /*1730*/  IADD3 R6, P1, R28, R26.reuse, RZ ;  /* 0x0000001a1c067210 */ /* 0x082fe40007f3e0ff */
[-C--:B------:R-:W-:Y:S02]  /*1740*/  LEA.HI.X.SX32 R5, R2, R27.reuse, 0x1, P0 ;  /* 0x0000001b02057211 */ /* 0x080fe400000f0eff */
[----:B------:R-:W-:Y:S02]  /*1750*/  IADD3 R2, P0, R29, R26, RZ ;  /* 0x0000001a1d027210 */ /* 0x000fe40007f1e0ff */
[----:B------:R-:W-:-:S06]  /*1760*/  LEA.HI.X.SX32 R7, R3, R27, 0x1, P1 ;  /* 0x0000001b03077211 */ /* 0x000fcc00008f0eff */
[----:B------:R0:W2:Y:S04]  /*1770*/  LDG.E.U16 R7, [R6.64] ;  /* 0x0000000406077981 */ /* 0x0000a8000c1e1500 */
[----:B------:R1:W-:Y:S04]  /*1780*/  STL [R1+0x37c], R8 ;  /* 0x00037c0801007387 */ /* 0x0003e80000100800 */
[----:B------:R3:W-:Y:S01]  /*1790*/  STL [R1+0x388], R9 ;  /* 0x0003880901007387 */ /* 0x0007e20000100800 */
[----:B-1----:R-:W-:-:S03]  /*17a0*/  IMAD R8, R0, 0x69, RZ ;  /* 0x0000006900087824 */ /* 0x002fc600078e02ff */
[----:B------:R1:W-:Y:S01]  /*17b0*/  STL [R1+0x384], R10 ;  /* 0x0003840a01007387 */ /* 0x0003e20000100800 */
[----:B---3--:R-:W-:Y:S01]  /*17c0*/  IMAD R9, R0, 0xe2, RZ ;  /* 0x000000e200097824 */ /* 0x008fe200078e02ff */
[----:B------:R-:W-:Y:S01]  /*17d0*/  LEA.HI.X.SX32 R3, R8, R27, 0x1, P0 ;  /* 0x0000001b08037211 */ /* 0x000fe200000f0eff */
[----:B------:R-:W-:-:S04]  /*17e0*/  IMAD R8, R0, 0xf2, RZ ;  /* 0x000000f200087824 */ /* 0x000fc800078e02ff */
[----:B0-----:R0:W2:Y:S04]  /*17f0*/  LDG.E.U16 R6, [R2.64] ;  /* 0x0000000402067981 */ /* 0x0010a8000c1e1500 */
[----:B-1----:R1:W5:Y:S02]  /*1800*/  LDG.E.U16 R10, [R4.64] ;  /* 0x00000004040a7981 */ /* 0x002364000c1e1500 */
[C---:B-1----:R-:W-:Y:S01]  /*1810*/  IMAD R5, R0.reuse, 0x71, RZ ;  /* 0x0000007100057824 */ /* 0x042fe200078e02ff */
[----:B------:R-:W-:Y:S01]  /*1820*/  IADD3 R4, P1, R9, R26, RZ ;  /* 0x0000001a09047210 */ /* 0x000fe20007f3e0ff */
[----:B0-----:R-:W-:-:S03]  /*1830*/  IMAD R3, R0, 0x79, RZ ;  /* 0x0000007900037824 */ /* 0x001fc600078e02ff */
[----:B------:R-:W-:Y:S02]  /*1840*/  LEA.HI.X.SX32 R5, R5, R27, 0x1, P1 ;  /* 0x0000001b05057211 */ /* 0x000fe400008f0eff */
[----:B------:R-:W-:-:S03]  /*1850*/  IADD3 R2, P1, R8, R26, RZ ;  /* 0x0000001a08027210 */ /* 0x000fc60007f3e0ff */
[----:B------:R0:W2:Y:S01]  /*1860*/  LDG.E.U16 R4, [R4.64] ;  /* 0x0000000404047981 */ /* 0x0000a2000c1e1500 */
[----:B------:R-:W-:-:S06]  /*1870*/  LEA.HI.X.SX32 R3, R3, R27, 0x1, P1 ;  /* 0x0000001b03037211 */ /* 0x000fcc00008f0eff */
[----:B------:R1:W2:Y:S04]  /*1880*/  LDG.E.U16 R3, [R2.64] ;  /* 0x0000000402037981 */ /* 0x0002a8000c1e1500 */
[----:B----4-:R4:W-:Y:S02]  /*1890*/  STL [R1+0x380], R14 ;  /* 0x0003800e01007387 */ /* 0x0109e40000100800 */
[----:B----4-:R-:W-:-:S04]  /*18a0*/  SHF.L.U32 R14, R0, 0x1, RZ ;  /* 0x00000001000e7819 */ /* 0x010fc800000006ff */
[----:B------:R-:W-:-:S04]  /*18b0*/  IADD3 R8, P0, R14, R26, RZ ;  /* 0x0000001a0e087210 */ /* 0x000fc80007f1e0ff */
[----:B------:R-:W-:-:S05]  /*18c0*/  LEA.HI.X.SX32 R9, R0, R27, 0x1, P0 ;  /* 0x0000001b00097211 */ /* 0x000fca00000f0eff */
[----:B------:R4:W3:Y:S01]  /*18d0*/  LDG.E.U16 R8, [R8.64] ;  /* 0x0000000408087981 */ /* 0x0008e2000c1e1500 */
[----:B0-----:R-:W-:-:S05]  /*18e0*/  IMAD R5, R0, 0x34, RZ ;  /* 0x0000003400057824 */ /* 0x001fca00078e02ff */
[----:B-1----:R-:W-:Y:S01]  /*18f0*/  IADD3 R2, P0, R5, R26, RZ ;  /* 0x0000001a05027210 */ /* 0x002fe20007f1e0ff */
[C---:B----4-:R-:W-:Y:S01]  /*1900*/  IMAD R9, R0.reuse, 0x44, RZ ;  /* 0x0000004400097824 */ /* 0x050fe200078e02ff */
[----:B-----5:R0:W-:Y:S04]  /*1910*/  STL [R1+0x374], R10 ;  /* 0x0003740a01007387 */ /* 0x0201e80000100800 */
[----:B--2---:R1:W-:Y:S01]  /*1920*/  STL [R1+0x370], R7 ;  /* 0x0003700701007387 */ /* 0x0043e20000100800 */
[----:B0-----:R-:W-:-:S03]  /*1930*/  IMAD R10, R0, 0x1a, RZ ;  /* 0x0000001a000a7824 */ /* 0x001fc600078e02ff */
[----:B------:R0:W-:Y:S01]  /*1940*/  STL [R1+0x36c], R6 ;  /* 0x00036c0601007387 */ /* 0x0001e20000100800 */
[----:B-1----:R-:W-:Y:S01]  /*1950*/  IMAD R7, R0, 0xd, RZ ;  /* 0x0000000d00077824 */ /* 0x002fe200078e02ff */
[CC--:B0-----:R-:W-:Y:S02]  /*1960*/  IADD3 R6, P1, R10.reuse, R26.reuse, RZ ;  /* 0x0000001a0a067210 */ /* 0x0c1fe40007f3e0ff */
[----:B------:R0:W-:Y:S02]  /*1970*/  STL [R1+0x368], R4 ;  /* 0x0003680401007387 */ /* 0x0001e40000100800 */
[-C--:B------:R-:W-:Y:S02]  /*1980*/  LEA.HI.X.SX32 R7, R7, R27.reuse, 0x1, P1 ;  /* 0x0000001b07077211 */ /* 0x080fe400008f0eff */
[----:B------:R1:W-:Y:S01]  /*1990*/  STL [R1+0x364], R3 ;  /* 0x0003640301007387 */ /* 0x0003e20000100800 */
[----:B0-----:R-:W-:Y:S02]  /*19a0*/  IADD3 R4, P2, R13, R26, RZ ;  /* 0x0000001a0d047210 */ /* 0x001fe40007f5e0ff */
[----:B-1----:R-:W-:-:S02]  /*19b0*/  LEA.HI.X.SX32 R3, R10, R27, 0x1, P0 ;  /* 0x0000001b0a037211 */ /* 0x002fc400000f0eff */
[----:B------:R0:W2:Y:S01]  /*19c0*/  LDG.E.U16 R10, [R6.64] ;  /* 0x00000004060a7981 */ /* 0x0000a2000c1e1500 */
[----:B------:R-:W-:-:S05]  /*19d0*/  LEA.HI.X.SX32 R5, R5, R27, 0x1, P2 ;  /* 0x0000001b05057211 */ /* 0x000fca00010f0eff */
[----:B------:R1:W4:Y:S04]  /*19e0*/  LDG.E.U16 R13, [R4.64] ;  /* 0x00000004040d7981 */ /* 0x000328000c1e1500 */
[----:B0-----:R0:W5:Y:S02]  /*19f0*/  LDG.E.U16 R6, [R2.64] ;  /* 0x0000000402067981 */ /* 0x001164000c1e1500 */
[----:B0-----:R-:W-:-:S04]  /*1a00*/  IADD3 R2, P0, R9, R26, RZ ;  /* 0x0000001a09027210 */ /* 0x001fc80007f1e0ff */
[-C--:B------:R-:W-:Y:S01]  /*1a10*/  LEA.HI.X.SX32 R3, R11, R27.reuse, 0x1, P0 ;  /* 0x0000001b0b037211 */ /* 0x080fe200000f0eff */
[----:B---3--:R0:W-:Y:S02]  /*1a20*/  STL [R1+0x360], R8 ;  /* 0x0003600801007387 */ /* 0x0081e40000100800 */
[-C--:B0-----:R-:W-:Y:S02]  /*1a30*/  IADD3 R8, P1, R23, R26.reuse, RZ ;  /* 0x0000001a17087210 */ /* 0x081fe40007f3e0ff */
[----:B------:R0:W3:Y:S01]  /*1a40*/  LDG.E.U16 R23, [R2.64] ;  /* 0x0000000402177981 */ /* 0x0000e2000c1e1500 */
[C---:B-1----:R-:W-:Y:S01]  /*1a50*/  IMAD R5, R0.reuse, 0x2a, RZ ;  /* 0x0000002a00057824 */ /* 0x042fe200078e02ff */
[----:B------:R-:W-:Y:S01]  /*1a60*/  LEA.HI.X.SX32 R9, R9, R27, 0x1, P1 ;  /* 0x0000001b09097211 */ /* 0x000fe200008f0eff */
[----:B------:R-:W-:Y:S01]  /*1a70*/  IMAD R7, R0, 0x15, RZ ;  /* 0x0000001500077824 */ /* 0x000fe200078e02ff */
[----:B0-----:R-:W-:Y:S01]  /*1a80*/  IADD3 R2, P2, R18, R26, RZ ;  /* 0x0000001a12027210 */ /* 0x001fe20007f5e0ff */
[----:B--2---:R0:W-:Y:S04]  /*1a90*/  STL [R1+0x358], R10 ;  /* 0x0003580a01007387 */ /* 0x0041e80000100800 */
[----:B-----5:R1:W-:Y:S01]  /*1aa0*/  STL [R1+0x354], R6 ;  /* 0x0003540601007387 */ /* 0x0203e20000100800 */
[----:B0-----:R-:W-:-:S03]  /*1ab0*/  IMAD R10, R0, 0x54, RZ ;  /* 0x00000054000a7824 */ /* 0x001fc600078e02ff */
[----:B----4-:R0:W-:Y:S01]  /*1ac0*/  STL [R1+0x34c], R13 ;  /* 0x00034c0d01007387 */ /* 0x0101e20000100800 */
[----:B-1----:R-:W-:-:S04]  /*1ad0*/  IADD3 R6, P0, R5, R26, RZ ;  /* 0x0000001a05067210 */ /* 0x002fc80007f1e0ff */
[----:B------:R-:W-:Y:S01]  /*1ae0*/  LEA.HI.X.SX32 R7, R7, R27, 0x1, P0 ;  /* 0x0000001b07077211 */ /* 0x000fe200000f0eff */
[----:B0-----:R0:W2:Y:S01]  /*1af0*/  LDG.E.U16 R13, [R8.64] ;  /* 0x00000004080d7981 */ /* 0x0010a2000c1e1500 */
[----:B------:R-:W-:-:S04]  /*1b00*/  IADD3 R4, P1, R10, R26, RZ ;  /* 0x0000001a0a047210 */ /* 0x000fc80007f3e0ff */
[----:B------:R-:W-:-:S05]  /*1b10*/  LEA.HI.X.SX32 R5, R5, R27, 0x1, P1 ;  /* 0x0000001b05057211 */ /* 0x000fca00008f0eff */
[----:B------:R1:W4:Y:S04]  /*1b20*/  LDG.E.U16 R18, [R4.64] ;  /* 0x0000000404127981 */ /* 0x000328000c1e1500 */
[----:B---3--:R3:W-:Y:S04]  /*1b30*/  STL [R1+0x350], R23 ;  /* 0x0003501701007387 */ /* 0x0087e80000100800 */
[----:B---3--:R3:W5:Y:S01]  /*1b40*/  LDG.E.U16 R23, [R6.64] ;  /* 0x0000000406177981 */ /* 0x008762000c1e1500 */
[----:B------:R-:W-:Y:S01]  /*1b50*/  LEA.HI.X.SX32 R3, R10, R27, 0x1, P2 ;  /* 0x0000001b0a037211 */ /* 0x000fe200010f0eff */
[----:B------:R-:W-:-:S04]  /*1b60*/  IMAD R11, R0, 0x64, RZ ;  /* 0x00000064000b7824 */ /* 0x000fc800078e02ff */
[----:B------:R3:W4:Y:S01]  /*1b70*/  LDG.E.U16 R10, [R2.64] ;  /* 0x00000004020a7981 */ /* 0x000722000c1e1500 */
[----:B-1----:R-:W-:Y:S01]  /*1b80*/  IADD3 R4, P0, R11, R26, RZ ;  /* 0x0000001a0b047210 */ /* 0x002fe20007f1e0ff */
[----:B0-----:R-:W-:-:S03]  /*1b90*/  IMAD R8, R0, 0x3a, RZ ;  /* 0x0000003a00087824 */ /* 0x001fc600078e02ff */
[-C--:B------:R-:W-:Y:S01]  /*1ba0*/  LEA.HI.X.SX32 R5, R12, R27.reuse, 0x1, P0 ;  /* 0x0000001b0c057211 */ /* 0x080fe200000f0eff */
[----:B---3--:R-:W-:Y:S01]  /*1bb0*/  IMAD R7, R0, 0x1d, RZ ;  /* 0x0000001d00077824 */ /* 0x008fe200078e02ff */
[-C--:B------:R-:W-:Y:S01]  /*1bc0*/  IADD3 R2, P1, R16, R26.reuse, RZ ;  /* 0x0000001a10027210 */ /* 0x080fe20007f3e0ff */
[----:B------:R-:W-:Y:S01]  /*1bd0*/  IMAD R9, R0, 0x74, RZ ;  /* 0x0000007400097824 */ /* 0x000fe200078e02ff */
[----:B------:R-:W-:Y:S01]  /*1be0*/  IADD3 R6, P0, R8, R26, RZ ;  /* 0x0000001a08067210 */ /* 0x000fe20007f1e0ff */
[----:B------:R0:W3:Y:S01]  /*1bf0*/  LDG.E.U16 R16, [R4.64] ;  /* 0x0000000404107981 */ /* 0x0000e2000c1e1500 */
[-C--:B------:R-:W-:Y:S02]  /*1c00*/  LEA.HI.X.SX32 R3, R11, R27.reuse, 0x1, P1 ;  /* 0x0000001b0b037211 */ /* 0x080fe400008f0eff */
[----:B------:R-:W-:-:S03]  /*1c10*/  LEA.HI.X.SX32 R7, R7, R27, 0x1, P0 ;  /* 0x0000001b07077211 */ /* 0x000fc600000f0eff */
[----:B------:R1:W3:Y:S01]  /*1c20*/  LDG.E.U16 R12, [R2.64] ;  /* 0x00000004020c7981 */ /* 0x0002e2000c1e1500 */
[----:B0-----:R-:W-:-:S04]  /*1c30*/  IADD3 R4, P1, R9, R26, RZ ;  /* 0x0000001a09047210 */ /* 0x001fc80007f3e0ff */
[----:B------:R-:W-:Y:S02]  /*1c40*/  LEA.HI.X.SX32 R5, R8, R27, 0x1, P1 ;  /* 0x0000001b08057211 */ /* 0x000fe400008f0eff */
[----:B-1----:R-:W-:-:S04]  /*1c50*/  IADD3 R2, P0, R15, R26, RZ ;  /* 0x0000001a0f027210 */ /* 0x002fc80007f1e0ff */
[----:B------:R-:W-:Y:S01]  /*1c60*/  LEA.HI.X.SX32 R3, R9, R27, 0x1, P0 ;  /* 0x0000001b09037211 */ /* 0x000fe200000f0eff */
[----:B--2---:R0:W-:Y:S04]  /*1c70*/  STL [R1+0x340], R13 ;  /* 0x0003400d01007387 */ /* 0x0041e80000100800 */
[----:B0-----:R0:W2:Y:S02]  /*1c80*/  LDG.E.U16 R13, [R6.64] ;  /* 0x00000004060d7981 */ /* 0x0010a4000c1e1500 */
[----:B0-----:R-:W-:-:S05]  /*1c90*/  IMAD R7, R0, 0x6, RZ ;  /* 0x0000000600077824 */ /* 0x001fca00078e02ff */
[----:B------:R-:W-:Y:S01]  /*1ca0*/  IADD3 R8, P0, R7, R26, RZ ;  /* 0x0000001a07087210 */ /* 0x000fe20007f1e0ff */
[----:B-----5:R0:W-:Y:S04]  /*1cb0*/  STL [R1+0x348], R23 ;  /* 0x0003481701007387 */ /* 0x0201e80000100800 */
[----:B0-----:R0:W5:Y:S02]  /*1cc0*/  LDG.E.U16 R23, [R4.64] ;  /* 0x0000000404177981 */ /* 0x001164000c1e1500 */
[----:B0-----:R-:W-:Y:S02]  /*1cd0*/  IMAD R4, R0, 0x3, RZ ;  /* 0x0000000300047824 */ /* 0x001fe400078e02ff */
[----:B----4-:R0:W-:Y:S03]  /*1ce0*/  STL [R1+0x344], R18 ;  /* 0x0003441201007387 */ /* 0x0101e60000100800 */
[----:B------:R-:W-:-:S05]  /*1cf0*/  LEA.HI.X.SX32 R9, R4, R27, 0x1, P0 ;  /* 0x0000001b04097211 */ /* 0x000fca00000f0eff */
[----:B------:R1:W4:Y:S04]  /*1d00*/  LDG.E.U16 R15, [R8.64] ;  /* 0x00000004080f7981 */ /* 0x000328000c1e1500 */
[----:B0-----:R0:W4:Y:S01]  /*1d10*/  LDG.E.U16 R18, [R2.64] ;  /* 0x0000000402127981 */ /* 0x001122000c1e1500 */
[----:B------:R-:W-:-:S05]  /*1d20*/  IMAD R5, R0, 0xc, RZ ;  /* 0x0000000c00057824 */ /* 0x000fca00078e02ff */
[-C--:B------:R-:W-:Y:S01]  /*1d30*/  IADD3 R6, P1, R5, R26.reuse, RZ ;  /* 0x0000001a05067210 */ /* 0x080fe20007f3e0ff */
[----:B------:R1:W-:Y:S01]  /*1d40*/  STL [R1+0x334], R10 ;  /* 0x0003340a01007387 */ /* 0x0003e20000100800 */
[----:B------:R-:W-:Y:S02]  /*1d50*/  IADD3 R4, P2, R25, R26, RZ ;  /* 0x0000001a19047210 */ /* 0x000fe40007f5e0ff */
[-C--:B------:R-:W-:Y:S01]  /*1d60*/  LEA.HI.X.SX32 R7, R7, R27.reuse, 0x1, P1 ;  /* 0x0000001b07077211 */ /* 0x080fe200008f0eff */
[C---:B0-----:R-:W-:Y:S02]  /*1d70*/  IMAD R3, R0.reuse, 0x7, RZ ;  /* 0x0000000700037824 */ /* 0x041fe400078e02ff */
[----:B-1----:R-:W-:Y:S02]  /*1d80*/  IMAD R10, R0, 0xe, RZ ;  /* 0x0000000e000a7824 */ /* 0x002fe400078e02ff */
[----:B------:R0:W4:Y:S01]  /*1d90*/  LDG.E.U16 R11, [R6.64] ;  /* 0x00000004060b7981 */ /* 0x000122000c1e1500 */
[----:B------:R-:W-:-:S02]  /*1da0*/  LEA.HI.X.SX32 R5, R5, R27, 0x1, P2 ;  /* 0x0000001b05057211 */ /* 0x000fc400010f0eff */
[----:B------:R-:W-:Y:S01]  /*1db0*/  IADD3 R2, P0, R10, R26, RZ ;  /* 0x0000001a0a027210 */ /* 0x000fe20007f1e0ff */
[C---:B------:R-:W-:Y:S01]  /*1dc0*/  IMAD R8, R0.reuse, 0x1c, RZ ;  /* 0x0000001c00087824 */ /* 0x040fe200078e02ff */
[----:B---3--:R1:W-:Y:S02]  /*1dd0*/  STL [R1+0x338], R16 ;  /* 0x0003381001007387 */ /* 0x0083e40000100800 */
[----:B------:R-:W-:Y:S02]  /*1de0*/  LEA.HI.X.SX32 R3, R3, R27, 0x1, P0 ;  /* 0x0000001b03037211 */ /* 0x000fe400000f0eff */
[----:B------:R3:W-:Y:S01]  /*1df0*/  STL [R1+0x328], R12 ;  /* 0x0003280c01007387 */ /* 0x0007e20000100800 */
[----:B------:R-:W-:-:S03]  /*1e00*/  IMAD R9, R0, 0x16, RZ ;  /* 0x0000001600097824 */ /* 0x000fc600078e02ff */
[----:B-1----:R1:W4:Y:S04]  /*1e10*/  LDG.E.U16 R16, [R4.64] ;  /* 0x0000000404107981 */ /* 0x002328000c1e1500 */
[----:B---3--:R3:W4:Y:S01]  /*1e20*/  LDG.E.U16 R12, [R2.64] ;  /* 0x00000004020c7981 */ /* 0x008722000c1e1500 */
[----:B0-----:R-:W-:Y:S01]  /*1e30*/  IMAD R7, R0, 0xb, RZ ;  /* 0x0000000b00077824 */ /* 0x001fe200078e02ff */
[-C--:B-1----:R-:W-:Y:S02]  /*1e40*/  IADD3 R4, P0, R8, R26.reuse, RZ ;  /* 0x0000001a08047210 */ /* 0x082fe40007f1e0ff */
[----:B---3--:R-:W-:Y:S02]  /*1e50*/  IADD3 R2, P1, R20, R26, RZ ;  /* 0x0000001a14027210 */ /* 0x008fe40007f3e0ff */
[-C--:B------:R-:W-:Y:S01]  /*1e60*/  LEA.HI.X.SX32 R5, R10, R27.reuse, 0x1, P0 ;  /* 0x0000001b0a057211 */ /* 0x080fe200000f0eff */
[----:B------:R-:W-:Y:S01]  /*1e70*/  IMAD R10, R0, 0x2c, RZ ;  /* 0x0000002c000a7824 */ /* 0x000fe200078e02ff */
[----:B------:R-:W-:-:S02]  /*1e80*/  LEA.HI.X.SX32 R3, R8, R27, 0x1, P1 ;  /* 0x0000001b08037211 */ /* 0x000fc400008f0eff */
[----:B------:R-:W-:Y:S01]  /*1e90*/  IADD3 R6, P0, R9, R26, RZ ;  /* 0x0000001a09067210 */ /* 0x000fe20007f1e0ff */
[----:B------:R0:W3:Y:S03]  /*1ea0*/  LDG.E.U16 R25, [R4.64] ;  /* 0x0000000404197981 */ /* 0x0000e6000c1e1500 */
[----:B------:R-:W-:-:S05]  /*1eb0*/  LEA.HI.X.SX32 R7, R7, R27, 0x1, P0 ;  /* 0x0000001b07077211 */ /* 0x000fca00000f0eff */
[----:B------:R1:W3:Y:S01]  /*1ec0*/  LDG.E.U16 R20, [R6.64] ;  /* 0x0000000406147981 */ /* 0x0002e2000c1e1500 */
[----:B0-----:R-:W-:-:S04]  /*1ed0*/  IADD3 R4, P1, R10, R26, RZ ;  /* 0x0000001a0a047210 */ /* 0x001fc80007f3e0ff */
[----:B------:R-:W-:Y:S01]  /*1ee0*/  LEA.HI.X.SX32 R5, R9, R27, 0x1, P1 ;  /* 0x0000001b09057211 */ /* 0x000fe200008f0eff */
[----:B--2---:R0:W-:Y:S02]  /*1ef0*/  STL [R1+0x330], R13 ;  /* 0x0003300d01007387 */ /* 0x0041e40000100800 */
[----:B0-----:R-:W-:Y:S02]  /*1f00*/  IMAD R13, R0, 0x58, RZ ;  /* 0x00000058000d7824 */ /* 0x001fe400078e02ff */
[----:B-----5:R0:W-:Y:S04]  /*1f10*/  STL [R1+0x32c], R23 ;  /* 0x00032c1701007387 */ /* 0x0201e80000100800 */
[----:B0-----:R0:W2:Y:S02]  /*1f20*/  LDG.E.U16 R23, [R2.64] ;  /* 0x0000000402177981 */ /* 0x0010a4000c1e1500 */
[----:B0-----:R-:W-:-:S04]  /*1f30*/  IADD3 R2, P0, R13, R26, RZ ;  /* 0x0000001a0d027210 */ /* 0x001fc80007f1e0ff */
[----:B------:R-:W-:Y:S01]  /*1f40*/  LEA.HI.X.SX32 R3, R10, R27, 0x1, P0 ;  /* 0x0000001b0a037211 */ /* 0x000fe200000f0eff */
[----:B----4-:R0:W-:Y:S04]  /*1f50*/  STL [R1+0x324], R18 ;  /* 0x0003241201007387 */ /* 0x0101e80000100800 */
[----:B------:R4:W-:Y:S04]  /*1f60*/  STL [R1+0x31c], R15 ;  /* 0x00031c0f01007387 */ /* 0x0009e80000100800 */
[----:B0-----:R0:W5:Y:S04]  /*1f70*/  LDG.E.U16 R18, [R4.64] ;  /* 0x0000000404127981 */ /* 0x001168000c1e1500 */
[----:B----4-:R4:W5:Y:S01]  /*1f80*/  LDG.E.U16 R15, [R2.64] ;  /* 0x00000004020f7981 */ /* 0x010962000c1e1500 */
[----:B------:R-:W-:-:S02]  /*1f90*/  IMAD R9, R0, 0x1e, RZ ;  /* 0x0000001e00097824 */ /* 0x000fc400078e02ff */
[----:B0-----:R-:W-:-:S03]  /*1fa0*/  IMAD R5, R0, 0x3c, RZ ;  /* 0x0000003c00057824 */ /* 0x001fc600078e02ff */
[-C--:B-1----:R-:W-:Y:S01]  /*1fb0*/  IADD3 R6, P0, R9, R26.reuse, RZ ;  /* 0x0000001a09067210 */ /* 0x082fe20007f1e0ff */
[----:B------:R-:W-:Y:S01]  /*1fc0*/  IMAD R4, R0, 0xf, RZ ;  /* 0x0000000f00047824 */ /* 0x000fe200078e02ff */
[----:B------:R0:W-:Y:S01]  /*1fd0*/  STL [R1+0x318], R11 ;  /* 0x0003180b01007387 */ /* 0x0001e20000100800 */
[----:B------:R-:W-:-:S03]  /*1fe0*/  IADD3 R8, P1, R5, R26, RZ ;  /* 0x0000001a05087210 */ /* 0x000fc60007f3e0ff */
[-C--:B------:R-:W-:Y:S01]  /*1ff0*/  LEA.HI.X.SX32 R7, R4, R27.reuse, 0x1, P0 ;  /* 0x0000001b04077211 */ /* 0x080fe200000f0eff */
[C---:B----4-:R-:W-:Y:S01]  /*2000*/  IMAD R3, R0.reuse, 0x13, RZ ;  /* 0x0000001300037824 */ /* 0x050fe200078e02ff */
[----:B------:R-:W-:Y:S01]  /*2010*/  LEA.HI.X.SX32 R9, R9, R27, 0x1, P1 ;  /* 0x0000001b09097211 */ /* 0x000fe200008f0eff */
[----:B0-----:R-:W-:Y:S01]  /*2020*/  IMAD R11, R0, 0x26, RZ ;  /* 0x00000026000b7824 */ /* 0x001fe200078e02ff */
[----:B------:R0:W-:Y:S04]  /*2030*/  STL [R1+0x314], R16 ;  /* 0x0003141001007387 */ /* 0x0001e80000100800 */
[-C--:B------:R-:W-:Y:S01]  /*2040*/  IADD3 R2, P0, R11, R26.reuse, RZ ;  /* 0x0000001a0b027210 */ /* 0x080fe20007f1e0ff */
[----:B------:R1:W-:Y:S01]  /*2050*/  STL [R1+0x378], R12 ;  /* 0x0003780c01007387 */ /* 0x0003e20000100800 */
[----:B------:R-:W-:-:S03]  /*2060*/  IADD3 R4, P2, R24, R26, RZ ;  /* 0x0000001a18047210 */ /* 0x000fc60007f5e0ff */
[----:B0-----:R0:W4:Y:S01]  /*2070*/  LDG.E.U16 R16, [R6.64] ;  /* 0x0000000406107981 */ /* 0x001122000c1e1500 */
[----:B------:R-:W-:-:S03]  /*2080*/  LEA.HI.X.SX32 R3, R3, R27, 0x1, P0 ;  /* 0x0000001b03037211 */ /* 0x000fc600000f0eff */
[----:B-1----:R1:W4:Y:S01]  /*2090*/  LDG.E.U16 R12, [R8.64] ;  /* 0x00000004080c7981 */ /* 0x002322000c1e1500 */
[----:B------:R-:W-:Y:S01]  /*20a0*/  LEA.HI.X.SX32 R5, R5, R27, 0x1, P2 ;  /* 0x0000001b05057211 */ /* 0x000fe200010f0eff */
[C---:B------:R-:W-:Y:S02]  /*20b0*/  IMAD R13, R0.reuse, 0x98, RZ ;  /* 0x00000098000d7824 */ /* 0x040fe400078e02ff */
[----:B------:R3:W4:Y:S01]  /*20c0*/  LDG.E.U16 R24, [R2.64] ;  /* 0x0000000402187981 */ /* 0x000722000c1e1500 */
[C---:B0-----:R-:W-:Y:S02]  /*20d0*/  IMAD R7, R0.reuse, 0x2e, RZ ;  /* 0x0000002e00077824 */ /* 0x041fe400078e02ff */
[----:B-1----:R-:W-:Y:S01]  /*20e0*/  IMAD R9, R0, 0x4c, RZ ;  /* 0x0000004c00097824 */ /* 0x002fe200078e02ff */
[----:B---3--:R0:W-:Y:S04]  /*20f0*/  STL [R1+0x310], R25 ;  /* 0x0003101901007387 */ /* 0x0081e80000100800 */
[----:B------:R-:W-:-:S02]  /*2100*/  IADD3 R2, P0, R9, R26, RZ ;  /* 0x0000001a09027210 */ /* 0x000fc40007f1e0ff */
[-C--:B------:R-:W-:Y:S02]  /*2110*/  IADD3 R8, P2, R13, R26.reuse, RZ ;  /* 0x0000001a0d087210 */ /* 0x080fe40007f5e0ff */
[-C--:B------:R-:W-:Y:S01]  /*2120*/  LEA.HI.X.SX32 R3, R11, R27.reuse, 0x1, P0 ;  /* 0x0000001b0b037211 */ /* 0x080fe200000f0eff */
[----:B0-----:R0:W3:Y:S01]  /*2130*/  LDG.E.U16 R25, [R4.64] ;  /* 0x0000000404197981 */ /* 0x0010e2000c1e1500 */
[----:B------:R-:W-:Y:S01]  /*2140*/  LEA.HI.X.SX32 R9, R9, R27, 0x1, P2 ;  /* 0x0000001b09097211 */ /* 0x000fe200010f0eff */
[----:B0-----:R-:W-:Y:S01]  /*2150*/  IMAD R5, R0, 0x17, RZ ;  /* 0x0000001700057824 */ /* 0x001fe200078e02ff */
[----:B------:R-:W-:-:S04]  /*2160*/  IADD3 R4, P0, R7, R26, RZ ;  /* 0x0000001a07047210 */ /* 0x000fc80007f1e0ff */
[----:B------:R-:W-:Y:S01]  /*2170*/  LEA.HI.X.SX32 R5, R5, R27, 0x1, P0 ;  /* 0x0000001b05057211 */ /* 0x000fe200000f0eff */
[----:B--2---:R0:W-:Y:S04]  /*2180*/  STL [R1+0x304], R23 ;  /* 0x0003041701007387 */ /* 0x0041e80000100800 */
[----:B------:R-:W-:Y:S04]  /*2190*/  STL [R1+0x30c], R20 ;  /* 0x00030c1401007387 */ /* 0x000fe80000100800 */
[----:B0-----:R0:W2:Y:S04]  /*21a0*/  LDG.E.U16 R23, [R2.64] ;  /* 0x0000000402177981 */ /* 0x0010a8000c1e1500 */
[----:B-----5:R1:W-:Y:S04]  /*21b0*/  STL [R1+0x308], R18 ;  /* 0x0003081201007387 */ /* 0x0203e80000100800 */
[----:B------:R5:W-:Y:S04]  /*21c0*/  STL [R1+0x300], R15 ;  /* 0x0003000f01007387 */ /* 0x000be80000100800 */
[----:B-1----:R1:W2:Y:S04]  /*21d0*/  LDG.E.U16 R18, [R8.64] ;  /* 0x0000000408127981 */ /* 0x0022a8000c1e1500 */
[----:B-----5:R5:W2:Y:S01]  /*21e0*/  LDG.E.U16 R15, [R4.64] ;  /* 0x00000004040f7981 */ /* 0x020aa2000c1e1500 */
[----:B------:R-:W-:-:S02]  /*21f0*/  IMAD R10, R0, 0x5c, RZ ;  /* 0x0000005c000a7824 */ /* 0x000fc400078e02ff */
[----:B------:R-:W-:-:S03]  /*2200*/  IMAD R13, R0, 0xb8, RZ ;  /* 0x000000b8000d7824 */ /* 0x000fc600078e02ff */
[CC--:B------:R-:W-:Y:S02]  /*2210*/  IADD3 R6, P1, R10.reuse, R26.reuse, RZ ;  /* 0x0000001a0a067210 */ /* 0x0c0fe40007f3e0ff */
[----:B0-----:R-:W-:Y:S02]  /*2220*/  IADD3 R2, P2, R13, R26, RZ ;  /* 0x0000001a0d027210 */ /* 0x001fe40007f5e0ff */
[-C--:B------:R-:W-:Y:S02]  /*2230*/  LEA.HI.X.SX32 R7, R7, R27.reuse, 0x1, P1 ;  /* 0x0000001b07077211 */ /* 0x080fe400008f0eff */
[----:B------:R-:W-:-:S03]  /*2240*/  LEA.HI.X.SX32 R3, R10, R27, 0x1, P2 ;  /* 0x0000001b0a037211 */ /* 0x000fc600010f0eff */
[----:B------:R0:W2:Y:S04]  /*2250*/  LDG.E.U16 R20, [R6.64] ;  /* 0x0000000406147981 */ /* 0x0000a8000c1e1500 */
[----:B----4-:R4:W-:Y:S01]  /*2260*/  STL [R1+0x35c], R16 ;  /* 0x00035c1001007387 */ /* 0x0109e20000100800 */
[----:B0-----:R-:W-:-:S03]  /*2270*/  IMAD R7, R0, 0x36, RZ ;  /* 0x0000003600077824 */ /* 0x001fc600078e02ff */
[----:B----4-:R0:W4:Y:S02]  /*2280*/  LDG.E.U16 R16, [R2.64] ;  /* 0x0000000402107981 */ /* 0x010124000c1e1500 */
[----:B-----5:R-:W-:Y:S01]  /*2290*/  IADD3 R4, P0, R7, R26, RZ ;  /* 0x0000001a07047210 */ /* 0x020fe20007f1e0ff */
[C---:B------:R-:W-:Y:S02]  /*22a0*/  IMAD R13, R0.reuse, 0xd8, RZ ;  /* 0x000000d8000d7824 */ /* 0x040fe400078e02ff */
[C---:B------:R-:W-:Y:S02]  /*22b0*/  IMAD R10, R0.reuse, 0x3e, RZ ;  /* 0x0000003e000a7824 */ /* 0x040fe400078e02ff */
[C---:B0-----:R-:W-:Y:S02]  /*22c0*/  IMAD R2, R0.reuse, 0x1b, RZ ;  /* 0x0000001b00027824 */ /* 0x041fe400078e02ff */
[C---:B------:R-:W-:Y:S02]  /*22d0*/  IMAD R3, R0.reuse, 0x6c, RZ ;  /* 0x0000006c00037824 */ /* 0x040fe400078e02ff */
[----:B------:R-:W-:Y:S01]  /*22e0*/  IMAD R11, R0, 0x7c, RZ ;  /* 0x0000007c000b7824 */ /* 0x000fe200078e02ff */
[----:B------:R-:W-:-:S02]  /*22f0*/  LEA.HI.X.SX32 R5, R2, R27, 0x1, P0 ;  /* 0x0000001b02057211 */ /* 0x000fc400000f0eff */
[-C--:B-1----:R-:W-:Y:S01]  /*2300*/  IADD3 R8, P1, R3, R26.reuse, RZ ;  /* 0x0000001a03087210 */ /* 0x082fe20007f3e0ff */
[----:B------:R0:W-:Y:S01]  /*2310*/  STL [R1+0x2f8], R12 ;  /* 0x0002f80c01007387 */ /* 0x0001e20000100800 */
[-C--:B------:R-:W-:Y:S02]  /*2320*/  IADD3 R6, P2, R13, R26.reuse, RZ ;  /* 0x0000001a0d067210 */ /* 0x080fe40007f5e0ff */
[-C--:B------:R-:W-:Y:S01]  /*2330*/  IADD3 R2, P0, R10, R26.reuse, RZ ;  /* 0x0000001a0a027210 */ /* 0x080fe20007f1e0ff */
[----:B---3--:R1:W-:Y:S01]  /*2340*/  STL [R1+0x2f4], R25 ;  /* 0x0002f41901007387 */ /* 0x0083e20000100800 */
[-C--:B------:R-:W-:Y:S01]  /*2350*/  LEA.HI.X.SX32 R9, R7, R27.reuse, 0x1, P1 ;  /* 0x0000001b07097211 */ /* 0x080fe200008f0eff */
[----:B0-----:R-:W-:Y:S01]  /*2360*/  IMAD R12, R0, 0x1f, RZ ;  /* 0x0000001f000c7824 */ /* 0x001fe200078e02ff */
[-C--:B------:R-:W-:Y:S01]  /*2370*/  LEA.HI.X.SX32 R7, R3, R27.reuse, 0x1, P2 ;  /* 0x0000001b03077211 */ /* 0x080fe200010f0eff */
[----:B-1----:R0:W3:Y:S03]  /*2380*/  LDG.E.U16 R25, [R4.64] ;  /* 0x0000000404197981 */ /* 0x0020e6000c1e1500 */
[----:B------:R-:W-:Y:S01]  /*2390*/  LEA.HI.X.SX32 R3, R12, R27, 0x1, P0 ;  /* 0x0000001b0c037211 */ /* 0x000fe200000f0eff */
[----:B------:R1:W-:Y:S01]  /*23a0*/  STL [R1+0x2fc], R24 ;  /* 0x0002fc1801007387 */ /* 0x0003e20000100800 */
[----:B0-----:R-:W-:-:S04]  /*23b0*/  IADD3 R4, P1, R11, R26, RZ ;  /* 0x0000001a0b047210 */ /* 0x001fc80007f3e0ff */
[----:B------:R-:W-:Y:S01]  /*23c0*/  LEA.HI.X.SX32 R5, R10, R27, 0x1, P1 ;  /* 0x0000001b0a057211 */ /* 0x000fe200008f0eff */
[----:B-1----:R0:W5:Y:S04]  /*23d0*/  LDG.E.U16 R24, [R8.64] ;  /* 0x0000000408187981 */ /* 0x002168000c1e1500 */
[----:B--2---:R1:W-:Y:S04]  /*23e0*/  STL [R1+0x2f0], R23 ;  /* 0x0002f01701007387 */ /* 0x0043e80000100800 */
[----:B-1----:R1:W2:Y:S04]  /*23f0*/  LDG.E.U16 R23, [R6.64] ;  /* 0x0000000406177981 */ /* 0x0022a8000c1e1500 */
[----:B------:R0:W-:Y:S04]  /*2400*/  STL [R1+0x2e8], R18 ;  /* 0x0002e81201007387 */ /* 0x0001e80000100800 */
[----:B------:R1:W-:Y:S04]  /*2410*/  STL [R1+0x33c], R15 ;  /* 0x00033c0f01007387 */ /* 0x0003e80000100800 */
[----:B0-----:R0:W2:Y:S04]  /*2420*/  LDG.E.U16 R18, [R2.64] ;  /* 0x0000000402127981 */ /* 0x0010a8000c1e1500 */
[----:B-1----:R1:W2:Y:S01]  /*2430*/  LDG.E.U16 R15, [R4.64] ;  /* 0x00000004040f7981 */ /* 0x0022a2000c1e1500 */
[----:B------:R-:W-:-:S02]  /*2440*/  IMAD R13, R0, 0xf8, RZ ;  /* 0x000000f8000d7824 */ /* 0x000fc400078e02ff */
[----:B0-----:R-:W-:-:S03]  /*2450*/  IMAD R2, R0, 0x104, RZ ;  /* 0x0000010400027824 */ /* 0x001fc600078e02ff */
[-C--:B------:R-:W-:Y:S01]  /*2460*/  IADD3 R8, P1, R13, R26.reuse, RZ ;  /* 0x0000001a0d087210 */ /* 0x080fe20007f3e0ff */
[C---:B------:R-:W-:Y:S01]  /*2470*/  IMAD R3, R0.reuse, 0x114, RZ ;  /* 0x0000011400037824 */ /* 0x040fe200078e02ff */
[-C--:B------:R-:W-:Y:S02]  /*2480*/  LEA R6, P0, R0, R26.reuse, 0x2 ;  /* 0x0000001a00067211 */ /* 0x080fe400078010ff */
[-C--:B-1----:R-:W-:Y:S01]  /*2490*/  IADD3 R4, P2, R2, R26.reuse, RZ ;  /* 0x0000001a02047210 */ /* 0x082fe20007f5e0ff */
[----:B------:R-:W-:Y:S01]  /*24a0*/  IMAD R10, R0, 0x8a, RZ ;  /* 0x0000008a000a7824 */ /* 0x000fe200078e02ff */
[-C--:B------:R-:W-:Y:S02]  /*24b0*/  LEA.HI.X.SX32 R9, R11, R27.reuse, 0x1, P1 ;  /* 0x0000001b0b097211 */ /* 0x080fe400008f0eff */
[----:B------:R-:W-:Y:S02]  /*24c0*/  IADD3 R2, P1, R3, R26, RZ ;  /* 0x0000001a03027210 */ /* 0x000fe40007f3e0ff */
[----:B------:R-:W-:-:S02]  /*24d0*/  LEA.HI.X.SX32 R5, R17, R27, 0x1, P2 ;  /* 0x0000001b11057211 */ /* 0x000fc400010f0eff */
[-C--:B------:R-:W-:Y:S01]  /*24e0*/  LEA.HI.X.SX32 R7, R14, R27.reuse, 0x1, P0 ;  /* 0x0000001b0e077211 */ /* 0x080fe200000f0eff */
[----:B------:R0:W-:Y:S01]  /*24f0*/  STL [R1+0x2ec], R20 ;  /* 0x0002ec1401007387 */ /* 0x0001e20000100800 */
[----:B------:R-:W-:-:S03]  /*2500*/  LEA.HI.X.SX32 R3, R10, R27, 0x1, P1 ;  /* 0x0000001b0a037211 */ /* 0x000fc600008f0eff */
[----:B----4-:R1:W-:Y:S04]  /*2510*/  STL [R1+0x2e4], R16 ;  /* 0x0002e41001007387 */ /* 0x0103e80000100800 */
[----:B------:R4:W2:Y:S04]  /*2520*/  LDG.E.U16 R17, [R6.64] ;  /* 0x0000000406117981 */ /* 0x0008a8000c1e1500 */
[----:B0-----:R0:W2:Y:S04]  /*2530*/  LDG.E.U16 R20, [R8.64] ;  /* 0x0000000408147981 */ /* 0x0010a8000c1e1500 */
[----:B-1----:R1:W2:Y:S04]  /*2540*/  LDG.E.U16 R16, [R4.64] ;  /* 0x0000000404107981 */ /* 0x0022a8000c1e1500 */
[----:B------:R4:W2:Y:S01]  /*2550*/  LDG.E.U16 R13, [R2.64] ;  /* 0x00000004020d7981 */ /* 0x0008a2000c1e1500 */
[----:B-1----:R-:W-:-:S02]  /*2560*/  IMAD R4, R0, 0x124, RZ ;  /* 0x0000012400047824 */ /* 0x002fc400078e02ff */
[----:B0-----:R-:W-:-:S03]  /*2570*/  IMAD R8, R0, 0x134, RZ ;  /* 0x0000013400087824 */ /* 0x001fc600078e02ff */
[-C--:B----4-:R-:W-:Y:S01]  /*2580*/  IADD3 R2, P0, R4, R26.reuse, RZ ;  /* 0x0000001a04027210 */ /* 0x090fe20007f1e0ff */
[----:B------:R-:W-:Y:S01]  /*2590*/  IMAD R5, R0, 0x9a, RZ ;  /* 0x0000009a00057824 */ /* 0x000fe200078e02ff */
[-C--:B------:R-:W-:Y:S01]  /*25a0*/  IADD3 R8, P2, R8, R26.reuse, RZ ;  /* 0x0000001a08087210 */ /* 0x080fe20007f5e0ff */
[C---:B------:R-:W-:Y:S01]  /*25b0*/  IMAD R7, R0.reuse, 0x144, RZ ;  /* 0x0000014400077824 */ /* 0x040fe200078e02ff */
[-C--:B------:R-:W-:Y:S01]  /*25c0*/  LEA.HI.X.SX32 R3, R19, R27.reuse, 0x1, P0 ;  /* 0x0000001b13037211 */ /* 0x080fe200000f0eff */
[----:B------:R-:W-:Y:S01]  /*25d0*/  IMAD R12, R0, 0x45, RZ ;  /* 0x00000045000c7824 */ /* 0x000fe200078e02ff */
[-C--:B------:R-:W-:Y:S01]  /*25e0*/  IADD3 R6, P0, R10, R26.reuse, RZ ;  /* 0x0000001a0a067210 */ /* 0x080fe20007f1e0ff */
[----:B------:R-:W-:Y:S01]  /*25f0*/  IMAD R11, R0, 0x4d, RZ ;  /* 0x0000004d000b7824 */ /* 0x000fe200078e02ff */
[C---:B------:R-:W-:Y:S01]  /*2600*/  IADD3 R4, P1, R5.reuse, R26, RZ ;  /* 0x0000001a05047210 */ /* 0x040fe20007f3e0ff */
[----:B------:R0:W4:Y:S01]  /*2610*/  LDG.E.U16 R19, [R2.64] ;  /* 0x0000000402137981 */ /* 0x000122000c1e1500 */
[----:B------:R-:W-:-:S02]  /*2620*/  LEA.HI.X.SX32 R9, R5, R27, 0x1, P2 ;  /* 0x0000001b05097211 */ /* 0x000fc400010f0eff */
[----:B------:R-:W-:Y:S01]  /*2630*/  LEA.HI.X.SX32 R5, R11, R27, 0x1, P1 ;  /* 0x0000001b0b057211 */ /* 0x000fe200008f0eff */
[----:B---3--:R-:W-:Y:S01]  /*2640*/  STL [R1+0x2e0], R25 ;  /* 0x0002e01901007387 */ /* 0x008fe20000100800 */
[----:B0-----:R-:W-:-:S03]  /*2650*/  IADD3 R2, P2, R7, R26, RZ ;  /* 0x0000001a07027210 */ /* 0x001fc60007f5e0ff */
[----:B-----5:R-:W-:Y:S01]  /*2660*/  STL [R1+0x2dc], R24 ;  /* 0x0002dc1801007387 */ /* 0x020fe20000100800 */
[-C--:B------:R-:W-:Y:S02]  /*2670*/  LEA.HI.X.SX32 R7, R12, R27.reuse, 0x1, P0 ;  /* 0x0000001b0c077211 */ /* 0x080fe400000f0eff */
[----:B------:R-:W-:Y:S01]  /*2680*/  LEA.HI.X.SX32 R3, R21, R27, 0x1, P2 ;  /* 0x0000001b15037211 */ /* 0x000fe200010f0eff */
[----:B------:R0:W3:Y:S04]  /*2690*/  LDG.E.U16 R14, [R4.64] ;  /* 0x00000004040e7981 */ /* 0x0000e8000c1e1500 */
[----:B------:R1:W5:Y:S04]  /*26a0*/  LDG.E.U16 R12, [R2.64] ;  /* 0x00000004020c7981 */ /* 0x000368000c1e1500 */
[----:B--2---:R-:W-:Y:S04]  /*26b0*/  STL [R1+0x2d0], R23 ;  /* 0x0002d01701007387 */ /* 0x004fe80000100800 */
[----:B------:R2:W-:Y:S04]  /*26c0*/  STL [R1+0x320], R18 ;  /* 0x0003201201007387 */ /* 0x0005e80000100800 */
[----:B------:R0:W-:Y:S04]  /*26d0*/  STL [R1+0x2d8], R15 ;  /* 0x0002d80f01007387 */ /* 0x0001e80000100800 */
[----:B--2---:R2:W3:Y:S04]  /*26e0*/  LDG.E.U16 R18, [R8.64] ;  /* 0x0000000408127981 */ /* 0x0044e8000c1e1500 */
[----:B0-----:R0:W5:Y:S01]  /*26f0*/  LDG.E.U16 R15, [R6.64] ;  /* 0x00000004060f7981 */ /* 0x001162000c1e1500 */
[----:B------:R-:W-:-:S02]  /*2700*/  IMAD R5, R0, 0xaa, RZ ;  /* 0x000000aa00057824 */ /* 0x000fc400078e02ff */
[C---:B------:R-:W-:Y:S02]  /*2710*/  IMAD R4, R0.reuse, 0x164, RZ ;  /* 0x0000016400047824 */ /* 0x040fe400078e02ff */
[C---:B-1----:R-:W-:Y:S02]  /*2720*/  IMAD R2, R0.reuse, 0x55, RZ ;  /* 0x0000005500027824 */ /* 0x042fe400078e02ff */
[C---:B0-----:R-:W-:Y:S01]  /*2730*/  IMAD R6, R0.reuse, 0x154, RZ ;  /* 0x0000015400067824 */ /* 0x041fe200078e02ff */
[-C--:B--2---:R-:W-:Y:S01]  /*2740*/  IADD3 R8, P0, R5, R26.reuse, RZ ;  /* 0x0000001a05087210 */ /* 0x084fe20007f1e0ff */
[----:B------:R-:W-:Y:S01]  /*2750*/  IMAD R10, R0, 0xba, RZ ;  /* 0x000000ba000a7824 */ /* 0x000fe200078e02ff */
[-C--:B------:R-:W-:Y:S02]  /*2760*/  IADD3 R4, P2, R4, R26.reuse, RZ ;  /* 0x0000001a04047210 */ /* 0x080fe40007f5e0ff */
[----:B------:R-:W-:Y:S01]  /*2770*/  IADD3 R6, P1, R6, R26, RZ ;  /* 0x0000001a06067210 */ /* 0x000fe20007f3e0ff */
[----:B------:R-:W-:Y:S01]  /*2780*/  IMAD R3, R0, 0x5d, RZ ;  /* 0x0000005d00037824 */ /* 0x000fe200078e02ff */
[----:B------:R-:W-:-:S02]  /*2790*/  LEA.HI.X.SX32 R9, R2, R27, 0x1, P0 ;  /* 0x0000001b02097211 */ /* 0x000fc400000f0eff */
[-C--:B------:R-:W-:Y:S02]  /*27a0*/  LEA.HI.X.SX32 R7, R5, R27.reuse, 0x1, P1 ;  /* 0x0000001b05077211 */ /* 0x080fe400008f0eff */
[----:B------:R-:W-:Y:S01]  /*27b0*/  LEA.HI.X.SX32 R5, R22, R27, 0x1, P2 ;  /* 0x0000001b16057211 */ /* 0x000fe200010f0eff */
[----:B------:R0:W-:Y:S01]  /*27c0*/  STL [R1+0x2cc], R20 ;  /* 0x0002cc1401007387 */ /* 0x0001e20000100800 */
[----:B------:R-:W-:-:S03]  /*27d0*/  IADD3 R2, P0, R10, R26, RZ ;  /* 0x0000001a0a027210 */ /* 0x000fc60007f1e0ff */
[----:B------:R1:W-:Y:S01]  /*27e0*/  STL [R1+0x2d4], R17 ;  /* 0x0002d41101007387 */ /* 0x0003e20000100800 */
[----:B------:R-:W-:-:S03]  /*27f0*/  LEA.HI.X.SX32 R3, R3, R27, 0x1, P0 ;  /* 0x0000001b03037211 */ /* 0x000fc600000f0eff */
[----:B------:R-:W-:Y:S04]  /*2800*/  STL [R1+0x2c8], R16 ;  /* 0x0002c81001007387 */ /* 0x000fe80000100800 */
[----:B------:R2:W-:Y:S04]  /*2810*/  STL [R1+0x2c4], R13 ;  /* 0x0002c40d01007387 */ /* 0x0005e80000100800 */
[----:B0-----:R0:W5:Y:S04]  /*2820*/  LDG.E.U16 R20, [R8.64] ;  /* 0x0000000408147981 */ /* 0x001168000c1e1500 */
[----:B-1----:R1:W5:Y:S04]  /*2830*/  LDG.E.U16 R17, [R6.64] ;  /* 0x0000000406117981 */ /* 0x002368000c1e1500 */
[----:B--2---:R2:W5:Y:S01]  /*2840*/  LDG.E.U16 R13, [R4.64] ;  /* 0x00000004040d7981 */ /* 0x004562000c1e1500 */
[----:B0-----:R-:W-:-:S03]  /*2850*/  IMAD R8, R0, 0x184, RZ ;  /* 0x0000018400087824 */ /* 0x001fc600078e02ff */
[----:B------:R0:W5:Y:S01]  /*2860*/  LDG.E.U16 R16, [R2.64] ;  /* 0x0000000402107981 */ /* 0x000162000c1e1500 */
[C---:B--2---:R-:W-:Y:S02]  /*2870*/  IMAD R4, R0.reuse, 0x174, RZ ;  /* 0x0000017400047824 */ /* 0x044fe400078e02ff */
[----:B------:R-:W-:-:S03]  /*2880*/  IMAD R5, R0, 0xca, RZ ;  /* 0x000000ca00057824 */ /* 0x000fc600078e02ff */
[-C--:B0-----:R-:W-:Y:S01]  /*2890*/  IADD3 R2, P0, R4, R26.reuse, RZ ;  /* 0x0000001a04027210 */ /* 0x081fe20007f1e0ff */
[----:B-1----:R-:W-:Y:S01]  /*28a0*/  IMAD R7, R0, 0x1a4, RZ ;  /* 0x000001a400077824 */ /* 0x002fe200078e02ff */
[-C--:B------:R-:W-:Y:S02]  /*28b0*/  IADD3 R8, P1, R8, R26.reuse, RZ ;  /* 0x0000001a08087210 */ /* 0x080fe40007f3e0ff */
[-C--:B------:R-:W-:Y:S01]  /*28c0*/  LEA.HI.X.SX32 R3, R10, R27.reuse, 0x1, P0 ;  /* 0x0000001b0a037211 */ /* 0x080fe200000f0eff */
[----:B------:R-:W-:Y:S01]  /*28d0*/  IMAD R11, R0, 0x65, RZ ;  /* 0x00000065000b7824 */ /* 0x000fe200078e02ff */
[-C--:B------:R-:W-:Y:S01]  /*28e0*/  IADD3 R6, P0, R5, R26.reuse, RZ ;  /* 0x0000001a05067210 */ /* 0x080fe20007f1e0ff */
[----:B----4-:R0:W-:Y:S01]  /*28f0*/  STL [R1+0x2b8], R19 ;  /* 0x0002b81301007387 */ /* 0x0101e20000100800 */
[----:B------:R-:W-:Y:S01]  /*2900*/  LEA.HI.X.SX32 R9, R28, R27, 0x1, P1 ;  /* 0x0000001b1c097211 */ /* 0x000fe200008f0eff */
[----:B------:R-:W-:Y:S02]  /*2910*/  IMAD R4, R0, 0x194, RZ ;  /* 0x0000019400047824 */ /* 0x000fe400078e02ff */
[----:B0-----:R0:W2:Y:S02]  /*2920*/  LDG.E.U16 R19, [R2.64] ;  /* 0x0000000402137981 */ /* 0x0010a4000c1e1500 */
[----:B0-----:R-:W-:-:S02]  /*2930*/  IADD3 R2, P1, R7, R26, RZ ;  /* 0x0000001a07027210 */ /* 0x001fc40007f3e0ff */
[-C--:B------:R-:W-:Y:S02]  /*2940*/  LEA.HI.X.SX32 R7, R11, R27.reuse, 0x1, P0 ;  /* 0x0000001b0b077211 */ /* 0x080fe400000f0eff */
[----:B------:R-:W-:Y:S02]  /*2950*/  IADD3 R4, P2, R4, R26, RZ ;  /* 0x0000001a04047210 */ /* 0x000fe40007f5e0ff */
[-C--:B------:R-:W-:Y:S02]  /*2960*/  LEA.HI.X.SX32 R3, R29, R27.reuse, 0x1, P1 ;  /* 0x0000001b1d037211 */ /* 0x080fe400008f0eff */
[----:B------:R-:W-:Y:S01]  /*2970*/  LEA.HI.X.SX32 R5, R5, R27, 0x1, P2 ;  /* 0x0000001b05057211 */ /* 0x000fe200010f0eff */
[----:B---3--:R0:W-:Y:S04]  /*2980*/  STL [R1+0x2b4], R18 ;  /* 0x0002b41201007387 */ /* 0x0081e80000100800 */
[----:B-----5:R1:W-:Y:S04]  /*2990*/  STL [R1+0x2c0], R15 ;  /* 0x0002c00f01007387 */ /* 0x0203e80000100800 */
[----:B------:R-:W-:Y:S04]  /*29a0*/  STL [R1+0x2bc], R14 ;  /* 0x0002bc0e01007387 */ /* 0x000fe80000100800 */
[----:B------:R3:W-:Y:S04]  /*29b0*/  STL [R1+0x2a8], R12 ;  /* 0x0002a80c01007387 */ /* 0x0007e80000100800 */
[----:B0-----:R0:W4:Y:S04]  /*29c0*/  LDG.E.U16 R18, [R8.64] ;  /* 0x0000000408127981 */ /* 0x001128000c1e1500 */
[----:B-1----:R1:W5:Y:S04]  /*29d0*/  LDG.E.U16 R15, [R4.64] ;  /* 0x00000004040f7981 */ /* 0x002368000c1e1500 */
[----:B---3--:R3:W5:Y:S04]  /*29e0*/  LDG.E.U16 R12, [R6.64] ;  /* 0x00000004060c7981 */ /* 0x008768000c1e1500 */
[----:B------:R0:W5:Y:S01]  /*29f0*/  LDG.E.U16 R14, [R2.64] ;  /* 0x00000004020e7981 */ /* 0x000162000c1e1500 */
[----:B-1----:R-:W-:-:S02]  /*2a00*/  IMAD R5, R0, 0xda, RZ ;  /* 0x000000da00057824 */ /* 0x002fc400078e02ff */
[C---:B------:R-:W-:Y:S02]  /*2a10*/  IMAD R4, R0.reuse, 0x1c4, RZ ;  /* 0x000001c400047824 */ /* 0x040fe400078e02ff */
[C---:B---3--:R-:W-:Y:S01]  /*2a20*/  IMAD R6, R0.reuse, 0x1b4, RZ ;  /* 0x000001b400067824 */ /* 0x048fe200078e02ff */
[CC--:B0-----:R-:W-:Y:S01]  /*2a30*/  IADD3 R8, P0, R5.reuse, R26.reuse, RZ ;  /* 0x0000001a05087210 */ /* 0x0c1fe20007f1e0ff */
[----:B------:R-:W-:Y:S01]  /*2a40*/  IMAD R10, R0, 0xea, RZ ;  /* 0x000000ea000a7824 */ /* 0x000fe200078e02ff */
[-C--:B------:R-:W-:Y:S01]  /*2a50*/  IADD3 R4, P2, R4, R26.reuse, RZ ;  /* 0x0000001a04047210 */ /* 0x080fe20007f5e0ff */
[----:B------:R-:W-:Y:S01]  /*2a60*/  IMAD R2, R0, 0x6d, RZ ;  /* 0x0000006d00027824 */ /* 0x000fe200078e02ff */
[-C--:B------:R-:W-:Y:S01]  /*2a70*/  IADD3 R6, P1, R6, R26.reuse, RZ ;  /* 0x0000001a06067210 */ /* 0x080fe20007f3e0ff */
[----:B------:R-:W-:Y:S04]  /*2a80*/  STL [R1+0x2b0], R20 ;  /* 0x0002b01401007387 */ /* 0x000fe80000100800 */
[----:B------:R-:W-:Y:S04]  /*2a90*/  STL [R1+0x2a4], R17 ;  /* 0x0002a41101007387 */ /* 0x000fe80000100800 */
[----:B------:R0:W-:Y:S01]  /*2aa0*/  STL [R1+0x2a0], R13 ;  /* 0x0002a00d01007387 */ /* 0x0001e20000100800 */
[-C--:B------:R-:W-:Y:S01]  /*2ab0*/  LEA.HI.X.SX32 R7, R5, R27.reuse, 0x1, P1 ;  /* 0x0000001b05077211 */ /* 0x080fe200008f0eff */
[----:B------:R-:W-:Y:S01]  /*2ac0*/  IMAD R3, R0, 0x75, RZ ;  /* 0x0000007500037824 */ /* 0x000fe200078e02ff */
[-C--:B------:R-:W-:Y:S01]  /*2ad0*/  LEA.HI.X.SX32 R9, R2, R27.reuse, 0x1, P0 ;  /* 0x0000001b02097211 */ /* 0x080fe200000f0eff */
[----:B0-----:R-:W-:Y:S01]  /*2ae0*/  IMAD R13, R0, 0xe2, RZ ;  /* 0x000000e2000d7824 */ /* 0x001fe200078e02ff */
[----:B------:R-:W-:Y:S01]  /*2af0*/  IADD3 R2, P0, R10, R26, RZ ;  /* 0x0000001a0a027210 */ /* 0x000fe20007f1e0ff */
[----:B------:R0:W-:Y:S03]  /*2b00*/  STL [R1+0x2ac], R16 ;  /* 0x0002ac1001007387 */ /* 0x0001e60000100800 */
[-C--:B------:R-:W-:Y:S01]  /*2b10*/  LEA.HI.X.SX32 R5, R13, R27.reuse, 0x1, P2 ;  /* 0x0000001b0d057211 */ /* 0x080fe200010f0eff */
[----:B------:R1:W3:Y:S01]  /*2b20*/  LDG.E.U16 R22, [R8.64] ;  /* 0x0000000408167981 */ /* 0x0002e2000c1e1500 */
[----:B------:R-:W-:-:S03]  /*2b30*/  LEA.HI.X.SX32 R3, R3, R27, 0x1, P0 ;  /* 0x0000001b03037211 */ /* 0x000fc600000f0eff */
[----:B------:R2:W3:Y:S04]  /*2b40*/  LDG.E.U16 R17, [R6.64] ;  /* 0x0000000406117981 */ /* 0x0004e8000c1e1500 */
[----:B0-----:R0:W3:Y:S01]  /*2b50*/  LDG.E.U16 R16, [R4.64] ;  /* 0x0000000404107981 */ /* 0x0010e2000c1e1500 */
[----:B-1----:R-:W-:-:S03]  /*2b60*/  IMAD R8, R0, 0x1e4, RZ ;  /* 0x000001e400087824 */ /* 0x002fc600078e02ff */
[----:B------:R1:W3:Y:S01]  /*2b70*/  LDG.E.U16 R11, [R2.64] ;  /* 0x00000004020b7981 */ /* 0x0002e2000c1e1500 */
[----:B0-----:R-:W-:-:S03]  /*2b80*/  IMAD R4, R0, 0x1d4, RZ ;  /* 0x000001d400047824 */ /* 0x001fc600078e02ff */
[----:B--2---:R0:W-:Y:S01]  /*2b90*/  STL [R1+0x298], R19 ;  /* 0x0002981301007387 */ /* 0x0041e20000100800 */
[----:B------:R-:W-:Y:S01]  /*2ba0*/  IMAD R5, R0, 0xfa, RZ ;  /* 0x000000fa00057824 */ /* 0x000fe200078e02ff */
[-C--:B-1----:R-:W-:Y:S01]  /*2bb0*/  IADD3 R2, P0, R4, R26.reuse, RZ ;  /* 0x0000001a04027210 */ /* 0x082fe20007f1e0ff */
[----:B------:R-:W-:Y:S01]  /*2bc0*/  IMAD R13, R0, 0xf2, RZ ;  /* 0x000000f2000d7824 */ /* 0x000fe200078e02ff */
[-C--:B------:R-:W-:Y:S01]  /*2bd0*/  IADD3 R8, P2, R8, R26.reuse, RZ ;  /* 0x0000001a08087210 */ /* 0x080fe20007f5e0ff */
[----:B------:R-:W-:Y:S01]  /*2be0*/  IMAD R4, R0, 0x1f4, RZ ;  /* 0x000001f400047824 */ /* 0x000fe200078e02ff */
[-C--:B------:R-:W-:Y:S01]  /*2bf0*/  LEA.HI.X.SX32 R3, R10, R27.reuse, 0x1, P0 ;  /* 0x0000001b0a037211 */ /* 0x080fe200000f0eff */
[C---:B------:R-:W-:Y:S01]  /*2c00*/  IMAD R7, R0.reuse, 0x7d, RZ ;  /* 0x0000007d00077824 */ /* 0x040fe200078e02ff */
[-C--:B------:R-:W-:Y:S02]  /*2c10*/  IADD3 R6, P1, R5, R26.reuse, RZ ;  /* 0x0000001a05067210 */ /* 0x080fe40007f3e0ff */
[----:B------:R-:W-:Y:S01]  /*2c20*/  LEA.HI.X.SX32 R9, R13, R27, 0x1, P2 ;  /* 0x0000001b0d097211 */ /* 0x000fe200010f0eff */
[----:B------:R-:W-:Y:S01]  /*2c30*/  IMAD R13, R0, 0x42, RZ ;  /* 0x00000042000d7824 */ /* 0x000fe200078e02ff */
[----:B------:R-:W-:-:S02]  /*2c40*/  IADD3 R4, P3, R4, R26, RZ ;  /* 0x0000001a04047210 */ /* 0x000fc40007f7e0ff */
[-C--:B------:R-:W-:Y:S01]  /*2c50*/  LEA.HI.X.SX32 R7, R7, R27.reuse, 0x1, P1 ;  /* 0x0000001b07077211 */ /* 0x080fe200008f0eff */
[----:B------:R1:W2:Y:S01]  /*2c60*/  LDG.E.U16 R21, [R8.64] ;  /* 0x0000000408157981 */ /* 0x0002a2000c1e1500 */
[----:B------:R-:W-:-:S03]  /*2c70*/  LEA.HI.X.SX32 R5, R5, R27, 0x1, P3 ;  /* 0x0000001b05057211 */ /* 0x000fc600018f0eff */
[----:B------:R1:W2:Y:S04]  /*2c80*/  LDG.E.U16 R20, [R6.64] ;  /* 0x0000000406147981 */ /* 0x0002a8000c1e1500 */
[----:B0-----:R0:W2:Y:S04]  /*2c90*/  LDG.E.U16 R19, [R4.64] ;  /* 0x0000000404137981 */ /* 0x0010a8000c1e1500 */
[----:B----4-:R4:W-:Y:S04]  /*2ca0*/  STL [R1+0x294], R18 ;  /* 0x0002941201007387 */ /* 0x0109e80000100800 */
[----:B-----5:R5:W-:Y:S04]  /*2cb0*/  STL [R1+0x29c], R12 ;  /* 0x00029c0c01007387 */ /* 0x020be80000100800 */
[----:B----4-:R4:W2:Y:S01]  /*2cc0*/  LDG.E.U16 R18, [R2.64] ;  /* 0x0000000402127981 */ /* 0x0108a2000c1e1500 */
[----:B-----5:R-:W-:-:S05]  /*2cd0*/  IMAD R12, R0, 0x84, RZ ;  /* 0x00000084000c7824 */ /* 0x020fca00078e02ff */
[----:B----4-:R-:W-:Y:S01]  /*2ce0*/  IADD3 R2, P0, R12, R26, RZ ;  /* 0x0000001a0c027210 */ /* 0x010fe20007f1e0ff */
[----:B------:R-:W-:Y:S03]  /*2cf0*/  STL [R1+0x290], R15 ;  /* 0x0002900f01007387 */ /* 0x000fe60000100800 */
[----:B------:R-:W-:Y:S01]  /*2d00*/  LEA.HI.X.SX32 R3, R13, R27, 0x1, P0 ;  /* 0x0000001b0d037211 */ /* 0x000fe200000f0eff */
[----:B------:R4:W-:Y:S04]  /*2d10*/  STL [R1+0x284], R14 ;  /* 0x0002840e01007387 */ /* 0x0009e80000100800 */
[----:B----4-:R4:W5:Y:S01]  /*2d20*/  LDG.E.U16 R14, [R2.64] ;  /* 0x00000004020e7981 */ /* 0x010962000c1e1500 */
[----:B0-----:R-:W-:-:S02]  /*2d30*/  IMAD R5, R0, 0x4a, RZ ;  /* 0x0000004a00057824 */ /* 0x001fc400078e02ff */
[----:B------:R-:W-:-:S03]  /*2d40*/  IMAD R10, R0, 0x5a, RZ ;  /* 0x0000005a000a7824 */ /* 0x000fc600078e02ff */
[-C--:B-1----:R-:W-:Y:S01]  /*2d50*/  IADD3 R8, P0, R5, R26.reuse, RZ ;  /* 0x0000001a05087210 */ /* 0x082fe20007f1e0ff */
[C---:B----4-:R-:W-:Y:S02]  /*2d60*/  IMAD R2, R0.reuse, 0x25, RZ ;  /* 0x0000002500027824 */ /* 0x050fe400078e02ff */
[C---:B------:R-:W-:Y:S02]  /*2d70*/  IMAD R3, R0.reuse, 0x2d, RZ ;  /* 0x0000002d00037824 */ /* 0x040fe400078e02ff */
[----:B------:R-:W-:Y:S01]  /*2d80*/  IMAD R13, R0, 0x94, RZ ;  /* 0x00000094000d7824 */ /* 0x000fe200078e02ff */
[-C--:B------:R-:W-:Y:S01]  /*2d90*/  LEA.HI.X.SX32 R9, R2, R27.reuse, 0x1, P0 ;  /* 0x0000001b02097211 */ /* 0x080fe200000f0eff */
[----:B------:R-:W-:Y:S01]  /*2da0*/  IMAD R15, R0, 0xa4, RZ ;  /* 0x000000a4000f7824 */ /* 0x000fe200078e02ff */
[-C--:B------:R-:W-:Y:S01]  /*2db0*/  IADD3 R2, P0, R10, R26.reuse, RZ ;  /* 0x0000001a0a027210 */ /* 0x080fe20007f1e0ff */
[----:B---3--:R0:W-:Y:S01]  /*2dc0*/  STL [R1+0x28c], R22 ;  /* 0x00028c1601007387 */ /* 0x0081e20000100800 */
[-C--:B------:R-:W-:Y:S01]  /*2dd0*/  IADD3 R6, P1, R13, R26.reuse, RZ ;  /* 0x0000001a0d067210 */ /* 0x080fe20007f3e0ff */
[----:B------:R-:W-:Y:S01]  /*2de0*/  IMAD R23, R0, 0x52, RZ ;  /* 0x0000005200177824 */ /* 0x000fe200078e02ff */
[----:B------:R-:W-:Y:S01]  /*2df0*/  LEA.HI.X.SX32 R3, R3, R27, 0x1, P0 ;  /* 0x0000001b03037211 */ /* 0x000fe200000f0eff */
[----:B------:R-:W-:Y:S01]  /*2e00*/  STL [R1+0x280], R17 ;  /* 0x0002801101007387 */ /* 0x000fe20000100800 */
[----:B------:R-:W-:-:S03]  /*2e10*/  IADD3 R4, P2, R15, R26, RZ ;  /* 0x0000001a0f047210 */ /* 0x000fc60007f5e0ff */
[----:B------:R1:W-:Y:S04]  /*2e20*/  STL [R1+0x270], R16 ;  /* 0x0002701001007387 */ /* 0x0003e80000100800 */
[----:B------:R3:W-:Y:S01]  /*2e30*/  STL [R1+0x288], R11 ;  /* 0x0002880b01007387 */ /* 0x0007e20000100800 */
[----:B------:R-:W-:-:S03]  /*2e40*/  LEA.HI.X.SX32 R7, R5, R27, 0x1, P1 ;  /* 0x0000001b05077211 */ /* 0x000fc600008f0eff */
[----:B0-----:R0:W4:Y:S01]  /*2e50*/  LDG.E.U16 R22, [R2.64] ;  /* 0x0000000402167981 */ /* 0x001122000c1e1500 */
[----:B-1----:R-:W-:-:S03]  /*2e60*/  IMAD R16, R0, 0xb4, RZ ;  /* 0x000000b400107824 */ /* 0x002fc600078e02ff */
[----:B---3--:R1:W3:Y:S01]  /*2e70*/  LDG.E.U16 R11, [R8.64] ;  /* 0x00000004080b7981 */ /* 0x0082e2000c1e1500 */
[-C--:B------:R-:W-:Y:S02]  /*2e80*/  LEA.HI.X.SX32 R5, R23, R27.reuse, 0x1, P2 ;  /* 0x0000001b17057211 */ /* 0x080fe400010f0eff */
[----:B0-----:R-:W-:Y:S01]  /*2e90*/  IADD3 R2, P0, R16, R26, RZ ;  /* 0x0000001a10027210 */ /* 0x001fe20007f1e0ff */
[----:B------:R0:W3:Y:S03]  /*2ea0*/  LDG.E.U16 R25, [R6.64] ;  /* 0x0000000406197981 */ /* 0x0000e6000c1e1500 */
[----:B------:R-:W-:Y:S01]  /*2eb0*/  LEA.HI.X.SX32 R3, R10, R27, 0x1, P0 ;  /* 0x0000001b0a037211 */ /* 0x000fe200000f0eff */
[----:B------:R0:W3:Y:S04]  /*2ec0*/  LDG.E.U16 R24, [R4.64] ;  /* 0x0000000404187981 */ /* 0x0000e8000c1e1500 */
[----:B--2---:R-:W-:Y:S04]  /*2ed0*/  STL [R1+0x1f0], R18 ;  /* 0x0001f01201007387 */ /* 0x004fe80000100800 */
[----:B------:R-:W-:Y:S04]  /*2ee0*/  STL [R1+0x13c], R21 ;  /* 0x00013c1501007387 */ /* 0x000fe80000100800 */
[----:B------:R-:W-:Y:S04]  /*2ef0*/  STL [R1+0x274], R20 ;  /* 0x0002741401007387 */ /* 0x000fe80000100800 */
[----:B------:R-:W-:Y:S04]  /*2f00*/  STL [R1+0x124], R19 ;  /* 0x0001241301007387 */ /* 0x000fe80000100800 */
[----:B-----5:R2:W-:Y:S04]  /*2f10*/  STL [R1+0x278], R14 ;  /* 0x0002780e01007387 */ /* 0x0205e80000100800 */
[----:B--2---:R2:W5:Y:S01]  /*2f20*/  LDG.E.U16 R14, [R2.64] ;  /* 0x00000004020e7981 */ /* 0x004562000c1e1500 */
[----:B------:R-:W-:-:S02]  /*2f30*/  IMAD R17, R0, 0xc4, RZ ;  /* 0x000000c400117824 */ /* 0x000fc400078e02ff */
[C---:B0-----:R-:W-:Y:S02]  /*2f40*/  IMAD R5, R0.reuse, 0x6a, RZ ;  /* 0x0000006a00057824 */ /* 0x041fe400078e02ff */
[C---:B------:R-:W-:Y:S01]  /*2f50*/  IMAD R23, R0.reuse, 0x62, RZ ;  /* 0x0000006200177824 */ /* 0x040fe200078e02ff */
[-C--:B-1----:R-:W-:Y:S01]  /*2f60*/  IADD3 R8, P1, R17, R26.reuse, RZ ;  /* 0x0000001a11087210 */ /* 0x082fe20007f3e0ff */
[C---:B------:R-:W-:Y:S02]  /*2f70*/  IMAD R18, R0.reuse, 0xd4, RZ ;  /* 0x000000d400127824 */ /* 0x040fe400078e02ff */
[C---:B------:R-:W-:Y:S01]  /*2f80*/  IMAD R20, R0.reuse, 0xe4, RZ ;  /* 0x000000e400147824 */ /* 0x040fe200078e02ff */
[-C--:B------:R-:W-:Y:S01]  /*2f90*/  IADD3 R6, P0, R5, R26.reuse, RZ ;  /* 0x0000001a05067210 */ /* 0x080fe20007f1e0ff */
[C---:B------:R-:W-:Y:S01]  /*2fa0*/  IMAD R7, R0.reuse, 0x35, RZ ;  /* 0x0000003500077824 */ /* 0x040fe200078e02ff */
[----:B------:R-:W-:Y:S01]  /*2fb0*/  LEA.HI.X.SX32 R9, R23, R27, 0x1, P1 ;  /* 0x0000001b17097211 */ /* 0x000fe200008f0eff */
[----:B------:R-:W-:Y:S01]  /*2fc0*/  IMAD R23, R0, 0x72, RZ ;  /* 0x0000007200177824 */ /* 0x000fe200078e02ff */
[----:B------:R-:W-:-:S02]  /*2fd0*/  IADD3 R4, P2, R18, R26, RZ ;  /* 0x0000001a12047210 */ /* 0x000fc40007f5e0ff */
[----:B--2---:R-:W-:Y:S01]  /*2fe0*/  IADD3 R2, P1, R20, R26, RZ ;  /* 0x0000001a14027210 */ /* 0x004fe20007f3e0ff */
[----:B------:R0:W2:Y:S01]  /*2ff0*/  LDG.E.U16 R29, [R8.64] ;  /* 0x00000004081d7981 */ /* 0x0000a2000c1e1500 */
[-C--:B------:R-:W-:Y:S02]  /*3000*/  LEA.HI.X.SX32 R7, R7, R27.reuse, 0x1, P0 ;  /* 0x0000001b07077211 */ /* 0x080fe400000f0eff */
[-C--:B------:R-:W-:Y:S02]  /*3010*/  LEA.HI.X.SX32 R5, R5, R27.reuse, 0x1, P2 ;  /* 0x0000001b05057211 */ /* 0x080fe400010f0eff */
[----:B------:R-:W-:Y:S01]  /*3020*/  LEA.HI.X.SX32 R3, R23, R27, 0x1, P1 ;  /* 0x0000001b17037211 */ /* 0x000fe200008f0eff */
[----:B------:R1:W2:Y:S04]  /*3030*/  LDG.E.U16 R28, [R6.64] ;  /* 0x00000004061c7981 */ /* 0x0002a8000c1e1500 */
[----:B------:R0:W2:Y:S04]  /*3040*/  LDG.E.U16 R23, [R4.64] ;  /* 0x0000000404177981 */ /* 0x0000a8000c1e1500 */
[----:B------:R1:W2:Y:S01]  /*3050*/  LDG.E.U16 R21, [R2.64] ;  /* 0x0000000402157981 */ /* 0x0002a2000c1e1500 */
[----:B------:R-:W-:-:S02]  /*3060*/  IMAD R19, R0, 0xf4, RZ ;  /* 0x000000f400137824 */ /* 0x000fc400078e02ff */
[C---:B0-----:R-:W-:Y:S02]  /*3070*/  IMAD R4, R0.reuse, 0x106, RZ ;  /* 0x0000010600047824 */ /* 0x041fe400078e02ff */
[C---:B-1----:R-:W-:Y:S01]  /*3080*/  IMAD R3, R0.reuse, 0x7a, RZ ;  /* 0x0000007a00037824 */ /* 0x042fe200078e02ff */
[----:B---3--:R0:W-:Y:S01]  /*3090*/  STL [R1+0x268], R11 ;  /* 0x0002680b01007387 */ /* 0x0081e20000100800 */
[C---:B------:R-:W-:Y:S01]  /*30a0*/  IMAD R5, R0.reuse, 0x3d, RZ ;  /* 0x0000003d00057824 */ /* 0x040fe200078e02ff */
[-C--:B------:R-:W-:Y:S01]  /*30b0*/  IADD3 R6, P1, R19, R26.reuse, RZ ;  /* 0x0000001a13067210 */ /* 0x080fe20007f3e0ff */
[----:B------:R-:W-:Y:S01]  /*30c0*/  IMAD R2, R0, 0x116, RZ ;  /* 0x0000011600027824 */ /* 0x000fe200078e02ff */
[-C--:B------:R-:W-:Y:S02]  /*30d0*/  IADD3 R8, P0, R3, R26.reuse, RZ ;  /* 0x0000001a03087210 */ /* 0x080fe40007f1e0ff */
[----:B------:R-:W-:Y:S01]  /*30e0*/  IADD3 R4, P2, R4, R26, RZ ;  /* 0x0000001a04047210 */ /* 0x000fe20007f5e0ff */
[----:B------:R-:W-:-:S02]  /*30f0*/  IMAD R10, R0, 0x8b, RZ ;  /* 0x0000008b000a7824 */ /* 0x000fc400078e02ff */
[----:B0-----:R-:W-:Y:S01]  /*3100*/  IMAD R11, R0, 0x83, RZ ;  /* 0x00000083000b7824 */ /* 0x001fe200078e02ff */
[-C--:B------:R-:W-:Y:S02]  /*3110*/  LEA.HI.X.SX32 R9, R5, R27.reuse, 0x1, P0 ;  /* 0x0000001b05097211 */ /* 0x080fe400000f0eff */
[----:B------:R-:W-:Y:S02]  /*3120*/  IADD3 R2, P0, R2, R26, RZ ;  /* 0x0000001a02027210 */ /* 0x000fe40007f1e0ff */
[-C--:B------:R-:W-:Y:S02]  /*3130*/  LEA.HI.X.SX32 R7, R3, R27.reuse, 0x1, P1 ;  /* 0x0000001b03077211 */ /* 0x080fe400008f0eff */
[-C--:B------:R-:W-:Y:S01]  /*3140*/  LEA.HI.X.SX32 R5, R11, R27.reuse, 0x1, P2 ;  /* 0x0000001b0b057211 */ /* 0x080fe200010f0eff */
[----:B------:R0:W-:Y:S01]  /*3150*/  STL [R1+0x260], R25 ;  /* 0x0002601901007387 */ /* 0x0001e20000100800 */
[----:B------:R-:W-:-:S03]  /*3160*/  LEA.HI.X.SX32 R3, R10, R27, 0x1, P0 ;  /* 0x0000001b0a037211 */ /* 0x000fc600000f0eff */
[----:B------:R1:W-:Y:S04]  /*3170*/  STL [R1+0x25c], R24 ;  /* 0x00025c1801007387 */ /* 0x0003e80000100800 */
[----:B----4-:R3:W-:Y:S04]  /*3180*/  STL [R1+0x264], R22 ;  /* 0x0002641601007387 */ /* 0x0107e80000100800 */
[----:B0-----:R0:W2:Y:S04]  /*3190*/  LDG.E.U16 R25, [R8.64] ;  /* 0x0000000408197981 */ /* 0x0010a8000c1e1500 */
[----:B-1----:R1:W2:Y:S04]  /*31a0*/  LDG.E.U16 R24, [R6.64] ;  /* 0x0000000406187981 */ /* 0x0022a8000c1e1500 */
[----:B---3--:R3:W2:Y:S04]  /*31b0*/  LDG.E.U16 R22, [R4.64] ;  /* 0x0000000404167981 */ /* 0x0086a8000c1e1500 */
[----:B-----5:R5:W-:Y:S04]  /*31c0*/  STL [R1+0x258], R14 ;  /* 0x0002580e01007387 */ /* 0x020be80000100800 */
[----:B-----5:R5:W4:Y:S01]  /*31d0*/  LDG.E.U16 R14, [R2.64] ;  /* 0x00000004020e7981 */ /* 0x020b22000c1e1500 */
[----:B0-----:R-:W-:-:S02]  /*31e0*/  IMAD R8, R0, 0x126, RZ ;  /* 0x0000012600087824 */ /* 0x001fc400078e02ff */
[C---:B-1----:R-:W-:Y:S02]  /*31f0*/  IMAD R6, R0.reuse, 0x136, RZ ;  /* 0x0000013600067824 */ /* 0x042fe400078e02ff */
[----:B------:R-:W-:Y:S01]  /*3200*/  IMAD R7, R0, 0x9b, RZ ;  /* 0x0000009b00077824 */ /* 0x000fe200078e02ff */
[-C--:B------:R-:W-:Y:S01]  /*3210*/  IADD3 R8, P0, R8, R26.reuse, RZ ;  /* 0x0000001a08087210 */ /* 0x080fe20007f1e0ff */
[----:B---3--:R-:W-:Y:S01]  /*3220*/  IMAD R4, R0, 0x146, RZ ;  /* 0x0000014600047824 */ /* 0x008fe200078e02ff */
[-C--:B------:R-:W-:Y:S01]  /*3230*/  IADD3 R6, P1, R6, R26.reuse, RZ ;  /* 0x0000001a06067210 */ /* 0x080fe20007f3e0ff */
[C---:B-----5:R-:W-:Y:S02]  /*3240*/  IMAD R3, R0.reuse, 0x93, RZ ;  /* 0x0000009300037824 */ /* 0x060fe400078e02ff */
[C---:B------:R-:W-:Y:S01]  /*3250*/  IMAD R2, R0.reuse, 0x156, RZ ;  /* 0x0000015600027824 */ /* 0x040fe200078e02ff */
[-C--:B------:R-:W-:Y:S02]  /*3260*/  LEA.HI.X.SX32 R7, R7, R27.reuse, 0x1, P1 ;  /* 0x0000001b07077211 */ /* 0x080fe400008f0eff */
[-C--:B------:R-:W-:Y:S01]  /*3270*/  LEA.HI.X.SX32 R9, R3, R27.reuse, 0x1, P0 ;  /* 0x0000001b03097211 */ /* 0x080fe200000f0eff */
[----:B------:R-:W-:Y:S01]  /*3280*/  IMAD R5, R0, 0xa3, RZ ;  /* 0x000000a300057824 */ /* 0x000fe200078e02ff */
[----:B--2---:R-:W-:Y:S01]  /*3290*/  STL [R1+0x250], R29 ;  /* 0x0002501d01007387 */ /* 0x004fe20000100800 */
[-C--:B------:R-:W-:Y:S01]  /*32a0*/  IADD3 R4, P2, R4, R26.reuse, RZ ;  /* 0x0000001a04047210 */ /* 0x080fe20007f5e0ff */
[----:B------:R-:W-:Y:S01]  /*32b0*/  IMAD R3, R0, 0xab, RZ ;  /* 0x000000ab00037824 */ /* 0x000fe200078e02ff */
[----:B------:R-:W-:Y:S01]  /*32c0*/  IADD3 R2, P0, R2, R26, RZ ;  /* 0x0000001a02027210 */ /* 0x000fe20007f1e0ff */
[----:B------:R-:W-:Y:S01]  /*32d0*/  STL [R1+0x254], R28 ;  /* 0x0002541c01007387 */ /* 0x000fe20000100800 */
[----:B------:R-:W-:-:S03]  /*32e0*/  LEA.HI.X.SX32 R5, R5, R27, 0x1, P2 ;  /* 0x0000001b05057211 */ /* 0x000fc600010f0eff */
[----:B------:R0:W-:Y:S01]  /*32f0*/  STL [R1+0x24c], R23 ;  /* 0x00024c1701007387 */ /* 0x0001e20000100800 */
[----:B------:R-:W-:-:S03]  /*3300*/  LEA.HI.X.SX32 R3, R3, R27, 0x1, P0 ;  /* 0x0000001b03037211 */ /* 0x000fc600000f0eff */
[----:B------:R1:W-:Y:S04]  /*3310*/  STL [R1+0x248], R21 ;  /* 0x0002481501007387 */ /* 0x0003e80000100800 */
[----:B------:R2:W2:Y:S04]  /*3320*/  LDG.E.U16 R11, [R4.64] ;  /* 0x00000004040b7981 */ /* 0x0004a8000c1e1500 */
[----:B0-----:R0:W5:Y:S04]  /*3330*/  LDG.E.U16 R23, [R8.64] ;  /* 0x0000000408177981 */ /* 0x001168000c1e1500 */
[----:B-1----:R1:W2:Y:S04]  /*3340*/  LDG.E.U16 R21, [R6.64] ;  /* 0x0000000406157981 */ /* 0x0022a8000c1e1500 */
[----:B------:R2:W2:Y:S01]  /*3350*/  LDG.E.U16 R10, [R2.64] ;  /* 0x00000004020a7981 */ /* 0x0004a2000c1e1500 */
[----:B0-----:R-:W-:-:S02]  /*3360*/  IMAD R8, R0, 0x166, RZ ;  /* 0x0000016600087824 */ /* 0x001fc400078e02ff */
[C---:B--2---:R-:W-:Y:S02]  /*3370*/  IMAD R4, R0.reuse, 0x186, RZ ;  /* 0x0000018600047824 */ /* 0x044fe400078e02ff */
[----:B-1----:R-:W-:Y:S01]  /*3380*/  IMAD R6, R0, 0x176, RZ ;  /* 0x0000017600067824 */ /* 0x002fe200078e02ff */
[-C--:B------:R-:W-:Y:S01]  /*3390*/  IADD3 R8, P0, R8, R26.reuse, RZ ;  /* 0x0000001a08087210 */ /* 0x080fe20007f1e0ff */
[C---:B------:R-:W-:Y:S02]  /*33a0*/  IMAD R3, R0.reuse, 0xb3, RZ ;  /* 0x000000b300037824 */ /* 0x040fe400078e02ff */
[----:B------:R-:W-:Y:S01]  /*33b0*/  IMAD R2, R0, 0x196, RZ ;  /* 0x0000019600027824 */ /* 0x000fe200078e02ff */
[-C--:B------:R-:W-:Y:S01]  /*33c0*/  IADD3 R6, P1, R6, R26.reuse, RZ ;  /* 0x0000001a06067210 */ /* 0x080fe20007f3e0ff */
[C---:B------:R-:W-:Y:S01]  /*33d0*/  IMAD R7, R0.reuse, 0xbb, RZ ;  /* 0x000000bb00077824 */ /* 0x040fe200078e02ff */
[-C--:B------:R-:W-:Y:S01]  /*33e0*/  LEA.HI.X.SX32 R9, R3, R27.reuse, 0x1, P0 ;  /* 0x0000001b03097211 */ /* 0x080fe200000f0eff */
[----:B------:R-:W-:Y:S01]  /*33f0*/  IMAD R5, R0, 0xc3, RZ ;  /* 0x000000c300057824 */ /* 0x000fe200078e02ff */
[-C--:B------:R-:W-:Y:S01]  /*3400*/  IADD3 R4, P2, R4, R26.reuse, RZ ;  /* 0x0000001a04047210 */ /* 0x080fe20007f5e0ff */
[----:B------:R-:W-:Y:S01]  /*3410*/  IMAD R3, R0, 0xcb, RZ ;  /* 0x000000cb00037824 */ /* 0x000fe200078e02ff */
[----:B------:R-:W-:Y:S01]  /*3420*/  IADD3 R2, P0, R2, R26, RZ ;  /* 0x0000001a02027210 */ /* 0x000fe20007f1e0ff */
[----:B------:R0:W-:Y:S01]  /*3430*/  STL [R1+0x244], R25 ;  /* 0x0002441901007387 */ /* 0x0001e20000100800 */
[----:B------:R-:W-:-:S02]  /*3440*/  LEA.HI.X.SX32 R7, R7, R27, 0x1, P1 ;  /* 0x0000001b07077211 */ /* 0x000fc400008f0eff */
[-C--:B------:R-:W-:Y:S01]  /*3450*/  LEA.HI.X.SX32 R5, R5, R27.reuse, 0x1, P2 ;  /* 0x0000001b05057211 */ /* 0x080fe200010f0eff */
[----:B------:R-:W-:Y:S01]  /*3460*/  STL [R1+0x240], R24 ;  /* 0x0002401801007387 */ /* 0x000fe20000100800 */
[----:B------:R-:W-:-:S03]  /*3470*/  LEA.HI.X.SX32 R3, R3, R27, 0x1, P0 ;  /* 0x0000001b03037211 */ /* 0x000fc600000f0eff */
[----:B------:R1:W-:Y:S04]  /*3480*/  STL [R1+0x23c], R22 ;  /* 0x00023c1601007387 */ /* 0x0003e80000100800 */
[----:B------:R2:W2:Y:S04]  /*3490*/  LDG.E.U16 R29, [R6.64] ;  /* 0x00000004061d7981 */ /* 0x0004a8000c1e1500 */
[----:B0-----:R0:W2:Y:S04]  /*34a0*/  LDG.E.U16 R25, [R4.64] ;  /* 0x0000000404197981 */ /* 0x0010a8000c1e1500 */
[----:B-1----:R1:W2:Y:S04]  /*34b0*/  LDG.E.U16 R22, [R8.64] ;  /* 0x0000000408167981 */ /* 0x0022a8000c1e1500 */
[----:B----4-:R4:W-:Y:S04]  /*34c0*/  STL [R1+0x238], R14 ;  /* 0x0002380e01007387 */ /* 0x0109e80000100800 */
[----:B----4-:R4:W3:Y:S01]  /*34d0*/  LDG.E.U16 R14, [R2.64] ;  /* 0x00000004020e7981 */ /* 0x0108e2000c1e1500 */
[----:B-1----:R-:W-:-:S02]  /*34e0*/  IMAD R8, R0, 0x1a6, RZ ;  /* 0x000001a600087824 */ /* 0x002fc400078e02ff */
[C---:B--2---:R-:W-:Y:S02]  /*34f0*/  IMAD R6, R0.reuse, 0x1b6, RZ ;  /* 0x000001b600067824 */ /* 0x044fe400078e02ff */
[----:B0-----:R-:W-:Y:S01]  /*3500*/  IMAD R4, R0, 0x1c6, RZ ;  /* 0x000001c600047824 */ /* 0x001fe200078e02ff */
[-C--:B------:R-:W-:Y:S01]  /*3510*/  IADD3 R8, P0, R8, R26.reuse, RZ ;  /* 0x0000001a08087210 */ /* 0x080fe20007f1e0ff */
[C---:B------:R-:W-:Y:S02]  /*3520*/  IMAD R7, R0.reuse, 0xdb, RZ ;  /* 0x000000db00077824 */ /* 0x040fe400078e02ff */
[C---:B----4-:R-:W-:Y:S02]  /*3530*/  IMAD R3, R0.reuse, 0xd3, RZ ;  /* 0x000000d300037824 */ /* 0x050fe400078e02ff */
[----:B------:R-:W-:Y:S01]  /*3540*/  IMAD R2, R0, 0x1d6, RZ ;  /* 0x000001d600027824 */ /* 0x000fe200078e02ff */
[-C--:B------:R-:W-:Y:S01]  /*3550*/  IADD3 R6, P1, R6, R26.reuse, RZ ;  /* 0x0000001a06067210 */ /* 0x080fe20007f3e0ff */
[----:B------:R-:W-:Y:S01]  /*3560*/  IMAD R5, R0, 0xe3, RZ ;  /* 0x000000e300057824 */ /* 0x000fe200078e02ff */
[----:B------:R-:W-:-:S02]  /*3570*/  IADD3 R4, P2, R4, R26, RZ ;  /* 0x0000001a04047210 */ /* 0x000fc40007f5e0ff */
[-C--:B------:R-:W-:Y:S01]  /*3580*/  LEA.HI.X.SX32 R9, R3, R27.reuse, 0x1, P0 ;  /* 0x0000001b03097211 */ /* 0x080fe200000f0eff */
[----:B------:R-:W-:Y:S01]  /*3590*/  IMAD R3, R0, 0xeb, RZ ;  /* 0x000000eb00037824 */ /* 0x000fe200078e02ff */
[----:B------:R-:W-:Y:S02]  /*35a0*/  IADD3 R2, P0, R2, R26, RZ ;  /* 0x0000001a02027210 */ /* 0x000fe40007f1e0ff */
[-C--:B------:R-:W-:Y:S02]  /*35b0*/  LEA.HI.X.SX32 R7, R7, R27.reuse, 0x1, P1 ;  /* 0x0000001b07077211 */ /* 0x080fe400008f0eff */
[-C--:B------:R-:W-:Y:S01]  /*35c0*/  LEA.HI.X.SX32 R5, R5, R27.reuse, 0x1, P2 ;  /* 0x0000001b05057211 */ /* 0x080fe200010f0eff */
[----:B-----5:R0:W-:Y:S01]  /*35d0*/  STL [R1+0x234], R23 ;  /* 0x0002341701007387 */ /* 0x0201e20000100800 */
[----:B------:R-:W-:-:S03]  /*35e0*/  LEA.HI.X.SX32 R3, R3, R27, 0x1, P0 ;  /* 0x0000001b03037211 */ /* 0x000fc600000f0eff */
[----:B------:R1:W-:Y:S04]  /*35f0*/  STL [R1+0x230], R21 ;  /* 0x0002301501007387 */ /* 0x0003e80000100800 */
[----:B------:R2:W4:Y:S04]  /*3600*/  LDG.E.U16 R24, [R4.64] ;  /* 0x0000000404187981 */ /* 0x000528000c1e1500 */
[----:B0-----:R0:W5:Y:S04]  /*3610*/  LDG.E.U16 R23, [R6.64] ;  /* 0x0000000406177981 */ /* 0x001168000c1e1500 */
[----:B-1----:R1:W4:Y:S04]  /*3620*/  LDG.E.U16 R21, [R8.64] ;  /* 0x0000000408157981 */ /* 0x002328000c1e1500 */
[----:B------:R-:W-:Y:S01]  /*3630*/  STL [R1+0x22c], R11 ;  /* 0x00022c0b01007387 */ /* 0x000fe20000100800 */
[----:B0-----:R-:W-:-:S03]  /*3640*/  IMAD R6, R0, 0x1f6, RZ ;  /* 0x000001f600067824 */ /* 0x001fc600078e02ff */
[----:B------:R0:W5:Y:S01]  /*3650*/  LDG.E.U16 R28, [R2.64] ;  /* 0x00000004021c7981 */ /* 0x000162000c1e1500 */
[----:B-1----:R-:W-:-:S03]  /*3660*/  IMAD R8, R0, 0x1e6, RZ ;  /* 0x000001e600087824 */ /* 0x002fc600078e02ff */
[----:B------:R1:W-:Y:S01]  /*3670*/  STL [R1+0x228], R10 ;  /* 0x0002280a01007387 */ /* 0x0003e20000100800 */
[----:B--2---:R-:W-:Y:S01]  /*3680*/  IMAD R5, R0, 0xfb, RZ ;  /* 0x000000fb00057824 */ /* 0x004fe200078e02ff */
[-C--:B------:R-:W-:Y:S01]  /*3690*/  IADD3 R8, P1, R8, R26.reuse, RZ ;  /* 0x0000001a08087210 */ /* 0x080fe20007f3e0ff */
[C---:B0-----:R-:W-:Y:S02]  /*36a0*/  IMAD R2, R0.reuse, 0xf3, RZ ;  /* 0x000000f300027824 */ /* 0x041fe400078e02ff */
[----:B-1----:R-:W-:Y:S01]  /*36b0*/  IMAD R10, R0, 0x46, RZ ;  /* 0x00000046000a7824 */ /* 0x002fe200078e02ff */
[-C--:B------:R-:W-:Y:S01]  /*36c0*/  IADD3 R6, P2, R6, R26.reuse, RZ ;  /* 0x0000001a06067210 */ /* 0x080fe20007f5e0ff */
[----:B------:R-:W-:Y:S01]  /*36d0*/  IMAD R11, R0, 0x23, RZ ;  /* 0x00000023000b7824 */ /* 0x000fe200078e02ff */
[----:B------:R-:W-:Y:S02]  /*36e0*/  LEA.HI.X.SX32 R9, R2, R27, 0x1, P1 ;  /* 0x0000001b02097211 */ /* 0x000fe400008f0eff */
[----:B------:R-:W-:-:S02]  /*36f0*/  IADD3 R4, P0, R10, R26, RZ ;  /* 0x0000001a0a047210 */ /* 0x000fc40007f1e0ff */
[-C--:B------:R-:W-:Y:S02]  /*3700*/  LEA.HI.X.SX32 R7, R5, R27.reuse, 0x1, P2 ;  /* 0x0000001b05077211 */ /* 0x080fe400010f0eff */
[----:B------:R-:W-:Y:S02]  /*3710*/  LEA.HI.X.SX32 R5, R11, R27, 0x1, P0 ;  /* 0x0000001b0b057211 */ /* 0x000fe400000f0eff */
[----:B------:R0:W2:Y:S04]  /*3720*/  LDG.E.U16 R11, [R8.64] ;  /* 0x00000004080b7981 */ /* 0x0000a8000c1e1500 */
[----:B------:R1:W-:Y:S04]  /*3730*/  STL [R1+0x224], R22 ;  /* 0x0002241601007387 */ /* 0x0003e80000100800 */
[----:B------:R-:W-:Y:S04]  /*3740*/  STL [R1+0x220], R29 ;  /* 0x0002201d01007387 */ /* 0x000fe80000100800 */
[----:B------:R0:W-:Y:S01]  /*3750*/  STL [R1+0x21c], R25 ;  /* 0x00021c1901007387 */ /* 0x0001e20000100800 */
[----:B-1----:R-:W-:-:S02]  /*3760*/  IMAD R22, R0, 0x56, RZ ;  /* 0x0000005600167824 */ /* 0x002fc400078e02ff */
[----:B------:R-:W-:Y:S01]  /*3770*/  IMAD R3, R0, 0x2b, RZ ;  /* 0x0000002b00037824 */ /* 0x000fe200078e02ff */
[----:B0-----:R0:W2:Y:S04]  /*3780*/  LDG.E.U16 R25, [R4.64] ;  /* 0x0000000404197981 */ /* 0x0010a8000c1e1500 */
[----:B---3--:R1:W-:Y:S04]  /*3790*/  STL [R1+0x218], R14 ;  /* 0x0002180e01007387 */ /* 0x0083e80000100800 */
[----:B-1----:R1:W3:Y:S01]  /*37a0*/  LDG.E.U16 R14, [R6.64] ;  /* 0x00000004060e7981 */ /* 0x0022e2000c1e1500 */
[----:B------:R-:W-:-:S04]  /*37b0*/  IADD3 R2, P1, R22, R26, RZ ;  /* 0x0000001a16027210 */ /* 0x000fc80007f3e0ff */
[----:B------:R-:W-:-:S05]  /*37c0*/  LEA.HI.X.SX32 R3, R3, R27, 0x1, P1 ;  /* 0x0000001b03037211 */ /* 0x000fca00008f0eff */
[----:B------:R0:W3:Y:S01]  /*37d0*/  LDG.E.U16 R29, [R2.64] ;  /* 0x00000004021d7981 */ /* 0x0000e2000c1e1500 */
[C---:B-1----:R-:W-:Y:S02]  /*37e0*/  IMAD R7, R0.reuse, 0x3b, RZ ;  /* 0x0000003b00077824 */ /* 0x042fe400078e02ff */
[C---:B0-----:R-:W-:Y:S02]  /*37f0*/  IMAD R5, R0.reuse, 0x43, RZ ;  /* 0x0000004300057824 */ /* 0x041fe400078e02ff */
[C---:B------:R-:W-:Y:S01]  /*3800*/  IMAD R2, R0.reuse, 0x33, RZ ;  /* 0x0000003300027824 */ /* 0x040fe200078e02ff */
[----:B----4-:R0:W-:Y:S04]  /*3810*/  STL [R1+0x20c], R21 ;  /* 0x00020c1501007387 */ /* 0x0101e80000100800 */
[----:B-----5:R1:W-:Y:S01]  /*3820*/  STL [R1+0x208], R23 ;  /* 0x0002081701007387 */ /* 0x0203e20000100800 */
[----:B0-----:R-:W-:-:S03]  /*3830*/  IMAD R21, R0, 0x66, RZ ;  /* 0x0000006600157824 */ /* 0x001fc600078e02ff */
[----:B------:R0:W-:Y:S01]  /*3840*/  STL [R1+0x204], R24 ;  /* 0x0002041801007387 */ /* 0x0001e20000100800 */
[C---:B-1----:R-:W-:Y:S01]  /*3850*/  IMAD R23, R0.reuse, 0x76, RZ ;  /* 0x0000007600177824 */ /* 0x042fe200078e02ff */
[----:B------:R-:W-:Y:S01]  /*3860*/  IADD3 R8, P0, R21, R26, RZ ;  /* 0x0000001a15087210 */ /* 0x000fe20007f1e0ff */
[----:B0-----:R-:W-:-:S03]  /*3870*/  IMAD R24, R0, 0x86, RZ ;  /* 0x0000008600187824 */ /* 0x001fc600078e02ff */
[-C--:B------:R-:W-:Y:S02]  /*3880*/  IADD3 R6, P1, R23, R26.reuse, RZ ;  /* 0x0000001a17067210 */ /* 0x080fe40007f3e0ff */
[-C--:B------:R-:W-:Y:S02]  /*3890*/  LEA.HI.X.SX32 R9, R2, R27.reuse, 0x1, P0 ;  /* 0x0000001b02097211 */ /* 0x080fe400000f0eff */
[----:B------:R-:W-:Y:S01]  /*38a0*/  IADD3 R4, P2, R24, R26, RZ ;  /* 0x0000001a18047210 */ /* 0x000fe20007f5e0ff */
[----:B------:R0:W-:Y:S01]  /*38b0*/  STL [R1+0x1ec], R28 ;  /* 0x0001ec1c01007387 */ /* 0x0001e20000100800 */
[-C--:B------:R-:W-:Y:S02]  /*38c0*/  LEA.HI.X.SX32 R7, R7, R27.reuse, 0x1, P1 ;  /* 0x0000001b07077211 */ /* 0x080fe400008f0eff */
[----:B------:R-:W-:Y:S01]  /*38d0*/  LEA.HI.X.SX32 R5, R5, R27, 0x1, P2 ;  /* 0x0000001b05057211 */ /* 0x000fe200010f0eff */
[----:B------:R1:W4:Y:S01]  /*38e0*/  LDG.E.U16 R9, [R8.64] ;  /* 0x0000000408097981 */ /* 0x000322000c1e1500 */
[----:B------:R-:W-:-:S02]  /*38f0*/  IMAD R3, R0, 0x4b, RZ ;  /* 0x0000004b00037824 */ /* 0x000fc400078e02ff */
[----:B0-----:R-:W-:Y:S01]  /*3900*/  IMAD R28, R0, 0x96, RZ ;  /* 0x00000096001c7824 */ /* 0x001fe200078e02ff */
[----:B--2---:R0:W-:Y:S04]  /*3910*/  STL [R1+0x138], R11 ;  /* 0x0001380b01007387 */ /* 0x0041e80000100800 */
[----:B------:R-:W-:Y:S01]  /*3920*/  IADD3 R2, P0, R28, R26, RZ ;  /* 0x0000001a1c027210 */ /* 0x000fe20007f1e0ff */
[----:B0-----:R0:W2:Y:S03]  /*3930*/  LDG.E.U16 R11, [R6.64] ;  /* 0x00000004060b7981 */ /* 0x0010a6000c1e1500 */
[----:B------:R-:W-:Y:S01]  /*3940*/  LEA.HI.X.SX32 R3, R3, R27, 0x1, P0 ;  /* 0x0000001b03037211 */ /* 0x000fe200000f0eff */
[----:B0-----:R0:W2:Y:S04]  /*3950*/  LDG.E.U16 R6, [R4.64] ;  /* 0x0000000404067981 */ /* 0x0010a8000c1e1500 */
[----:B---3--:R3:W-:Y:S04]  /*3960*/  STL [R1+0x120], R14 ;  /* 0x0001200e01007387 */ /* 0x0087e80000100800 */
[----:B---3--:R3:W5:Y:S04]  /*3970*/  LDG.E.U16 R14, [R2.64] ;  /* 0x00000004020e7981 */ /* 0x008768000c1e1500 */
[----:B------:R0:W-:Y:S04]  /*3980*/  STL [R1+0x1f8], R25 ;  /* 0x0001f81901007387 */ /* 0x0001e80000100800 */
[----:B------:R1:W-:Y:S01]  /*3990*/  STL [R1+0x1f4], R29 ;  /* 0x0001f41d01007387 */ /* 0x0003e20000100800 */
[----:B---3--:R-:W-:-:S02]  /*39a0*/  IMAD R2, R0, 0x53, RZ ;  /* 0x0000005300027824 */ /* 0x008fc400078e02ff */
[C---:B0-----:R-:W-:Y:S02]  /*39b0*/  IMAD R25, R0.reuse, 0xa6, RZ ;  /* 0x000000a600197824 */ /* 0x041fe400078e02ff */
[----:B-1----:R-:W-:-:S03]  /*39c0*/  IMAD R29, R0, 0xb6, RZ ;  /* 0x000000b6001d7824 */ /* 0x002fc600078e02ff */
[-C--:B------:R-:W-:Y:S01]  /*39d0*/  IADD3 R8, P0, R25, R26.reuse, RZ ;  /* 0x0000001a19087210 */ /* 0x080fe20007f1e0ff */
[C---:B------:R-:W-:Y:S02]  /*39e0*/  IMAD R7, R0.reuse, 0x5b, RZ ;  /* 0x0000005b00077824 */ /* 0x040fe400078e02ff */
[C---:B------:R-:W-:Y:S02]  /*39f0*/  IMAD R4, R0.reuse, 0xc6, RZ ;  /* 0x000000c600047824 */ /* 0x040fe400078e02ff */
[C---:B------:R-:W-:Y:S02]  /*3a00*/  IMAD R3, R0.reuse, 0x6b, RZ ;  /* 0x0000006b00037824 */ /* 0x040fe400078e02ff */
[----:B------:R-:W-:Y:S01]  /*3a10*/  IMAD R5, R0, 0x63, RZ ;  /* 0x0000006300057824 */ /* 0x000fe200078e02ff */
[----:B------:R-:W-:-:S04]  /*3a20*/  IADD3 R4, P2, R4, R26, RZ ;  /* 0x0000001a04047210 */ /* 0x000fc80007f5e0ff */
[-C--:B------:R-:W-:Y:S01]  /*3a30*/  LEA.HI.X.SX32 R5, R5, R27.reuse, 0x1, P2 ;  /* 0x0000001b05057211 */ /* 0x080fe200010f0eff */
[----:B----4-:R0:W-:Y:S04]  /*3a40*/  STL [R1+0x1e8], R9 ;  /* 0x0001e80901007387 */ /* 0x0101e80000100800 */
[----:B------:R-:W-:Y:S01]  /*3a50*/  STL.64 [R1+0xdc0], R24 ;  /* 0x000dc01801007387 */ /* 0x000fe20000100a00 */
[----:B0-----:R-:W-:-:S03]  /*3a60*/  LEA.HI.X.SX32 R9, R2, R27, 0x1, P0 ;  /* 0x0000001b02097211 */ /* 0x001fc600000f0eff */
[----:B--2---:R0:W-:Y:S04]  /*3a70*/  STL [R1+0x1e4], R11 ;  /* 0x0001e40b01007387 */ /* 0x0041e80000100800 */
[----:B------:R1:W-:Y:S01]  /*3a80*/  STL [R1+0x1e0], R6 ;  /* 0x0001e00601007387 */ /* 0x0003e20000100800 */
[----:B0-----:R-:W-:-:S03]  /*3a90*/  IMAD R11, R0, 0xd6, RZ ;  /* 0x000000d6000b7824 */ /* 0x001fc600078e02ff */
[----:B------:R0:W-:Y:S01]  /*3aa0*/  STL.64 [R1+0xdb8], R28 ;  /* 0x000db81c01007387 */ /* 0x0001e20000100a00 */
[----:B-1----:R-:W-:-:S04]  /*3ab0*/  IADD3 R6, P1, R29, R26, RZ ;  /* 0x0000001a1d067210 */ /* 0x002fc80007f3e0ff */
[----:B------:R-:W-:Y:S01]  /*3ac0*/  LEA.HI.X.SX32 R7, R7, R27, 0x1, P1 ;  /* 0x0000001b07077211 */ /* 0x000fe200008f0eff */
[----:B0-----:R0:W2:Y:S01]  /*3ad0*/  LDG.E.U16 R29, [R8.64] ;  /* 0x00000004081d7981 */ /* 0x0010a2000c1e1500 */
[----:B------:R-:W-:-:S03]  /*3ae0*/  IADD3 R2, P0, R11, R26, RZ ;  /* 0x0000001a0b027210 */ /* 0x000fc60007f1e0ff */
[----:B------:R1:W3:Y:S01]  /*3af0*/  LDG.E.U16 R28, [R4.64] ;  /* 0x00000004041c7981 */ /* 0x0002e2000c1e1500 */
[----:B------:R-:W-:-:S05]  /*3b00*/  LEA.HI.X.SX32 R3, R3, R27, 0x1, P0 ;  /* 0x0000001b03037211 */ /* 0x000fca00000f0eff */
[----:B------:R4:W3:Y:S02]  /*3b10*/  LDG.E.U16 R25, [R2.64] ;  /* 0x0000000402197981 */ /* 0x0008e4000c1e1500 */
[C---:B----4-:R-:W-:Y:S02]  /*3b20*/  IMAD R3, R0.reuse, 0x73, RZ ;  /* 0x0000007300037824 */ /* 0x050fe400078e02ff */
[----:B-----5:R4:W-:Y:S04]  /*3b30*/  STL [R1+0x1dc], R14 ;  /* 0x0001dc0e01007387 */ /* 0x0209e80000100800 */
[----:B----4-:R4:W5:Y:S02]  /*3b40*/  LDG.E.U16 R14, [R6.64] ;  /* 0x00000004060e7981 */ /* 0x010964000c1e1500 */
[----:B----4-:R-:W-:-:S05]  /*3b50*/  IMAD R7, R0, 0xe6, RZ ;  /* 0x000000e600077824 */ /* 0x010fca00078e02ff */
[----:B------:R-:W-:-:S04]  /*3b60*/  IADD3 R2, P0, R7, R26, RZ ;  /* 0x0000001a07027210 */ /* 0x000fc80007f1e0ff */
[----:B------:R-:W-:-:S05]  /*3b70*/  LEA.HI.X.SX32 R3, R3, R27, 0x1, P0 ;  /* 0x0000001b03037211 */ /* 0x000fca00000f0eff */
[----:B------:R4:W3:Y:S01]  /*3b80*/  LDG.E.U16 R24, [R2.64] ;  /* 0x0000000402187981 */ /* 0x0008e2000c1e1500 */
[C---:B------:R-:W-:Y:S02]  /*3b90*/  IMAD R6, R0.reuse, 0xf6, RZ ;  /* 0x000000f600067824 */ /* 0x040fe400078e02ff */
[----:B-1----:R-:W-:-:S03]  /*3ba0*/  IMAD R5, R0, 0x7b, RZ ;  /* 0x0000007b00057824 */ /* 0x002fc600078e02ff */
[-C--:B0-----:R-:W-:Y:S01]  /*3bb0*/  IADD3 R8, P1, R6, R26.reuse, RZ ;  /* 0x0000001a06087210 */ /* 0x081fe20007f3e0ff */
[C---:B------:R-:W-:Y:S01]  /*3bc0*/  IMAD.SHL.U32 R7, R0.reuse, 0x4, RZ ;  /* 0x0000000400077824 */ /* 0x040fe200078e00ff */
[C---:B------:R-:W-:Y:S02]  /*3bd0*/  LEA R6, P0, R0.reuse, R26, 0x3 ;  /* 0x0000001a00067211 */ /* 0x040fe400078018ff */
[-C--:B------:R-:W-:Y:S01]  /*3be0*/  LEA.HI.X.SX32 R9, R5, R27.reuse, 0x1, P1 ;  /* 0x0000001b05097211 */ /* 0x080fe200008f0eff */
[----:B------:R-:W-:Y:S01]  /*3bf0*/  IMAD R4, R0, 0x108, RZ ;  /* 0x0000010800047824 */ /* 0x000fe200078e02ff */
[----:B------:R-:W-:-:S04]  /*3c00*/  LEA.HI.X.SX32 R7, R7, R27, 0x1, P0 ;  /* 0x0000001b07077211 */ /* 0x000fc800000f0eff */
[----:B------:R-:W-:Y:S01]  /*3c10*/  IADD3 R4, P2, R4, R26, RZ ;  /* 0x0000001a04047210 */ /* 0x000fe20007f5e0ff */
[----:B------:R-:W-:-:S03]  /*3c20*/  IMAD R11, R0, 0x8c, RZ ;  /* 0x0000008c000b7824 */ /* 0x000fc600078e02ff */
[----:B------:R-:W-:Y:S02]  /*3c30*/  LEA.HI.X.SX32 R5, R12, R27, 0x1, P2 ;  /* 0x0000001b0c057211 */ /* 0x000fe400010f0eff */
[----:B----4-:R-:W-:-:S04]  /*3c40*/  IADD3 R2, P1, R11, R26, RZ ;  /* 0x0000001a0b027210 */ /* 0x010fc80007f3e0ff */
[----:B------:R-:W-:Y:S01]  /*3c50*/  LEA.HI.X.SX32 R3, R10, R27, 0x1, P1 ;  /* 0x0000001b0a037211 */ /* 0x000fe200008f0eff */
[----:B--2---:R0:W-:Y:S04]  /*3c60*/  STL [R1+0x1d8], R29 ;  /* 0x0001d81d01007387 */ /* 0x0041e80000100800 */
[----:B0-----:R0:W2:Y:S04]  /*3c70*/  LDG.E.U16 R29, [R8.64] ;  /* 0x00000004081d7981 */ /* 0x0010a8000c1e1500 */
[----:B-----5:R1:W-:Y:S04]  /*3c80*/  STL [R1+0x1d4], R14 ;  /* 0x0001d40e01007387 */ /* 0x0203e80000100800 */
[----:B-1----:R1:W4:Y:S04]  /*3c90*/  LDG.E.U16 R14, [R6.64] ;  /* 0x00000004060e7981 */ /* 0x002328000c1e1500 */
[----:B---3--:R3:W-:Y:S01]  /*3ca0*/  STL [R1+0x1d0], R28 ;  /* 0x0001d01c01007387 */ /* 0x0087e20000100800 */
[----:B-1----:R-:W-:-:S03]  /*3cb0*/  IMAD R6, R0, 0x118, RZ ;  /* 0x0000011800067824 */ /* 0x002fc600078e02ff */
[----:B---3--:R1:W3:Y:S02]  /*3cc0*/  LDG.E.U16 R28, [R4.64] ;  /* 0x00000004041c7981 */ /* 0x0082e4000c1e1500 */
[----:B------:R-:W-:-:S04]  /*3cd0*/  IADD3 R6, P0, R6, R26, RZ ;  /* 0x0000001a06067210 */ /* 0x000fc80007f1e0ff */
[----:B------:R-:W-:Y:S01]  /*3ce0*/  LEA.HI.X.SX32 R7, R11, R27, 0x1, P0 ;  /* 0x0000001b0b077211 */ /* 0x000fe200000f0eff */
[----:B------:R5:W-:Y:S04]  /*3cf0*/  STL [R1+0x1cc], R25 ;  /* 0x0001cc1901007387 */ /* 0x000be80000100800 */
[----:B------:R0:W-:Y:S04]  /*3d00*/  STL [R1+0x1c8], R24 ;  /* 0x0001c81801007387 */ /* 0x0001e80000100800 */
[----:B-----5:R5:W3:Y:S04]  /*3d10*/  LDG.E.U16 R25, [R2.64] ;  /* 0x0000000402197981 */ /* 0x020ae8000c1e1500 */
[----:B0-----:R0:W3:Y:S01]  /*3d20*/  LDG.E.U16 R24, [R6.64] ;  /* 0x0000000406187981 */ /* 0x0010e2000c1e1500 */
[----:B------:R-:W-:-:S02]  /*3d30*/  IMAD R8, R0, 0x128, RZ ;  /* 0x0000012800087824 */ /* 0x000fc400078e02ff */
[----:B-1----:R-:W-:-:S03]  /*3d40*/  IMAD R5, R0, 0x4e, RZ ;  /* 0x0000004e00057824 */ /* 0x002fc600078e02ff */
[-C--:B------:R-:W-:Y:S01]  /*3d50*/  IADD3 R8, P2, R8, R26.reuse, RZ ;  /* 0x0000001a08087210 */ /* 0x080fe20007f5e0ff */
[C---:B-----5:R-:W-:Y:S01]  /*3d60*/  IMAD R3, R0.reuse, 0x138, RZ ;  /* 0x0000013800037824 */ /* 0x060fe200078e02ff */
[-C--:B------:R-:W-:Y:S01]  /*3d70*/  IADD3 R2, P0, R5, R26.reuse, RZ ;  /* 0x0000001a05027210 */ /* 0x080fe20007f1e0ff */
[C---:B------:R-:W-:Y:S01]  /*3d80*/  IMAD R12, R0.reuse, 0x27, RZ ;  /* 0x00000027000c7824 */ /* 0x040fe200078e02ff */
[-C--:B------:R-:W-:Y:S01]  /*3d90*/  LEA.HI.X.SX32 R9, R13, R27.reuse, 0x1, P2 ;  /* 0x0000001b0d097211 */ /* 0x080fe200010f0eff */
[----:B------:R-:W-:Y:S01]  /*3da0*/  IMAD R10, R0, 0x9c, RZ ;  /* 0x0000009c000a7824 */ /* 0x000fe200078e02ff */
[-C--:B0-----:R-:W-:Y:S02]  /*3db0*/  IADD3 R6, P2, R3, R26.reuse, RZ ;  /* 0x0000001a03067210 */ /* 0x081fe40007f5e0ff */
[-C--:B------:R-:W-:Y:S02]  /*3dc0*/  LEA.HI.X.SX32 R3, R12, R27.reuse, 0x1, P0 ;  /* 0x0000001b0c037211 */ /* 0x080fe400000f0eff */
[C---:B------:R-:W-:Y:S01]  /*3dd0*/  IADD3 R4, P1, R10.reuse, R26, RZ ;  /* 0x0000001a0a047210 */ /* 0x040fe20007f3e0ff */
[----:B------:R0:W5:Y:S01]  /*3de0*/  LDG.E.U16 R12, [R8.64] ;  /* 0x00000004080c7981 */ /* 0x000162000c1e1500 */
[----:B------:R-:W-:-:S02]  /*3df0*/  LEA.HI.X.SX32 R7, R10, R27, 0x1, P2 ;  /* 0x0000001b0a077211 */ /* 0x000fc400010f0eff */
[----:B------:R-:W-:Y:S01]  /*3e00*/  LEA.HI.X.SX32 R5, R5, R27, 0x1, P1 ;  /* 0x0000001b05057211 */ /* 0x000fe200008f0eff */
[----:B------:R1:W5:Y:S04]  /*3e10*/  LDG.E.U16 R13, [R2.64] ;  /* 0x00000004020d7981 */ /* 0x000368000c1e1500 */
[----:B------:R1:W5:Y:S01]  /*3e20*/  LDG.E.U16 R10, [R6.64] ;  /* 0x00000004060a7981 */ /* 0x000362000c1e1500 */
[C---:B0-----:R-:W-:Y:S02]  /*3e30*/  IMAD R8, R0.reuse, 0x148, RZ ;  /* 0x0000014800087824 */ /* 0x041fe400078e02ff */
[----:B-1----:R-:W-:-:S03]  /*3e40*/  IMAD R6, R0, 0x158, RZ ;  /* 0x0000015800067824 */ /* 0x002fc600078e02ff */
[-C--:B------:R-:W-:Y:S02]  /*3e50*/  IADD3 R8, P0, R8, R26.reuse, RZ ;  /* 0x0000001a08087210 */ /* 0x080fe40007f1e0ff */
[-C--:B------:R-:W-:Y:S02]  /*3e60*/  IADD3 R6, P1, R6, R26.reuse, RZ ;  /* 0x0000001a06067210 */ /* 0x080fe40007f3e0ff */
[----:B------:R-:W-:Y:S01]  /*3e70*/  LEA.HI.X.SX32 R9, R15, R27, 0x1, P0 ;  /* 0x0000001b0f097211 */ /* 0x000fe200000f0eff */
[----:B--2---:R0:W-:Y:S01]  /*3e80*/  STL [R1+0x1c0], R29 ;  /* 0x0001c01d01007387 */ /* 0x0041e20000100800 */
[C---:B------:R-:W-:Y:S02]  /*3e90*/  IMAD R2, R0.reuse, 0x178, RZ ;  /* 0x0000017800027824 */ /* 0x040fe400078e02ff */
[----:B------:R-:W-:Y:S01]  /*3ea0*/  IMAD R15, R0, 0xbc, RZ ;  /* 0x000000bc000f7824 */ /* 0x000fe200078e02ff */
[----:B------:R1:W2:Y:S04]  /*3eb0*/  LDG.E.U16 R11, [R8.64] ;  /* 0x00000004080b7981 */ /* 0x0002a8000c1e1500 */
[----:B0-----:R0:W2:Y:S01]  /*3ec0*/  LDG.E.U16 R29, [R4.64] ;  /* 0x00000004041d7981 */ /* 0x0010a2000c1e1500 */
[----:B------:R-:W-:Y:S01]  /*3ed0*/  IADD3 R2, P0, R2, R26, RZ ;  /* 0x0000001a02027210 */ /* 0x000fe20007f1e0ff */
[----:B0-----:R-:W-:-:S05]  /*3ee0*/  IMAD R4, R0, 0x168, RZ ;  /* 0x0000016800047824 */ /* 0x001fca00078e02ff */
[----:B------:R-:W-:Y:S02]  /*3ef0*/  IADD3 R4, P2, R4, R26, RZ ;  /* 0x0000001a04047210 */ /* 0x000fe40007f5e0ff */
[-C--:B------:R-:W-:Y:S02]  /*3f00*/  LEA.HI.X.SX32 R3, R15, R27.reuse, 0x1, P0 ;  /* 0x0000001b0f037211 */ /* 0x080fe400000f0eff */
[----:B------:R-:W-:Y:S01]  /*3f10*/  LEA.HI.X.SX32 R5, R16, R27, 0x1, P2 ;  /* 0x0000001b10057211 */ /* 0x000fe200010f0eff */
[----:B----4-:R0:W-:Y:S02]  /*3f20*/  STL [R1+0x1c4], R14 ;  /* 0x0001c40e01007387 */ /* 0x0101e40000100800 */
[----:B0-----:R-:W-:-:S05]  /*3f30*/  IMAD R14, R0, 0xac, RZ ;  /* 0x000000ac000e7824 */ /* 0x001fca00078e02ff */
[----:B------:R-:W-:Y:S01]  /*3f40*/  LEA.HI.X.SX32 R7, R14, R27, 0x1, P1 ;  /* 0x0000001b0e077211 */ /* 0x000fe200008f0eff */
[----:B---3--:R0:W-:Y:S04]  /*3f50*/  STL [R1+0x1bc], R28 ;  /* 0x0001bc1c01007387 */ /* 0x0081e80000100800 */
[----:B0-----:R0:W3:Y:S04]  /*3f60*/  LDG.E.U16 R28, [R6.64] ;  /* 0x00000004061c7981 */ /* 0x0010e8000c1e1500 */
[----:B------:R4:W-:Y:S04]  /*3f70*/  STL [R1+0x214], R25 ;  /* 0x0002141901007387 */ /* 0x0009e80000100800 */
[----:B------:R0:W-:Y:S04]  /*3f80*/  STL [R1+0x1b8], R24 ;  /* 0x0001b81801007387 */ /* 0x0001e80000100800 */
[----:B----4-:R4:W3:Y:S04]  /*3f90*/  LDG.E.U16 R25, [R4.64] ;  /* 0x0000000404197981 */ /* 0x0108e8000c1e1500 */
[----:B0-----:R0:W3:Y:S01]  /*3fa0*/  LDG.E.U16 R24, [R2.64] ;  /* 0x0000000402187981 */ /* 0x0010e2000c1e1500 */
[----:B-1----:R-:W-:-:S02]  /*3fb0*/  IMAD R8, R0, 0x188, RZ ;  /* 0x0000018800087824 */ /* 0x002fc400078e02ff */
[C---:B------:R-:W-:Y:S02]  /*3fc0*/  IMAD R6, R0.reuse, 0x198, RZ ;  /* 0x0000019800067824 */ /* 0x040fe400078e02ff */
[----:B----4-:R-:W-:Y:S01]  /*3fd0*/  IMAD R4, R0, 0x1a8, RZ ;  /* 0x000001a800047824 */ /* 0x010fe200078e02ff */
[----:B-----5:R1:W-:Y:S01]  /*3fe0*/  STL [R1+0x1b4], R12 ;  /* 0x0001b40c01007387 */ /* 0x0203e20000100800 */
[-C--:B------:R-:W-:Y:S01]  /*3ff0*/  IADD3 R8, P0, R8, R26.reuse, RZ ;  /* 0x0000001a08087210 */ /* 0x080fe20007f1e0ff */
[----:B0-----:R-:W-:Y:S01]  /*4000*/  IMAD R2, R0, 0x1b8, RZ ;  /* 0x000001b800027824 */ /* 0x001fe200078e02ff */
[-C--:B------:R-:W-:Y:S01]  /*4010*/  IADD3 R6, P1, R6, R26.reuse, RZ ;  /* 0x0000001a06067210 */ /* 0x080fe20007f3e0ff */
[----:B------:R0:W-:Y:S01]  /*4020*/  STL [R1+0x210], R13 ;  /* 0x0002100d01007387 */ /* 0x0001e20000100800 */
[----:B------:R-:W-:Y:S01]  /*4030*/  IADD3 R4, P2, R4, R26, RZ ;  /* 0x0000001a04047210 */ /* 0x000fe20007f5e0ff */
[----:B-1----:R-:W-:Y:S01]  /*4040*/  IMAD R12, R0, 0xcc, RZ ;  /* 0x000000cc000c7824 */ /* 0x002fe200078e02ff */
[----:B------:R-:W-:-:S02]  /*4050*/  LEA.HI.X.SX32 R9, R17, R27, 0x1, P0 ;  /* 0x0000001b11097211 */ /* 0x000fc400000f0eff */
[----:B------:R-:W-:Y:S01]  /*4060*/  IADD3 R2, P0, R2, R26, RZ ;  /* 0x0000001a02027210 */ /* 0x000fe20007f1e0ff */
[----:B0-----:R-:W-:Y:S01]  /*4070*/  IMAD R13, R0, 0xdc, RZ ;  /* 0x000000dc000d7824 */ /* 0x001fe200078e02ff */
[-C--:B------:R-:W-:Y:S02]  /*4080*/  LEA.HI.X.SX32 R7, R12, R27.reuse, 0x1, P1 ;  /* 0x0000001b0c077211 */ /* 0x080fe400008f0eff */
[-C--:B------:R-:W-:Y:S02]  /*4090*/  LEA.HI.X.SX32 R5, R18, R27.reuse, 0x1, P2 ;  /* 0x0000001b12057211 */ /* 0x080fe400010f0eff */
[----:B------:R-:W-:Y:S01]  /*40a0*/  LEA.HI.X.SX32 R3, R13, R27, 0x1, P0 ;  /* 0x0000001b0d037211 */ /* 0x000fe200000f0eff */
[----:B------:R0:W4:Y:S04]  /*40b0*/  LDG.E.U16 R18, [R6.64] ;  /* 0x0000000406127981 */ /* 0x000128000c1e1500 */
[----:B------:R1:W5:Y:S04]  /*40c0*/  LDG.E.U16 R17, [R4.64] ;  /* 0x0000000404117981 */ /* 0x000368000c1e1500 */
[----:B------:R1:W4:Y:S01]  /*40d0*/  LDG.E.U16 R16, [R2.64] ;  /* 0x0000000402107981 */ /* 0x000322000c1e1500 */
[----:B0-----:R-:W-:-:S03]  /*40e0*/  IMAD R6, R0, 0x1d8, RZ ;  /* 0x000001d800067824 */ /* 0x001fc600078e02ff */
[----:B--2---:R0:W-:Y:S04]  /*40f0*/  STL [R1+0x1fc], R29 ;  /* 0x0001fc1d01007387 */ /* 0x0041e80000100800 */
[----:B0-----:R0:W2:Y:S02]  /*4100*/  LDG.E.U16 R29, [R8.64] ;  /* 0x00000004081d7981 */ /* 0x0010a4000c1e1500 */
[----:B0-----:R-:W-:-:S05]  /*4110*/  IMAD R8, R0, 0x1c8, RZ ;  /* 0x000001c800087824 */ /* 0x001fca00078e02ff */
[-C--:B------:R-:W-:Y:S01]  /*4120*/  IADD3 R8, P0, R8, R26.reuse, RZ ;  /* 0x0000001a08087210 */ /* 0x080fe20007f1e0ff */
[----:B-1----:R-:W-:Y:S01]  /*4130*/  IMAD R4, R0, 0x1e8, RZ ;  /* 0x000001e800047824 */ /* 0x002fe200078e02ff */
[----:B------:R0:W-:Y:S02]  /*4140*/  STL [R1+0x1b0], R10 ;  /* 0x0001b00a01007387 */ /* 0x0001e40000100800 */
[----:B------:R-:W-:Y:S02]  /*4150*/  LEA.HI.X.SX32 R9, R20, R27, 0x1, P0 ;  /* 0x0000001b14097211 */ /* 0x000fe400000f0eff */
[----:B------:R-:W-:Y:S01]  /*4160*/  STL [R1+0x1ac], R11 ;  /* 0x0001ac0b01007387 */ /* 0x000fe20000100800 */
[-C--:B------:R-:W-:Y:S02]  /*4170*/  IADD3 R6, P1, R6, R26.reuse, RZ ;  /* 0x0000001a06067210 */ /* 0x080fe40007f3e0ff */
[----:B------:R-:W-:Y:S01]  /*4180*/  IADD3 R4, P2, R4, R26, RZ ;  /* 0x0000001a04047210 */ /* 0x000fe20007f5e0ff */
[----:B0-----:R-:W-:-:S03]  /*4190*/  IMAD R10, R0, 0xec, RZ ;  /* 0x000000ec000a7824 */ /* 0x001fc600078e02ff */
[-C--:B------:R-:W-:Y:S02]  /*41a0*/  LEA.HI.X.SX32 R5, R19, R27.reuse, 0x1, P2 ;  /* 0x0000001b13057211 */ /* 0x080fe400010f0eff */
[----:B------:R-:W-:Y:S01]  /*41b0*/  LEA.HI.X.SX32 R7, R10, R27, 0x1, P1 ;  /* 0x0000001b0a077211 */ /* 0x000fe200008f0eff */
[----:B---3--:R0:W-:Y:S04]  /*41c0*/  STL [R1+0x1a8], R28 ;  /* 0x0001a81c01007387 */ /* 0x0081e80000100800 */
[----:B0-----:R0:W3:Y:S04]  /*41d0*/  LDG.E.U16 R28, [R8.64] ;  /* 0x00000004081c7981 */ /* 0x0010e8000c1e1500 */
[----:B------:R1:W-:Y:S04]  /*41e0*/  STL [R1+0x1a4], R25 ;  /* 0x0001a41901007387 */ /* 0x0003e80000100800 */
[----:B------:R0:W-:Y:S04]  /*41f0*/  STL [R1+0x1a0], R24 ;  /* 0x0001a01801007387 */ /* 0x0001e80000100800 */
[----:B-1----:R1:W3:Y:S04]  /*4200*/  LDG.E.U16 R25, [R6.64] ;  /* 0x0000000406197981 */ /* 0x0022e8000c1e1500 */
[----:B0-----:R0:W3:Y:S01]  /*4210*/  LDG.E.U16 R24, [R4.64] ;  /* 0x0000000404187981 */ /* 0x0010e2000c1e1500 */
[----:B------:R-:W-:-:S02]  /*4220*/  IMAD R2, R0, 0x1f8, RZ ;  /* 0x000001f800027824 */ /* 0x000fc400078e02ff */
[----:B------:R-:W-:-:S03]  /*4230*/  IMAD R11, R0, 0xfc, RZ ;  /* 0x000000fc000b7824 */ /* 0x000fc600078e02ff */
[----:B------:R-:W-:Y:S01]  /*4240*/  IADD3 R2, P0, R2, R26, RZ ;  /* 0x0000001a02027210 */ /* 0x000fe20007f1e0ff */
[----:B------:R-:W-:-:S03]  /*4250*/  IMAD R8, R0, 0x10a, RZ ;  /* 0x0000010a00087824 */ /* 0x000fc600078e02ff */
[----:B------:R-:W-:Y:S01]  /*4260*/  LEA.HI.X.SX32 R3, R11, R27, 0x1, P0 ;  /* 0x0000001b0b037211 */ /* 0x000fe200000f0eff */
[----:B-1----:R-:W-:Y:S01]  /*4270*/  IMAD R6, R0, 0x11a, RZ ;  /* 0x0000011a00067824 */ /* 0x002fe200078e02ff */
[-C--:B------:R-:W-:Y:S01]  /*4280*/  IADD3 R8, P0, R8, R26.reuse, RZ ;  /* 0x0000001a08087210 */ /* 0x080fe20007f1e0ff */
[C---:B0-----:R-:W-:Y:S02]  /*4290*/  IMAD R4, R0.reuse, 0x12a, RZ ;  /* 0x0000012a00047824 */ /* 0x041fe400078e02ff */
[----:B------:R0:W3:Y:S01]  /*42a0*/  LDG.E.U16 R20, [R2.64] ;  /* 0x0000000402147981 */ /* 0x0000e2000c1e1500 */
[----:B------:R-:W-:Y:S01]  /*42b0*/  IMAD R7, R0, 0x8d, RZ ;  /* 0x0000008d00077824 */ /* 0x000fe200078e02ff */
[-C--:B------:R-:W-:Y:S01]  /*42c0*/  IADD3 R6, P1, R6, R26.reuse, RZ ;  /* 0x0000001a06067210 */ /* 0x080fe20007f3e0ff */
[----:B------:R-:W-:Y:S01]  /*42d0*/  IMAD R5, R0, 0x95, RZ ;  /* 0x0000009500057824 */ /* 0x000fe200078e02ff */
[----:B------:R-:W-:Y:S01]  /*42e0*/  IADD3 R4, P2, R4, R26, RZ ;  /* 0x0000001a04047210 */ /* 0x000fe20007f5e0ff */
[----:B0-----:R-:W-:-:S02]  /*42f0*/  IMAD R3, R0, 0x85, RZ ;  /* 0x0000008500037824 */ /* 0x001fc400078e02ff */
[----:B------:R-:W-:-:S03]  /*4300*/  IMAD R2, R0, 0x13a, RZ ;  /* 0x0000013a00027824 */ /* 0x000fc600078e02ff */
[-C--:B------:R-:W-:Y:S01]  /*4310*/  LEA.HI.X.SX32 R9, R3, R27.reuse, 0x1, P0 ;  /* 0x0000001b03097211 */ /* 0x080fe200000f0eff */
[----:B------:R-:W-:Y:S01]  /*4320*/  IMAD R3, R0, 0x9d, RZ ;  /* 0x0000009d00037824 */ /* 0x000fe200078e02ff */
[-C--:B------:R-:W-:Y:S02]  /*4330*/  IADD3 R2, P0, R2, R26.reuse, RZ ;  /* 0x0000001a02027210 */ /* 0x080fe40007f1e0ff */
[-C--:B------:R-:W-:Y:S01]  /*4340*/  LEA.HI.X.SX32 R7, R7, R27.reuse, 0x1, P1 ;  /* 0x0000001b07077211 */ /* 0x080fe200008f0eff */
[----:B------:R0:W3:Y:S01]  /*4350*/  LDG.E.U16 R19, [R8.64] ;  /* 0x0000000408137981 */ /* 0x0000e2000c1e1500 */
[-C--:B------:R-:W-:Y:S02]  /*4360*/  LEA.HI.X.SX32 R5, R5, R27.reuse, 0x1, P2 ;  /* 0x0000001b05057211 */ /* 0x080fe400010f0eff */
[----:B------:R-:W-:Y:S01]  /*4370*/  LEA.HI.X.SX32 R3, R3, R27, 0x1, P0 ;  /* 0x0000001b03037211 */ /* 0x000fe200000f0eff */
[----:B0-----:R-:W-:Y:S01]  /*4380*/  IMAD R8, R0, 0x14a, RZ ;  /* 0x0000014a00087824 */ /* 0x001fe200078e02ff */
[----:B--2---:R-:W-:Y:S04]  /*4390*/  STL [R1+0x19c], R29 ;  /* 0x00019c1d01007387 */ /* 0x004fe80000100800 */
[----:B----4-:R0:W-:Y:S04]  /*43a0*/  STL [R1+0x198], R18 ;  /* 0x0001981201007387 */ /* 0x0101e80000100800 */
[----:B-----5:R1:W-:Y:S04]  /*43b0*/  STL [R1+0x194], R17 ;  /* 0x0001941101007387 */ /* 0x0203e80000100800 */
[----:B------:R2:W-:Y:S04]  /*43c0*/  STL [R1+0x190], R16 ;  /* 0x0001901001007387 */ /* 0x0005e80000100800 */
[----:B0-----:R0:W4:Y:S04]  /*43d0*/  LDG.E.U16 R18, [R6.64] ;  /* 0x0000000406127981 */ /* 0x001128000c1e1500 */
[----:B-1----:R1:W5:Y:S01]  /*43e0*/  LDG.E.U16 R17, [R4.64] ;  /* 0x0000000404117981 */ /* 0x002362000c1e1500 */
[----:B------:R-:W-:-:S03]  /*43f0*/  IADD3 R8, P0, R8, R26, RZ ;  /* 0x0000001a08087210 */ /* 0x000fc60007f1e0ff */
[----:B--2---:R2:W5:Y:S01]  /*4400*/  LDG.E.U16 R16, [R2.64] ;  /* 0x0000000402107981 */ /* 0x004562000c1e1500 */
[C---:B0-----:R-:W-:Y:S02]  /*4410*/  IMAD R6, R0.reuse, 0x15a, RZ ;  /* 0x0000015a00067824 */ /* 0x041fe400078e02ff */
[C---:B--2---:R-:W-:Y:S02]  /*4420*/  IMAD R3, R0.reuse, 0xa5, RZ ;  /* 0x000000a500037824 */ /* 0x044fe400078e02ff */
[----:B-1----:R-:W-:-:S03]  /*4430*/  IMAD R4, R0, 0x16a, RZ ;  /* 0x0000016a00047824 */ /* 0x002fc600078e02ff */
[-C--:B------:R-:W-:Y:S01]  /*4440*/  LEA.HI.X.SX32 R9, R3, R27.reuse, 0x1, P0 ;  /* 0x0000001b03097211 */ /* 0x080fe200000f0eff */
[----:B------:R-:W-:Y:S01]  /*4450*/  IMAD R7, R0, 0xad, RZ ;  /* 0x000000ad00077824 */ /* 0x000fe200078e02ff */
[-C--:B------:R-:W-:Y:S01]  /*4460*/  IADD3 R6, P1, R6, R26.reuse, RZ ;  /* 0x0000001a06067210 */ /* 0x080fe20007f3e0ff */
[----:B------:R-:W-:Y:S01]  /*4470*/  IMAD R5, R0, 0xb5, RZ ;  /* 0x000000b500057824 */ /* 0x000fe200078e02ff */
[----:B------:R-:W-:Y:S02]  /*4480*/  IADD3 R4, P2, R4, R26, RZ ;  /* 0x0000001a04047210 */ /* 0x000fe40007f5e0ff */
[-C--:B------:R-:W-:Y:S02]  /*4490*/  LEA.HI.X.SX32 R7, R7, R27.reuse, 0x1, P1 ;  /* 0x0000001b07077211 */ /* 0x080fe400008f0eff */
[----:B------:R-:W-:Y:S01]  /*44a0*/  LEA.HI.X.SX32 R5, R5, R27, 0x1, P2 ;  /* 0x0000001b05057211 */ /* 0x000fe200010f0eff */
[----:B---3--:R0:W-:Y:S04]  /*44b0*/  STL [R1+0x184], R28 ;  /* 0x0001841c01007387 */ /* 0x0081e80000100800 */
[----:B0-----:R0:W2:Y:S04]  /*44c0*/  LDG.E.U16 R28, [R8.64] ;  /* 0x00000004081c7981 */ /* 0x0010a8000c1e1500 */
[----:B------:R1:W-:Y:S04]  /*44d0*/  STL [R1+0x180], R25 ;  /* 0x0001801901007387 */ /* 0x0003e80000100800 */
[----:B------:R3:W-:Y:S04]  /*44e0*/  STL [R1+0x134], R24 ;  /* 0x0001341801007387 */ /* 0x0007e80000100800 */
[----:B-1----:R1:W2:Y:S04]  /*44f0*/  LDG.E.U16 R25, [R6.64] ;  /* 0x0000000406197981 */ /* 0x0022a8000c1e1500 */
[----:B---3--:R3:W2:Y:S01]  /*4500*/  LDG.E.U16 R24, [R4.64] ;  /* 0x0000000404187981 */ /* 0x0086a2000c1e1500 */
[----:B------:R-:W-:-:S02]  /*4510*/  IMAD R2, R0, 0x17a, RZ ;  /* 0x0000017a00027824 */ /* 0x000fc400078e02ff */
[----:B------:R-:W-:-:S03]  /*4520*/  IMAD R3, R0, 0xbd, RZ ;  /* 0x000000bd00037824 */ /* 0x000fc600078e02ff */
[----:B------:R-:W-:Y:S01]  /*4530*/  IADD3 R2, P0, R2, R26, RZ ;  /* 0x0000001a02027210 */ /* 0x000fe20007f1e0ff */
[----:B0-----:R-:W-:-:S03]  /*4540*/  IMAD R8, R0, 0x18a, RZ ;  /* 0x0000018a00087824 */ /* 0x001fc600078e02ff */
[----:B------:R-:W-:Y:S01]  /*4550*/  LEA.HI.X.SX32 R3, R3, R27, 0x1, P0 ;  /* 0x0000001b03037211 */ /* 0x000fe200000f0eff */
[----:B------:R0:W-:Y:S01]  /*4560*/  STL [R1+0x11c], R20 ;  /* 0x00011c1401007387 */ /* 0x0001e20000100800 */
[----:B-1----:R-:W-:Y:S01]  /*4570*/  IMAD R6, R0, 0x19a, RZ ;  /* 0x0000019a00067824 */ /* 0x002fe200078e02ff */
[-C--:B------:R-:W-:Y:S01]  /*4580*/  IADD3 R8, P0, R8, R26.reuse, RZ ;  /* 0x0000001a08087210 */ /* 0x080fe20007f1e0ff */
[----:B------:R-:W-:Y:S01]  /*4590*/  IMAD R7, R0, 0xcd, RZ ;  /* 0x000000cd00077824 */ /* 0x000fe200078e02ff */
[----:B0-----:R0:W2:Y:S02]  /*45a0*/  LDG.E.U16 R20, [R2.64] ;  /* 0x0000000402147981 */ /* 0x0010a4000c1e1500 */
[----:B------:R-:W-:Y:S01]  /*45b0*/  IADD3 R6, P1, R6, R26, RZ ;  /* 0x0000001a06067210 */ /* 0x000fe20007f3e0ff */
[C---:B0-----:R-:W-:Y:S02]  /*45c0*/  IMAD R3, R0.reuse, 0xc5, RZ ;  /* 0x000000c500037824 */ /* 0x041fe400078e02ff */
[----:B------:R-:W-:-:S03]  /*45d0*/  IMAD R2, R0, 0x1ba, RZ ;  /* 0x000001ba00027824 */ /* 0x000fc600078e02ff */
[-C--:B------:R-:W-:Y:S01]  /*45e0*/  LEA.HI.X.SX32 R9, R3, R27.reuse, 0x1, P0 ;  /* 0x0000001b03097211 */ /* 0x080fe200000f0eff */
[----:B------:R-:W-:Y:S01]  /*45f0*/  IMAD R3, R0, 0xdd, RZ ;  /* 0x000000dd00037824 */ /* 0x000fe200078e02ff */
[-C--:B------:R-:W-:Y:S01]  /*4600*/  IADD3 R2, P0, R2, R26.reuse, RZ ;  /* 0x0000001a02027210 */ /* 0x080fe20007f1e0ff */
[C---:B---3--:R-:W-:Y:S01]  /*4610*/  IMAD R4, R0.reuse, 0x1aa, RZ ;  /* 0x000001aa00047824 */ /* 0x048fe200078e02ff */
[-C--:B------:R-:W-:Y:S01]  /*4620*/  LEA.HI.X.SX32 R7, R7, R27.reuse, 0x1, P1 ;  /* 0x0000001b07077211 */ /* 0x080fe200008f0eff */
[----:B------:R0:W-:Y:S01]  /*4630*/  STL [R1+0x174], R19 ;  /* 0x0001741301007387 */ /* 0x0001e20000100800 */
[-C--:B------:R-:W-:Y:S01]  /*4640*/  LEA.HI.X.SX32 R3, R3, R27.reuse, 0x1, P0 ;  /* 0x0000001b03037211 */ /* 0x080fe200000f0eff */
[----:B------:R-:W-:Y:S01]  /*4650*/  IMAD R5, R0, 0xd5, RZ ;  /* 0x000000d500057824 */ /* 0x000fe200078e02ff */
[----:B------:R-:W-:Y:S01]  /*4660*/  IADD3 R4, P2, R4, R26, RZ ;  /* 0x0000001a04047210 */ /* 0x000fe20007f5e0ff */
[----:B0-----:R0:W3:Y:S03]  /*4670*/  LDG.E.U16 R19, [R8.64] ;  /* 0x0000000408137981 */ /* 0x0010e6000c1e1500 */
[----:B------:R-:W-:Y:S01]  /*4680*/  LEA.HI.X.SX32 R5, R5, R27, 0x1, P2 ;  /* 0x0000001b05057211 */ /* 0x000fe200010f0eff */
[----:B----4-:R1:W-:Y:S01]  /*4690*/  STL [R1+0x170], R18 ;  /* 0x0001701201007387 */ /* 0x0103e20000100800 */
[----:B0-----:R-:W-:-:S03]  /*46a0*/  IMAD R8, R0, 0x1ca, RZ ;  /* 0x000001ca00087824 */ /* 0x001fc600078e02ff */
[----:B-----5:R0:W-:Y:S04]  /*46b0*/  STL [R1+0x16c], R17 ;  /* 0x00016c1101007387 */ /* 0x0201e80000100800 */
[----:B------:R4:W-:Y:S04]  /*46c0*/  STL [R1+0x168], R16 ;  /* 0x0001681001007387 */ /* 0x0009e80000100800 */
[----:B-1----:R1:W5:Y:S01]  /*46d0*/  LDG.E.U16 R18, [R6.64] ;  /* 0x0000000406127981 */ /* 0x002362000c1e1500 */
[----:B------:R-:W-:-:S03]  /*46e0*/  IADD3 R8, P0, R8, R26, RZ ;  /* 0x0000001a08087210 */ /* 0x000fc60007f1e0ff */
[----:B0-----:R0:W5:Y:S04]  /*46f0*/  LDG.E.U16 R17, [R4.64] ;  /* 0x0000000404117981 */ /* 0x001168000c1e1500 */
[----:B----4-:R4:W5:Y:S01]  /*4700*/  LDG.E.U16 R16, [R2.64] ;  /* 0x0000000402107981 */ /* 0x010962000c1e1500 */
[C---:B-1----:R-:W-:Y:S02]  /*4710*/  IMAD R6, R0.reuse, 0x1da, RZ ;  /* 0x000001da00067824 */ /* 0x042fe400078e02ff */
[----:B------:R-:W-:-:S03]  /*4720*/  IMAD R7, R0, 0xed, RZ ;  /* 0x000000ed00077824 */ /* 0x000fc600078e02ff */
[----:B------:R-:W-:Y:S01]  /*4730*/  IADD3 R6, P1, R6, R26, RZ ;  /* 0x0000001a06067210 */ /* 0x000fe20007f3e0ff */
[----:B----4-:R-:W-:-:S03]  /*4740*/  IMAD R3, R0, 0xe5, RZ ;  /* 0x000000e500037824 */ /* 0x010fc600078e02ff */
[-C--:B------:R-:W-:Y:S01]  /*4750*/  LEA.HI.X.SX32 R7, R7, R27.reuse, 0x1, P1 ;  /* 0x0000001b07077211 */ /* 0x080fe200008f0eff */
[C---:B------:R-:W-:Y:S01]  /*4760*/  IMAD R2, R0.reuse, 0x1fa, RZ ;  /* 0x000001fa00027824 */ /* 0x040fe200078e02ff */
[----:B------:R-:W-:Y:S01]  /*4770*/  LEA.HI.X.SX32 R9, R3, R27, 0x1, P0 ;  /* 0x0000001b03097211 */ /* 0x000fe200000f0eff */
[----:B0-----:R-:W-:-:S03]  /*4780*/  IMAD R4, R0, 0x1ea, RZ ;  /* 0x000001ea00047824 */ /* 0x001fc600078e02ff */
[-C--:B------:R-:W-:Y:S01]  /*4790*/  IADD3 R2, P0, R2, R26.reuse, RZ ;  /* 0x0000001a02027210 */ /* 0x080fe20007f1e0ff */
[C---:B------:R-:W-:Y:S01]  /*47a0*/  IMAD R3, R0.reuse, 0xfd, RZ ;  /* 0x000000fd00037824 */ /* 0x040fe200078e02ff */
[----:B------:R0:W4:Y:S01]  /*47b0*/  LDG.E.U16 R29, [R8.64] ;  /* 0x00000004081d7981 */ /* 0x000122000c1e1500 */
[----:B------:R-:W-:Y:S01]  /*47c0*/  IMAD R5, R0, 0xf5, RZ ;  /* 0x000000f500057824 */ /* 0x000fe200078e02ff */
[----:B------:R-:W-:Y:S02]  /*47d0*/  IADD3 R4, P2, R4, R26, RZ ;  /* 0x0000001a04047210 */ /* 0x000fe40007f5e0ff */
[-C--:B------:R-:W-:Y:S02]  /*47e0*/  LEA.HI.X.SX32 R3, R3, R27.reuse, 0x1, P0 ;  /* 0x0000001b03037211 */ /* 0x080fe400000f0eff */
[----:B------:R-:W-:Y:S01]  /*47f0*/  LEA.HI.X.SX32 R5, R5, R27, 0x1, P2 ;  /* 0x0000001b05057211 */ /* 0x000fe200010f0eff */
[----:B--2---:R1:W-:Y:S04]  /*4800*/  STL [R1+0x164], R28 ;  /* 0x0001641c01007387 */ /* 0x0043e80000100800 */
[----:B-1----:R1:W2:Y:S04]  /*4810*/  LDG.E.U16 R28, [R6.64] ;  /* 0x00000004061c7981 */ /* 0x0022a8000c1e1500 */
[----:B------:R0:W-:Y:S04]  /*4820*/  STL [R1+0x160], R25 ;  /* 0x0001601901007387 */ /* 0x0001e80000100800 */
[----:B------:R1:W-:Y:S04]  /*4830*/  STL [R1+0x15c], R24 ;  /* 0x00015c1801007387 */ /* 0x0003e80000100800 */
[----:B0-----:R0:W2:Y:S04]  /*4840*/  LDG.E.U16 R25, [R2.64] ;  /* 0x0000000402197981 */ /* 0x0010a8000c1e1500 */
[----:B-1----:R1:W2:Y:S01]  /*4850*/  LDG.E.U16 R24, [R4.64] ;  /* 0x0000000404187981 */ /* 0x0022a2000c1e1500 */
[----:B------:R-:W-:-:S02]  /*4860*/  IMAD R6, R0, 0x7e, RZ ;  /* 0x0000007e00067824 */ /* 0x000fc400078e02ff */
[C---:B------:R-:W-:Y:S02]  /*4870*/  IMAD R7, R0.reuse, 0x8e, RZ ;  /* 0x0000008e00077824 */ /* 0x040fe400078e02ff */
[C---:B------:R-:W-:Y:S02]  /*4880*/  IMAD R8, R0.reuse, 0x9e, RZ ;  /* 0x0000009e00087824 */ /* 0x040fe400078e02ff */
[C---:B------:R-:W-:Y:S01]  /*4890*/  IMAD R9, R0.reuse, 0xae, RZ ;  /* 0x000000ae00097824 */ /* 0x040fe200078e02ff */
[----:B------:R-:W-:Y:S01]  /*48a0*/  STL [R1+0x158], R20 ;  /* 0x0001581401007387 */ /* 0x000fe20000100800 */
[C---:B-1----:R-:W-:Y:S02]  /*48b0*/  IMAD R4, R0.reuse, 0x1fe, RZ ;  /* 0x000001fe00047824 */ /* 0x042fe400078e02ff */
[C---:B------:R-:W-:Y:S02]  /*48c0*/  IMAD R5, R0.reuse, 0xff, RZ ;  /* 0x000000ff00057824 */ /* 0x040fe400078e02ff */
[----:B0-----:R-:W-:Y:S01]  /*48d0*/  IMAD R2, R0, 0x5e, RZ ;  /* 0x0000005e00027824 */ /* 0x001fe200078e02ff */
[----:B------:R-:W-:-:S04]  /*48e0*/  IADD3 R4, P5, R4, R26, RZ ;  /* 0x0000001a04047210 */ /* 0x000fc80007fbe0ff */
[----:B------:R-:W-:Y:S01]  /*48f0*/  LEA.HI.X.SX32 R5, R5, R27, 0x1, P5 ;  /* 0x0000001b05057211 */ /* 0x000fe200028f0eff */
[----:B---3--:R0:W-:Y:S04]  /*4900*/  STL [R1+0x154], R19 ;  /* 0x0001541301007387 */ /* 0x0081e80000100800 */
[----:B------:R-:W-:Y:S01]  /*4910*/  STL.64 [R1+0xdd8], R6 ;  /* 0x000dd80601007387 */ /* 0x000fe20000100a00 */
[----:B0-----:R-:W-:-:S03]  /*4920*/  IMAD R19, R0, 0xde, RZ ;  /* 0x000000de00137824 */ /* 0x001fc600078e02ff */
[----:B-----5:R0:W-:Y:S04]  /*4930*/  STL [R1+0x150], R18 ;  /* 0x0001501201007387 */ /* 0x0201e80000100800 */
[----:B------:R-:W-:Y:S01]  /*4940*/  STL [R1+0x14c], R17 ;  /* 0x00014c1101007387 */ /* 0x000fe20000100800 */
[----:B0-----:R-:W-:-:S03]  /*4950*/  IMAD R18, R0, 0xce, RZ ;  /* 0x000000ce00127824 */ /* 0x001fc600078e02ff */
[----:B------:R-:W-:Y:S04]  /*4960*/  STL [R1+0x148], R16 ;  /* 0x0001481001007387 */ /* 0x000fe80000100800 */
[----:B------:R0:W-:Y:S04]  /*4970*/  STL.64 [R1+0xdc8], R8 ;  /* 0x000dc80801007387 */ /* 0x0001e80000100a00 */
[----:B------:R-:W-:Y:S04]  /*4980*/  STL.64 [R1+0xdd0], R18 ;  /* 0x000dd01201007387 */ /* 0x000fe80000100a00 */
[----:B----4-:R1:W-:Y:S01]  /*4990*/  STL [R1+0x144], R29 ;  /* 0x0001441d01007387 */ /* 0x0103e20000100800 */
[-C--:B0-----:R-:W-:Y:S01]  /*49a0*/  IADD3 R8, P4, R14, R26.reuse, RZ ;  /* 0x0000001a0e087210 */ /* 0x081fe20007f9e0ff */
[C---:B-1----:R-:W-:Y:S01]  /*49b0*/  IMAD R29, R0.reuse, 0x10e, RZ ;  /* 0x0000010e001d7824 */ /* 0x042fe200078e02ff */
[----:B------:R-:W-:Y:S01]  /*49c0*/  IADD3 R18, P5, R11, R26, RZ ;  /* 0x0000001a0b127210 */ /* 0x000fe20007fbe0ff */
[----:B--2---:R0:W-:Y:S02]  /*49d0*/  STL [R1+0x140], R28 ;  /* 0x0001401c01007387 */ /* 0x0041e40000100800 */
[----:B0-----:R-:W-:-:S05]  /*49e0*/  IMAD R28, R0, 0x11c, RZ ;  /* 0x0000011c001c7824 */ /* 0x001fca00078e02ff */
[----:B------:R0:W-:Y:S04]  /*49f0*/  STL.64 [R1+0xde0], R28 ;  /* 0x000de01c01007387 */ /* 0x0001e80000100a00 */
[----:B------:R-:W-:Y:S04]  /*4a00*/  STL [R1+0xd8], R8 ;  /* 0x0000d80801007387 */ /* 0x000fe80000100800 */
[----:B------:R-:W-:Y:S01]  /*4a10*/  STL [R1+0x118], R25 ;  /* 0x0001181901007387 */ /* 0x000fe20000100800 */
[----:B0-----:R-:W-:-:S03]  /*4a20*/  IADD3 R28, P0, R2, R26, RZ ;  /* 0x0000001a021c7210 */ /* 0x001fc60007f1e0ff */
[----:B------:R0:W-:Y:S04]  /*4a30*/  STL [R1+0x130], R24 ;  /* 0x0001301801007387 */ /* 0x0001e80000100800 */
[----:B------:R1:W-:Y:S04]  /*4a40*/  STL.64 [R1+0xca0], R4 ;  /* 0x000ca00401007387 */ /* 0x0003e80000100a00 */
[----:B------:R2:W-:Y:S01]  /*4a50*/  STL [R1+0x100], R28 ;  /* 0x0001001c01007387 */ /* 0x0005e20000100800 */
[----:B0-----:R-:W-:Y:S02]  /*4a60*/  IADD3 R24, P1, R10, R26, RZ ;  /* 0x0000001a0a187210 */ /* 0x001fe40007f3e0ff */
[----:B-1----:R-:W-:-:S02]  /*4a70*/  MOV R4, R28 ;  /* 0x0000001c00047202 */ /* 0x002fc40000000f00 */
[----:B------:R-:W-:Y:S02]  /*4a80*/  MOV R5, R29 ;  /* 0x0000001d00057202 */ /* 0x000fe40000000f00 */
[----:B--2---:R-:W2:Y:S04]  /*4a90*/  LDL.LU.64 R28, [R1+0xde0] ;  /* 0x000de000011c7983 */ /* 0x004ea80000300a00 */
[----:B------:R0:W3:Y:S01]  /*4aa0*/  LDL.64 R10, [R1+0xd8] ;  /* 0x0000d800010a7983 */ /* 0x0000e20000100a00 */
[C---:B------:R-:W-:Y:S02]  /*4ab0*/  IMAD R20, R0.reuse, 0x2f, RZ ;  /* 0x0000002f00147824 */ /* 0x040fe400078e02ff */
[----:B------:R-:W-:Y:S01]  /*4ac0*/  IMAD R16, R0, 0x10c, RZ ;  /* 0x0000010c00107824 */ /* 0x000fe200078e02ff */
[----:B------:R-:W-:-:S02]  /*4ad0*/  IADD3 R14, P3, R15, R26, RZ ;  /* 0x0000001a0f0e7210 */ /* 0x000fc40007f7e0ff */
[-C--:B------:R-:W-:Y:S02]  /*4ae0*/  IADD3 R6, P2, R12, R26.reuse, RZ ;  /* 0x0000001a0c067210 */ /* 0x080fe40007f5e0ff */
[-C--:B------:R-:W-:Y:S01]  /*4af0*/  LEA.HI.X.SX32 R5, R20, R27.reuse, 0x1, P0 ;  /* 0x0000001b14057211 */ /* 0x080fe200000f0eff */
[----:B------:R-:W-:Y:S01]  /*4b00*/  STL [R1+0x88], R18 ;  /* 0x0000881201007387 */ /* 0x000fe20000100800 */
[-C--:B------:R-:W-:Y:S01]  /*4b10*/  LEA.HI.X.SX32 R15, R2, R27.reuse, 0x1, P3 ;  /* 0x0000001b020f7211 */ /* 0x080fe200018f0eff */
[----:B------:R-:W-:Y:S01]  /*4b20*/  IMAD R3, R0, 0x6e, RZ ;  /* 0x0000006e00037824 */ /* 0x000fe200078e02ff */
[----:B------:R-:W-:Y:S02]  /*4b30*/  LEA.HI.X.SX32 R7, R21, R27, 0x1, P2 ;  /* 0x0000001b15077211 */ /* 0x000fe400010f0eff */
[----:B------:R-:W-:Y:S01]  /*4b40*/  IADD3 R8, P6, R13, R26, RZ ;  /* 0x0000001a0d087210 */ /* 0x000fe20007fde0ff */
[----:B------:R-:W-:Y:S01]  /*4b50*/  IMAD.MOV.U32 R21, RZ, RZ, R19 ;  /* 0x000000ffff157224 */ /* 0x000fe200078e0013 */
[----:B------:R-:W-:-:S02]  /*4b60*/  MOV R20, R18 ;  /* 0x0000001200147202 */ /* 0x000fc40000000f00 */
[-C--:B------:R-:W-:Y:S02]  /*4b70*/  LEA.HI.X.SX32 R9, R3, R27.reuse, 0x1, P6 ;  /* 0x0000001b03097211 */ /* 0x080fe400030f0eff */
[-C--:B------:R-:W-:Y:S02]  /*4b80*/  LEA.HI.X.SX32 R25, R23, R27.reuse, 0x1, P1 ;  /* 0x0000001b17197211 */ /* 0x080fe400008f0eff */
[----:B---3--:R-:W-:Y:S02]  /*4b90*/  LEA.HI.X.SX32 R11, R22, R27, 0x1, P4 ;  /* 0x0000001b160b7211 */ /* 0x008fe400020f0eff */
[----:B------:R-:W-:-:S03]  /*4ba0*/  IADD3 R12, P4, R16, R26, RZ ;  /* 0x0000001a100c7210 */ /* 0x000fc60007f9e0ff */
[----:B------:R-:W-:Y:S04]  /*4bb0*/  STL [R1+0xdc], R11 ;  /* 0x0000dc0b01007387 */ /* 0x000fe80000100800 */
[----:B------:R-:W-:Y:S01]  /*4bc0*/  STL [R1+0x104], R5 ;  /* 0x0001040501007387 */ /* 0x000fe20000100800 */
[----:B------:R-:W-:-:S03]  /*4bd0*/  IADD3 R10, P0, R3, R26, RZ ;  /* 0x0000001a030a7210 */ /* 0x000fc60007f1e0ff */
[----:B------:R-:W-:Y:S04]  /*4be0*/  STL [R1+0x78], R12 ;  /* 0x0000780c01007387 */ /* 0x000fe80000100800 */
[----:B------:R1:W-:Y:S04]  /*4bf0*/  STL.64 [R1+0xc8], R14 ;  /* 0x0000c80e01007387 */ /* 0x0003e80000100a00 */
[----:B------:R3:W-:Y:S01]  /*4c00*/  STL.64 [R1+0xb8], R6 ;  /* 0x0000b80601007387 */ /* 0x0007e20000100a00 */
[----:B-1----:R-:W-:-:S03]  /*4c10*/  IMAD R14, R0, 0x37, RZ ;  /* 0x00000037000e7824 */ /* 0x002fc600078e02ff */
[----:B---3--:R-:W3:Y:S02]  /*4c20*/  LDL.LU.64 R6, [R1+0xdd8] ;  /* 0x000dd80001067983 */ /* 0x008ee40000300a00 */
[----:B------:R-:W-:Y:S02]  /*4c30*/  LEA.HI.X.SX32 R11, R14, R27, 0x1, P0 ;  /* 0x0000001b0e0b7211 */ /* 0x000fe400000f0eff */
[----:B------:R-:W4:Y:S04]  /*4c40*/  LDL.LU.64 R18, [R1+0xdd0] ;  /* 0x000dd00001127983 */ /* 0x000f280000300a00 */
[----:B------:R-:W-:Y:S04]  /*4c50*/  STL.64 [R1+0xf8], R10 ;  /* 0x0000f80a01007387 */ /* 0x000fe80000100a00 */
[----:B------:R1:W-:Y:S04]  /*4c60*/  STL.64 [R1+0xa8], R8 ;  /* 0x0000a80801007387 */ /* 0x0003e80000100a00 */
[----:B-1----:R-:W5:Y:S04]  /*4c70*/  LDL.LU.64 R8, [R1+0xdc8] ;  /* 0x000dc80001087983 */ /* 0x002f680000300a00 */
[----:B------:R1:W-:Y:S04]  /*4c80*/  STL.64 [R1+0x98], R24 ;  /* 0x0000981801007387 */ /* 0x0003e80000100a00 */
[----:B-1----:R-:W4:Y:S01]  /*4c90*/  LDL.LU.64 R24, [R1+0xdc0] ;  /* 0x000dc00001187983 */ /* 0x002f220000300a00 */
[C---:B------:R-:W-:Y:S01]  /*4ca0*/  IMAD R14, R0.reuse, 0x11e, RZ ;  /* 0x0000011e000e7824 */ /* 0x040fe200078e02ff */
[----:B------:R-:W-:Y:S01]  /*4cb0*/  MOV R2, R20 ;  /* 0x0000001400027202 */ /* 0x000fe20000000f00 */
[----:B------:R-:W-:-:S03]  /*4cc0*/  IMAD R15, R0, 0x47, RZ ;  /* 0x00000047000f7824 */ /* 0x000fc600078e02ff */
[----:B------:R-:W-:Y:S01]  /*4cd0*/  IADD3 R20, P6, R14, R26, RZ ;  /* 0x0000001a0e147210 */ /* 0x000fe20007fde0ff */
[C---:B------:R-:W-:Y:S01]  /*4ce0*/  IMAD R14, R0.reuse, 0x3f, RZ ;  /* 0x0000003f000e7824 */ /* 0x040fe200078e02ff */
[----:B------:R-:W-:Y:S01]  /*4cf0*/  MOV R22, R12 ;  /* 0x0000000c00167202 */ /* 0x000fe20000000f00 */
[----:B------:R-:W-:Y:S01]  /*4d00*/  IMAD.MOV.U32 R23, RZ, RZ, R13 ;  /* 0x000000ffff177224 */ /* 0x000fe200078e000d */
[----:B------:R-:W-:Y:S01]  /*4d10*/  MOV R3, R21 ;  /* 0x0000001500037202 */ /* 0x000fe20000000f00 */
[C---:B------:R-:W-:Y:S02]  /*4d20*/  IMAD R17, R0.reuse, 0xbe, RZ ;  /* 0x000000be00117824 */ /* 0x040fe400078e02ff */
[----:B------:R-:W-:Y:S01]  /*4d30*/  IMAD R16, R0, 0x57, RZ ;  /* 0x0000005700107824 */ /* 0x000fe200078e02ff */
[-C--:B--2---:R-:W-:Y:S02]  /*4d40*/  IADD3 R4, P3, R29, R26.reuse, RZ ;  /* 0x0000001a1d047210 */ /* 0x084fe40007f7e0ff */
[----:B------:R-:W-:-:S02]  /*4d50*/  IADD3 R28, P2, R28, R26, RZ ;  /* 0x0000001a1c1c7210 */ /* 0x000fc40007f5e0ff */
[-C--:B---3--:R-:W-:Y:S02]  /*4d60*/  IADD3 R10, P0, R6, R26.reuse, RZ ;  /* 0x0000001a060a7210 */ /* 0x088fe40007f1e0ff */
[----:B------:R-:W-:Y:S02]  /*4d70*/  IADD3 R12, P1, R7, R26, RZ ;  /* 0x0000001a070c7210 */ /* 0x000fe40007f3e0ff */
[-C--:B------:R-:W-:Y:S02]  /*4d80*/  LEA.HI.X.SX32 R11, R14, R27.reuse, 0x1, P0 ;  /* 0x0000001b0e0b7211 */ /* 0x080fe400000f0eff */
[-C--:B------:R-:W-:Y:S02]  /*4d90*/  LEA.HI.X.SX32 R3, R6, R27.reuse, 0x1, P5 ;  /* 0x0000001b06037211 */ /* 0x080fe400028f0eff */
[----:B------:R-:W-:Y:S01]  /*4da0*/  LEA.HI.X.SX32 R13, R15, R27, 0x1, P1 ;  /* 0x0000001b0f0d7211 */ /* 0x000fe200008f0eff */
[----:B------:R5:W-:Y:S01]  /*4db0*/  STL.64 [R1+0xf0], R10 ;  /* 0x0000f00a01007387 */ /* 0x000be20000100a00 */
[----:B------:R-:W-:-:S02]  /*4dc0*/  IMAD R14, R0, 0x4f, RZ ;  /* 0x0000004f000e7824 */ /* 0x000fc400078e02ff */
[----:B------:R-:W-:Y:S01]  /*4dd0*/  IMAD R15, R0, 0x5f, RZ ;  /* 0x0000005f000f7824 */ /* 0x000fe200078e02ff */
[----:B------:R-:W-:Y:S04]  /*4de0*/  STL [R1+0x8c], R3 ;  /* 0x00008c0301007387 */ /* 0x000fe80000100800 */
[----:B------:R1:W-:Y:S01]  /*4df0*/  STL.64 [R1+0xe8], R12 ;  /* 0x0000e80c01007387 */ /* 0x0003e20000100a00 */
[-C--:B-----5:R-:W-:Y:S02]  /*4e00*/  IADD3 R10, P0, R8, R26.reuse, RZ ;  /* 0x0000001a080a7210 */ /* 0x0a0fe40007f1e0ff */
[-C--:B------:R-:W-:Y:S02]  /*4e10*/  IADD3 R2, P5, R9, R26.reuse, RZ ;  /* 0x0000001a09027210 */ /* 0x080fe40007fbe0ff */
[----:B-1----:R-:W-:-:S02]  /*4e20*/  IADD3 R12, P1, R17, R26, RZ ;  /* 0x0000001a110c7210 */ /* 0x002fc40007f3e0ff */
[-C--:B------:R-:W-:Y:S02]  /*4e30*/  LEA.HI.X.SX32 R11, R14, R27.reuse, 0x1, P0 ;  /* 0x0000001b0e0b7211 */ /* 0x080fe400000f0eff */
[-C--:B------:R-:W-:Y:S02]  /*4e40*/  LEA.HI.X.SX32 R3, R16, R27.reuse, 0x1, P5 ;  /* 0x0000001b10037211 */ /* 0x080fe400028f0eff */
[----:B------:R-:W-:Y:S01]  /*4e50*/  LEA.HI.X.SX32 R13, R15, R27, 0x1, P1 ;  /* 0x0000001b0f0d7211 */ /* 0x000fe200008f0eff */
[----:B------:R-:W-:Y:S04]  /*4e60*/  STL [R1+0xdb0], R17 ;  /* 0x000db01101007387 */ /* 0x000fe80000100800 */
[----:B------:R4:W-:Y:S04]  /*4e70*/  STL.64 [R1+0xe0], R10 ;  /* 0x0000e00a01007387 */ /* 0x0009e80000100a00 */
[----:B------:R-:W-:Y:S04]  /*4e80*/  STL.64 [R1+0xd0], R2 ;  /* 0x0000d00201007387 */ /* 0x000fe80000100a00 */
[----:B------:R1:W-:Y:S01]  /*4e90*/  STL.64 [R1+0xc0], R12 ;  /* 0x0000c00c01007387 */ /* 0x0003e20000100a00 */
[----:B------:R-:W-:Y:S01]  /*4ea0*/  IMAD R15, R0, 0x6f, RZ ;  /* 0x0000006f000f7824 */ /* 0x000fe200078e02ff */
[-C--:B----4-:R-:W-:Y:S01]  /*4eb0*/  IADD3 R10, P0, R18, R26.reuse, RZ ;  /* 0x0000001a120a7210 */ /* 0x090fe20007f1e0ff */
[C---:B-1----:R-:W-:Y:S01]  /*4ec0*/  IMAD R13, R0.reuse, 0x67, RZ ;  /* 0x00000067000d7824 */ /* 0x042fe200078e02ff */
[----:B------:R-:W-:Y:S01]  /*4ed0*/  IADD3 R2, P5, R19, R26, RZ ;  /* 0x0000001a13027210 */ /* 0x000fe20007fbe0ff */
[----:B------:R-:W-:-:S03]  /*4ee0*/  IMAD R12, R0, 0xfe, RZ ;  /* 0x000000fe000c7824 */ /* 0x000fc600078e02ff */
[-C--:B------:R-:W-:Y:S01]  /*4ef0*/  LEA.HI.X.SX32 R11, R13, R27.reuse, 0x1, P0 ;  /* 0x0000001b0d0b7211 */ /* 0x080fe200000f0eff */
[C---:B------:R-:W-:Y:S01]  /*4f00*/  IMAD R14, R0.reuse, 0xee, RZ ;  /* 0x000000ee000e7824 */ /* 0x040fe200078e02ff */
[----:B------:R-:W-:Y:S01]  /*4f10*/  LEA.HI.X.SX32 R3, R15, R27, 0x1, P5 ;  /* 0x0000001b0f037211 */ /* 0x000fe200028f0eff */
[C---:B------:R-:W-:Y:S02]  /*4f20*/  IMAD R15, R0.reuse, 0x7f, RZ ;  /* 0x0000007f000f7824 */ /* 0x040fe400078e02ff */
[----:B------:R1:W-:Y:S01]  /*4f30*/  STL.64 [R1+0xb0], R10 ;  /* 0x0000b00a01007387 */ /* 0x0003e20000100a00 */
[----:B------:R-:W-:Y:S01]  /*4f40*/  IMAD R13, R0, 0x77, RZ ;  /* 0x00000077000d7824 */ /* 0x000fe200078e02ff */
[-C--:B------:R-:W-:Y:S02]  /*4f50*/  IADD3 R16, P1, R14, R26.reuse, RZ ;  /* 0x0000001a0e107210 */ /* 0x080fe40007f3e0ff */
[----:B-1----:R-:W-:-:S04]  /*4f60*/  IADD3 R10, P0, R12, R26, RZ ;  /* 0x0000001a0c0a7210 */ /* 0x002fc80007f1e0ff */
[-C--:B------:R-:W-:Y:S01]  /*4f70*/  LEA.HI.X.SX32 R11, R15, R27.reuse, 0x1, P0 ;  /* 0x0000001b0f0b7211 */ /* 0x080fe200000f0eff */
[----:B------:R-:W-:Y:S01]  /*4f80*/  IMAD R15, R0, 0x87, RZ ;  /* 0x00000087000f7824 */ /* 0x000fe200078e02ff */
[-C--:B------:R-:W-:Y:S01]  /*4f90*/  LEA.HI.X.SX32 R17, R13, R27.reuse, 0x1, P1 ;  /* 0x0000001b0d117211 */ /* 0x080fe200008f0eff */
[----:B------:R-:W-:Y:S01]  /*4fa0*/  STL.64 [R1+0xa0], R2 ;  /* 0x0000a00201007387 */ /* 0x000fe20000100a00 */
[-C--:B------:R-:W-:Y:S02]  /*4fb0*/  LEA.HI.X.SX32 R23, R24, R27.reuse, 0x1, P4 ;  /* 0x0000001b18177211 */ /* 0x080fe400020f0eff */
[-C--:B------:R-:W-:Y:S01]  /*4fc0*/  LEA.HI.X.SX32 R5, R15, R27.reuse, 0x1, P3 ;  /* 0x0000001b0f057211 */ /* 0x080fe200018f0eff */
[----:B------:R-:W-:Y:S01]  /*4fd0*/  STL.64 [R1+0x90], R16 ;  /* 0x0000901001007387 */ /* 0x000fe20000100a00 */
[----:B------:R-:W-:-:S03]  /*4fe0*/  LEA.HI.X.SX32 R29, R7, R27, 0x1, P2 ;  /* 0x0000001b071d7211 */ /* 0x000fc600010f0eff */
[----:B------:R-:W-:Y:S04]  /*4ff0*/  STL.64 [R1+0x80], R10 ;  /* 0x0000800a01007387 */ /* 0x000fe80000100a00 */
[----:B------:R-:W-:Y:S04]  /*5000*/  STL.64 [R1+0x70], R4 ;  /* 0x0000700401007387 */ /* 0x000fe80000100a00 */
[----:B------:R-:W-:Y:S04]  /*5010*/  STL [R1+0x7c], R23 ;  /* 0x00007c1701007387 */ /* 0x000fe80000100800 */
[----:B------:R1:W-:Y:S04]  /*5020*/  STL.64 [R1+0x68], R28 ;  /* 0x0000681c01007387 */ /* 0x0003e80000100a00 */
[----:B-1----:R-:W2:Y:S01]  /*5030*/  LDL.LU.64 R28, [R1+0xdb8] ;  /* 0x000db800011c7983 */ /* 0x002ea20000300a00 */
[----:B------:R-:W-:-:S05]  /*5040*/  IMAD R14, R0, 0x12c, RZ ;  /* 0x0000012c000e7824 */ /* 0x000fca00078e02ff */
[----:B------:R-:W-:Y:S01]  /*5050*/  IADD3 R2, P5, R14, R26, RZ ;  /* 0x0000001a0e027210 */ /* 0x000fe20007fbe0ff */
[C---:B------:R-:W-:Y:S02]  /*5060*/  IMAD R14, R0.reuse, 0x13c, RZ ;  /* 0x0000013c000e7824 */ /* 0x040fe400078e02ff */
[----:B------:R-:W-:-:S03]  /*5070*/  IMAD R15, R0, 0x8f, RZ ;  /* 0x0000008f000f7824 */ /* 0x000fc600078e02ff */
[-C--:B------:R-:W-:Y:S01]  /*5080*/  IADD3 R16, P0, R14, R26.reuse, RZ ;  /* 0x0000001a0e107210 */ /* 0x080fe20007f1e0ff */
[C---:B------:R-:W-:Y:S02]  /*5090*/  IMAD R14, R0.reuse, 0x14c, RZ ;  /* 0x0000014c000e7824 */ /* 0x040fe400078e02ff */
[----:B------:R-:W-:Y:S01]  /*50a0*/  IMAD R12, R0, 0x12e, RZ ;  /* 0x0000012e000c7824 */ /* 0x000fe200078e02ff */
[-C--:B------:R-:W-:Y:S02]  /*50b0*/  LEA.HI.X.SX32 R21, R15, R27.reuse, 0x1, P6 ;  /* 0x0000001b0f157211 */ /* 0x080fe400030f0eff */
[-C--:B------:R-:W-:Y:S01]  /*50c0*/  IADD3 R4, P3, R14, R26.reuse, RZ ;  /* 0x0000001a0e047210 */ /* 0x080fe20007f7e0ff */
[----:B------:R-:W-:Y:S01]  /*50d0*/  IMAD R14, R0, 0x15c, RZ ;  /* 0x0000015c000e7824 */ /* 0x000fe200078e02ff */
[----:B------:R-:W-:Y:S01]  /*50e0*/  IADD3 R12, P1, R12, R26, RZ ;  /* 0x0000001a0c0c7210 */ /* 0x000fe20007f3e0ff */
[----:B------:R-:W-:Y:S01]  /*50f0*/  IMAD R15, R0, 0x97, RZ ;  /* 0x00000097000f7824 */ /* 0x000fe200078e02ff */
[----:B------:R-:W-:-:S02]  /*5100*/  LEA.HI.X.SX32 R17, R8, R27, 0x1, P0 ;  /* 0x0000001b08117211 */ /* 0x000fc400000f0eff */
[----:B------:R-:W-:Y:S02]  /*5110*/  IADD3 R6, P6, R14, R26, RZ ;  /* 0x0000001a0e067210 */ /* 0x000fe40007fde0ff */
[-C--:B------:R-:W-:Y:S01]  /*5120*/  LEA.HI.X.SX32 R13, R15, R27.reuse, 0x1, P1 ;  /* 0x0000001b0f0d7211 */ /* 0x080fe200008f0eff */
[----:B------:R-:W-:Y:S01]  /*5130*/  STL.64 [R1+0x108], R20 ;  /* 0x0001081401007387 */ /* 0x000fe20000100a00 */
[----:B--2---:R-:W-:-:S05]  /*5140*/  LEA.HI.X.SX32 R3, R28, R27, 0x1, P5 ;  /* 0x0000001b1c037211 */ /* 0x004fca00028f0eff */
[----:B------:R-:W-:Y:S04]  /*5150*/  STL.64 [R1+0x60], R2 ;  /* 0x0000600201007387 */ /* 0x000fe80000100a00 */
[----:B------:R-:W-:Y:S04]  /*5160*/  STL [R1+0x38], R6 ;  /* 0x0000380601007387 */ /* 0x000fe80000100800 */
[----:B------:R-:W-:Y:S04]  /*5170*/  STL.64 [R1+0x58], R12 ;  /* 0x0000580c01007387 */ /* 0x000fe80000100a00 */
[----:B------:R1:W-:Y:S04]  /*5180*/  STL.64 [R1+0x50], R16 ;  /* 0x0000501001007387 */ /* 0x0003e80000100a00 */
[----:B-1----:R-:W2:Y:S01]  /*5190*/  LDL.LU R17, [R1+0xdb0] ;  /* 0x000db00001117983 */ /* 0x002ea20000300800 */
[----:B------:R-:W-:-:S02]  /*51a0*/  IMAD R10, R0, 0x13e, RZ ;  /* 0x0000013e000a7824 */ /* 0x000fc400078e02ff */
[----:B------:R-:W-:-:S03]  /*51b0*/  IMAD R13, R0, 0x9f, RZ ;  /* 0x0000009f000d7824 */ /* 0x000fc600078e02ff */
[-C--:B------:R-:W-:Y:S02]  /*51c0*/  IADD3 R10, P4, R10, R26.reuse, RZ ;  /* 0x0000001a0a0a7210 */ /* 0x080fe40007f9e0ff */
[-C--:B------:R-:W-:Y:S02]  /*51d0*/  LEA.HI.X.SX32 R5, R25, R27.reuse, 0x1, P3 ;  /* 0x0000001b19057211 */ /* 0x080fe400018f0eff */
[----:B------:R-:W-:Y:S01]  /*51e0*/  LEA.HI.X.SX32 R11, R13, R27, 0x1, P4 ;  /* 0x0000001b0d0b7211 */ /* 0x000fe200020f0eff */
[C---:B------:R-:W-:Y:S02]  /*51f0*/  IMAD R22, R0.reuse, 0x14e, RZ ;  /* 0x0000014e00167824 */ /* 0x040fe400078e02ff */
[----:B------:R-:W-:Y:S02]  /*5200*/  IMAD R20, R0, 0x15e, RZ ;  /* 0x0000015e00147824 */ /* 0x000fe400078e02ff */
[----:B------:R-:W-:Y:S01]  /*5210*/  STL.64 [R1+0x110], R10 ;  /* 0x0001100a01007387 */ /* 0x000fe20000100a00 */
[----:B------:R-:W-:-:S03]  /*5220*/  IADD3 R22, P2, R22, R26, RZ ;  /* 0x0000001a16167210 */ /* 0x000fc60007f5e0ff */
[----:B------:R1:W-:Y:S01]  /*5230*/  STL.64 [R1+0x48], R4 ;  /* 0x0000480401007387 */ /* 0x0003e20000100a00 */
[----:B------:R-:W-:Y:S01]  /*5240*/  IMAD R16, R0, 0xaf, RZ ;  /* 0x000000af00107824 */ /* 0x000fe200078e02ff */
[----:B------:R-:W-:Y:S01]  /*5250*/  IADD3 R2, P5, R20, R26, RZ ;  /* 0x0000001a14027210 */ /* 0x000fe20007fbe0ff */
[C---:B------:R-:W-:Y:S01]  /*5260*/  IMAD R14, R0.reuse, 0x16c, RZ ;  /* 0x0000016c000e7824 */ /* 0x040fe200078e02ff */
[----:B------:R-:W-:Y:S02]  /*5270*/  MOV R25, R7 ;  /* 0x0000000700197202 */ /* 0x000fe40000000f00 */
[-C--:B------:R-:W-:Y:S01]  /*5280*/  LEA.HI.X.SX32 R25, R9, R27.reuse, 0x1, P6 ;  /* 0x0000001b09197211 */ /* 0x080fe200030f0eff */
[----:B-1----:R-:W-:Y:S01]  /*5290*/  IMAD R4, R0, 0xa7, RZ ;  /* 0x000000a700047824 */ /* 0x002fe200078e02ff */
[----:B------:R-:W-:-:S04]  /*52a0*/  LEA.HI.X.SX32 R3, R16, R27, 0x1, P5 ;  /* 0x0000001b10037211 */ /* 0x000fc800028f0eff */
[----:B------:R-:W-:Y:S02]  /*52b0*/  LEA.HI.X.SX32 R23, R4, R27, 0x1, P2 ;  /* 0x0000001b04177211 */ /* 0x000fe400010f0eff */
[----:B------:R-:W-:Y:S01]  /*52c0*/  IADD3 R20, P1, R14, R26, RZ ;  /* 0x0000001a0e147210 */ /* 0x000fe20007f3e0ff */
[C---:B------:R-:W-:Y:S02]  /*52d0*/  IMAD R14, R0.reuse, 0x16e, RZ ;  /* 0x0000016e000e7824 */ /* 0x040fe400078e02ff */
[----:B------:R-:W-:Y:S01]  /*52e0*/  STL.64 [R1+0x40], R22 ;  /* 0x0000401601007387 */ /* 0x000fe20000100a00 */
[----:B------:R-:W-:-:S03]  /*52f0*/  IMAD R12, R0, 0x17c, RZ ;  /* 0x0000017c000c7824 */ /* 0x000fc600078e02ff */
[----:B------:R-:W-:Y:S01]  /*5300*/  STL [R1+0x3c], R25 ;  /* 0x00003c1901007387 */ /* 0x000fe20000100800 */
[----:B------:R-:W-:-:S03]  /*5310*/  IADD3 R14, P0, R14, R26, RZ ;  /* 0x0000001a0e0e7210 */ /* 0x000fc60007f1e0ff */
[----:B------:R1:W-:Y:S01]  /*5320*/  STL.64 [R1+0x30], R2 ;  /* 0x0000300201007387 */ /* 0x0003e20000100a00 */
[----:B------:R-:W-:Y:S01]  /*5330*/  IMAD R10, R0, 0x17e, RZ ;  /* 0x0000017e000a7824 */ /* 0x000fe200078e02ff */
[----:B------:R-:W-:Y:S01]  /*5340*/  IADD3 R12, P4, R12, R26, RZ ;  /* 0x0000001a0c0c7210 */ /* 0x000fe20007f9e0ff */
[C---:B------:R-:W-:Y:S01]  /*5350*/  IMAD R5, R0.reuse, 0x18c, RZ ;  /* 0x0000018c00057824 */ /* 0x040fe200078e02ff */
[----:B------:R-:W-:Y:S02]  /*5360*/  LEA.HI.X.SX32 R21, R29, R27, 0x1, P1 ;  /* 0x0000001b1d157211 */ /* 0x000fe400008f0eff */
[----:B------:R-:W-:Y:S01]  /*5370*/  MOV R24, R6 ;  /* 0x0000000600187202 */ /* 0x000fe20000000f00 */
[----:B-1----:R-:W-:Y:S01]  /*5380*/  IMAD R2, R0, 0xb7, RZ ;  /* 0x000000b700027824 */ /* 0x002fe200078e02ff */
[-C--:B------:R-:W-:Y:S02]  /*5390*/  IADD3 R10, P3, R10, R26.reuse, RZ ;  /* 0x0000001a0a0a7210 */ /* 0x080fe40007f7e0ff */
[----:B------:R-:W-:-:S02]  /*53a0*/  IADD3 R6, P2, R5, R26, RZ ;  /* 0x0000001a05067210 */ /* 0x000fc40007f5e0ff */
[-C--:B------:R-:W-:Y:S01]  /*53b0*/  LEA.HI.X.SX32 R15, R2, R27.reuse, 0x1, P0 ;  /* 0x0000001b020f7211 */ /* 0x080fe200000f0eff */
[C---:B------:R-:W-:Y:S02]  /*53c0*/  IMAD R2, R0.reuse, 0xbf, RZ ;  /* 0x000000bf00027824 */ /* 0x040fe400078e02ff */
[----:B------:R-:W-:Y:S01]  /*53d0*/  IMAD R5, R0, 0x18e, RZ ;  /* 0x0000018e00057824 */ /* 0x000fe200078e02ff */
[----:B------:R-:W-:Y:S02]  /*53e0*/  STL.64 [R1+0x28], R20 ;  /* 0x0000281401007387 */ /* 0x000fe40000100a00 */
[----:B------:R-:W-:Y:S01]  /*53f0*/  LEA.HI.X.SX32 R11, R2, R27, 0x1, P3 ;  /* 0x0000001b020b7211 */ /* 0x000fe200018f0eff */
[C---:B------:R-:W-:Y:S01]  /*5400*/  IMAD R2, R0.reuse, 0xc7, RZ ;  /* 0x000000c700027824 */ /* 0x040fe200078e02ff */
[----:B------:R1:W-:Y:S01]  /*5410*/  STL.64 [R1+0x20], R14 ;  /* 0x0000200e01007387 */ /* 0x0003e20000100a00 */
[----:B------:R-:W-:Y:S01]  /*5420*/  IADD3 R4, P6, R5, R26, RZ ;  /* 0x0000001a05047210 */ /* 0x000fe20007fde0ff */
[----:B------:R-:W-:-:S02]  /*5430*/  IMAD R16, R0, 0x19e, RZ ;  /* 0x0000019e00107824 */ /* 0x000fc400078e02ff */
[----:B------:R-:W-:Y:S01]  /*5440*/  IMAD R22, R0, 0x19c, RZ ;  /* 0x0000019c00167824 */ /* 0x000fe200078e02ff */
[----:B------:R-:W-:Y:S01]  /*5450*/  LEA.HI.X.SX32 R5, R2, R27, 0x1, P6 ;  /* 0x0000001b02057211 */ /* 0x000fe200030f0eff */
[----:B------:R-:W-:Y:S01]  /*5460*/  IMAD R3, R0, 0xcf, RZ ;  /* 0x000000cf00037824 */ /* 0x000fe200078e02ff */
[-C--:B------:R-:W-:Y:S01]  /*5470*/  IADD3 R16, P1, R16, R26.reuse, RZ ;  /* 0x0000001a10107210 */ /* 0x080fe20007f3e0ff */
[----:B------:R-:W-:Y:S01]  /*5480*/  IMAD R24, R0, 0x1ac, RZ ;  /* 0x000001ac00187824 */ /* 0x000fe200078e02ff */
[----:B------:R-:W-:Y:S01]  /*5490*/  IADD3 R28, P5, R22, R26, RZ ;  /* 0x0000001a161c7210 */ /* 0x000fe20007fbe0ff */
[----:B-1----:R-:W-:-:S03]  /*54a0*/  IMAD R14, R0, 0x1ae, RZ ;  /* 0x000001ae000e7824 */ /* 0x002fc600078e02ff */
[-C--:B------:R-:W-:Y:S01]  /*54b0*/  IADD3 R24, P0, R24, R26.reuse, RZ ;  /* 0x0000001a18187210 */ /* 0x080fe20007f1e0ff */
[----:B------:R-:W-:Y:S01]  /*54c0*/  IMAD R22, R0, 0x1bc, RZ ;  /* 0x000001bc00167824 */ /* 0x000fe200078e02ff */
[-C--:B------:R-:W-:Y:S01]  /*54d0*/  LEA.HI.X.SX32 R29, R18, R27.reuse, 0x1, P5 ;  /* 0x0000001b121d7211 */ /* 0x080fe200028f0eff */
[C---:B------:R-:W-:Y:S02]  /*54e0*/  IMAD R20, R0.reuse, 0x1cc, RZ ;  /* 0x000001cc00147824 */ /* 0x040fe400078e02ff */
[----:B------:R-:W-:Y:S01]  /*54f0*/  IMAD R2, R0, 0x1dc, RZ ;  /* 0x000001dc00027824 */ /* 0x000fe200078e02ff */
[-C--:B------:R-:W-:Y:S01]  /*5500*/  IADD3 R22, P3, R22, R26.reuse, RZ ;  /* 0x0000001a16167210 */ /* 0x080fe20007f7e0ff */
[C---:B------:R-:W-:Y:S02]  /*5510*/  IMAD R8, R0.reuse, 0x1de, RZ ;  /* 0x000001de00087824 */ /* 0x040fe400078e02ff */
[C---:B------:R-:W-:Y:S01]  /*5520*/  IMAD R18, R0.reuse, 0x1ec, RZ ;  /* 0x000001ec00127824 */ /* 0x040fe200078e02ff */
[----:B------:R-:W-:Y:S01]  /*5530*/  LEA.HI.X.SX32 R23, R19, R27, 0x1, P3 ;  /* 0x0000001b13177211 */ /* 0x000fe200018f0eff */
[----:B------:R-:W-:Y:S01]  /*5540*/  IMAD R21, R0, 0xe6, RZ ;  /* 0x000000e600157824 */ /* 0x000fe200078e02ff */
[----:B------:R-:W-:-:S04]  /*5550*/  IADD3 R20, P6, R20, R26, RZ ;  /* 0x0000001a14147210 */ /* 0x000fc80007fde0ff */
[-C--:B------:R-:W-:Y:S02]  /*5560*/  LEA.HI.X.SX32 R21, R21, R27.reuse, 0x1, P6 ;  /* 0x0000001b15157211 */ /* 0x080fe400030f0eff */
[----:B--2---:R-:W-:-:S05]  /*5570*/  LEA.HI.X.SX32 R13, R17, R27, 0x1, P4 ;  /* 0x0000001b110d7211 */ /* 0x004fca00020f0eff */
[----:B------:R1:W-:Y:S01]  /*5580*/  STL.64 [R1+0x18], R12 ;  /* 0x0000180c01007387 */ /* 0x0003e20000100a00 */
[----:B------:R-:W-:-:S03]  /*5590*/  LEA.HI.X.SX32 R17, R3, R27, 0x1, P1 ;  /* 0x0000001b03117211 */ /* 0x000fc600008f0eff */
[----:B------:R2:W-:Y:S01]  /*55a0*/  STL.64 [R1+0x10], R10 ;  /* 0x0000100a01007387 */ /* 0x0005e20000100a00 */
[----:B-1----:R-:W-:-:S03]  /*55b0*/  IMAD R13, R0, 0xc6, RZ ;  /* 0x000000c6000d7824 */ /* 0x002fc600078e02ff */
[----:B------:R-:W-:Y:S02]  /*55c0*/  STL.64 [R1+0xca8], R4 ;  /* 0x000ca80401007387 */ /* 0x000fe40000100a00 */
[----:B------:R-:W-:Y:S01]  /*55d0*/  LEA.HI.X.SX32 R7, R13, R27, 0x1, P2 ;  /* 0x0000001b0d077211 */ /* 0x000fe200010f0eff */
[----:B------:R-:W-:Y:S01]  /*55e0*/  IMAD R3, R0, 0xd7, RZ ;  /* 0x000000d700037824 */ /* 0x000fe200078e02ff */
[----:B------:R-:W-:-:S03]  /*55f0*/  IADD3 R14, P4, R14, R26, RZ ;  /* 0x0000001a0e0e7210 */ /* 0x000fc60007f9e0ff */
[----:B------:R1:W-:Y:S01]  /*5600*/  STL.64 [R1+0x8], R6 ;  /* 0x0000080601007387 */ /* 0x0003e20000100a00 */
[C---:B------:R-:W-:Y:S01]  /*5610*/  IMAD R12, R0.reuse, 0x1be, RZ ;  /* 0x000001be000c7824 */ /* 0x040fe200078e02ff */
[----:B------:R-:W-:Y:S01]  /*5620*/  LEA.HI.X.SX32 R15, R3, R27, 0x1, P4 ;  /* 0x0000001b030f7211 */ /* 0x000fe200020f0eff */
[C---:B--2---:R-:W-:Y:S01]  /*5630*/  IMAD R10, R0.reuse, 0x1ce, RZ ;  /* 0x000001ce000a7824 */ /* 0x044fe200078e02ff */
[----:B------:R2:W-:Y:S01]  /*5640*/  STL.64 [R1+0xcb0], R28 ;  /* 0x000cb01c01007387 */ /* 0x0005e20000100a00 */
[C---:B------:R-:W-:Y:S02]  /*5650*/  IMAD R3, R0.reuse, 0x1fc, RZ ;  /* 0x000001fc00037824 */ /* 0x040fe400078e02ff */
[----:B-1----:R-:W-:Y:S01]  /*5660*/  IMAD R6, R0, 0xd6, RZ ;  /* 0x000000d600067824 */ /* 0x002fe200078e02ff */
[----:B------:R-:W-:Y:S01]  /*5670*/  IADD3 R12, P2, R12, R26, RZ ;  /* 0x0000001a0c0c7210 */ /* 0x000fe20007f5e0ff */
[----:B------:R-:W-:-:S03]  /*5680*/  IMAD R7, R0, 0xdf, RZ ;  /* 0x000000df00077824 */ /* 0x000fc600078e02ff */
[----:B------:R-:W-:Y:S01]  /*5690*/  LEA.HI.X.SX32 R25, R6, R27, 0x1, P0 ;  /* 0x0000001b06197211 */ /* 0x000fe200000f0eff */
[----:B------:R-:W-:Y:S01]  /*56a0*/  IMAD R6, R0, 0x1ee, RZ ;  /* 0x000001ee00067824 */ /* 0x000fe200078e02ff */
[----:B------:R-:W-:Y:S01]  /*56b0*/  STL.64 [R1+0xcb8], R16 ;  /* 0x000cb81001007387 */ /* 0x000fe20000100a00 */
[----:B--2---:R-:W-:Y:S02]  /*56c0*/  MOV R28, c[0x0][0x198] ;  /* 0x00006600001c7a02 */ /* 0x004fe40000000f00 */
[-C--:B------:R-:W-:Y:S01]  /*56d0*/  IADD3 R10, P5, R10, R26.reuse, RZ ;  /* 0x0000001a0a0a7210 */ /* 0x080fe20007fbe0ff */
[----:B------:R-:W2:Y:S01]  /*56e0*/  LDL.LU.64 R4, [R1+0xc8] ;  /* 0x0000c80001047983 */ /* 0x000ea20000300a00 */
[-C--:B------:R-:W-:Y:S02]  /*56f0*/  IADD3 R2, P1, R2, R26.reuse, RZ ;  /* 0x0000001a02027210 */ /* 0x080fe40007f3e0ff */
[-C--:B------:R-:W-:Y:S01]  /*5700*/  IADD3 R8, P0, R8, R26.reuse, RZ ;  /* 0x0000001a08087210 */ /* 0x080fe20007f1e0ff */
[----:B------:R-:W3:Y:S01]  /*5710*/  LDL.LU R29, [R1+0x458] ;  /* 0x00045800011d7983 */ /* 0x000ee20000300800 */
[----:B------:R-:W-:-:S02]  /*5720*/  IADD3 R18, P4, R18, R26, RZ ;  /* 0x0000001a12127210 */ /* 0x000fc40007f9e0ff */
[-C--:B------:R-:W-:Y:S01]  /*5730*/  IADD3 R6, P3, R6, R26.reuse, RZ ;  /* 0x0000001a06067210 */ /* 0x080fe20007f7e0ff */
[----:B------:R1:W-:Y:S01]  /*5740*/  STL.64 [R1+0xcc0], R24 ;  /* 0x000cc01801007387 */ /* 0x0003e20000100a00 */
[-C--:B------:R-:W-:Y:S02]  /*5750*/  LEA.HI.X.SX32 R13, R7, R27.reuse, 0x1, P2 ;  /* 0x0000001b070d7211 */ /* 0x080fe400010f0eff */
[----:B------:R-:W-:Y:S01]  /*5760*/  IADD3 R26, P2, R3, R26, RZ ;  /* 0x0000001a031a7210 */ /* 0x000fe20007f5e0ff */
[----:B------:R-:W-:Y:S02]  /*5770*/  IMAD R3, R0, 0xe7, RZ ;  /* 0x000000e700037824 */ /* 0x000fe400078e02ff */
[----:B------:R-:W-:Y:S01]  /*5780*/  IMAD R28, R28, 0xee, RZ ;  /* 0x000000ee1c1c7824 */ /* 0x000fe200078e02ff */
[----:B-1----:R-:W4:Y:S04]  /*5790*/  LDL.LU.64 R24, [R1+0x88] ;  /* 0x0000880001187983 */ /* 0x002f280000300a00 */
[----:B------:R1:W-:Y:S01]  /*57a0*/  STL.64 [R1+0xcc8], R14 ;  /* 0x000cc80e01007387 */ /* 0x0003e20000100a00 */
[----:B------:R-:W-:-:S02]  /*57b0*/  LEA.HI.X.SX32 R11, R3, R27, 0x1, P5 ;  /* 0x0000001b030b7211 */ /* 0x000fc400028f0eff */
[----:B------:R-:W-:Y:S01]  /*57c0*/  LEA.HI.X.SX32 R3, R28, R27, 0x1, P1 ;  /* 0x0000001b1c037211 */ /* 0x000fe200008f0eff */
[----:B-1----:R-:W5:Y:S04]  /*57d0*/  LDL.LU.64 R14, [R1+0xf0] ;  /* 0x0000f000010e7983 */ /* 0x002f680000300a00 */
[----:B------:R1:W-:Y:S01]  /*57e0*/  STL.64 [R1+0xcd0], R22 ;  /* 0x000cd01601007387 */ /* 0x0003e20000100a00 */
[----:B------:R-:W-:-:S03]  /*57f0*/  IMAD R7, R0, 0xef, RZ ;  /* 0x000000ef00077824 */ /* 0x000fc600078e02ff */
[----:B-1----:R-:W2:Y:S04]  /*5800*/  LDL.LU.64 R22, [R1+0x98] ;  /* 0x0000980001167983 */ /* 0x002ea80000300a00 */
[----:B------:R1:W-:Y:S01]  /*5810*/  STL.64 [R1+0xcd8], R12 ;  /* 0x000cd80c01007387 */ /* 0x0003e20000100a00 */
[----:B------:R-:W-:-:S03]  /*5820*/  LEA.HI.X.SX32 R9, R7, R27, 0x1, P0 ;  /* 0x0000001b07097211 */ /* 0x000fc600000f0eff */
[----:B-1----:R-:W3:Y:S04]  /*5830*/  LDL.LU.64 R12, [R1+0xa8] ;  /* 0x0000a800010c7983 */ /* 0x002ee80000300a00 */
[----:B------:R-:W3:Y:S04]  /*5840*/  LDL.LU R16, [R1+0x454] ;  /* 0x0004540001107983 */ /* 0x000ee80000300800 */
[----:B------:R1:W-:Y:S04]  /*5850*/  STL.64 [R1+0xce0], R20 ;  /* 0x000ce01401007387 */ /* 0x0003e80000100a00 */
[----:B-1----:R-:W3:Y:S04]  /*5860*/  LDL.LU.64 R20, [R1+0xf8] ;  /* 0x0000f80001147983 */ /* 0x002ee80000300a00 */
[----:B------:R1:W-:Y:S04]  /*5870*/  STL.64 [R1+0xce8], R10 ;  /* 0x000ce80a01007387 */ /* 0x0003e80000100a00 */
[----:B-1----:R-:W3:Y:S04]  /*5880*/  LDL.LU.64 R10, [R1+0xb8] ;  /* 0x0000b800010a7983 */ /* 0x002ee80000300a00 */
[----:B------:R1:W-:Y:S04]  /*5890*/  STL.64 [R1+0xcf0], R2 ;  /* 0x000cf00201007387 */ /* 0x0003e80000100a00 */
[----:B-1----:R-:W3:Y:S04]  /*58a0*/  LDL.LU.64 R2, [R1+0x100] ;  /* 0x0001000001027983 */ /* 0x002ee80000300a00 */
[----:B------:R1:W-:Y:S04]  /*58b0*/  STL.64 [R1+0xcf8], R8 ;  /* 0x000cf80801007387 */ /* 0x0003e80000100a00 */
[----:B-1----:R-:W3:Y:S01]  /*58c0*/  LDL.LU.64 R8, [R1+0xd8] ;  /* 0x0000d80001087983 */ /* 0x002ee20000300a00 */
[----:B------:R-:W-:-:S04]  /*58d0*/  IMAD.MOV.U32 R28, RZ, RZ, c[0x0][0x198] ;  /* 0x00006600ff1c7624 */ /* 0x000fc800078e00ff */
[----:B------:R-:W-:-:S05]  /*58e0*/  IMAD R28, R28, 0xf6, RZ ;  /* 0x000000f61c1c7824 */ /* 0x000fca00078e02ff */
[----:B------:R-:W-:Y:S02]  /*58f0*/  LEA.HI.X.SX32 R19, R28, R27, 0x1, P4 ;  /* 0x0000001b1c137211 */ /* 0x000fe400020f0eff */
[----:B------:R-:W-:Y:S01]  /*5900*/  MOV R28, c[0x0][0x198] ;  /* 0x00006600001c7a02 */ /* 0x000fe20000000f00 */
[----:B------:R-:W-:-:S04]  /*5910*/  IMAD R0, R0, 0xf7, RZ ;  /* 0x000000f700007824 */ /* 0x000fc800078e02ff */
[----:B------:R-:W-:Y:S01]  /*5920*/  IMAD R28, R28, 0xfe, RZ ;  /* 0x000000fe1c1c7824 */ /* 0x000fe200078e02ff */
[-C--:B------:R-:W-:Y:S01]  /*5930*/  LEA.HI.X.SX32 R7, R0, R27.reuse, 0x1, P3 ;  /* 0x0000001b00077211 */ /* 0x080fe200018f0eff */
[----:B------:R-:W-:Y:S03]  /*5940*/  STL.64 [R1+0xd00], R18 ;  /* 0x000d001201007387 */ /* 0x000fe60000100a00 */
[----:B------:R-:W-:Y:S01]  /*5950*/  LEA.HI.X.SX32 R27, R28, R27, 0x1, P2 ;  /* 0x0000001b1c1b7211 */ /* 0x000fe200010f0eff */
[----:B------:R-:W-:Y:S04]  /*5960*/  STL.64 [R1+0xd08], R6 ;  /* 0x000d080601007387 */ /* 0x000fe80000100a00 */
[----:B------:R-:W-:Y:S04]  /*5970*/  STL.64 [R1+0xd10], R26 ;  /* 0x000d101a01007387 */ /* 0x000fe80000100a00 */
[----:B------:R-:W3:Y:S04]  /*5980*/  LDL.LU R28, [R1+0x44c] ;  /* 0x00044c00011c7983 */ /* 0x000ee80000300800 */
[----:B------:R-:W3:Y:S04]  /*5990*/  LDL.LU R17, [R1+0x42c] ;  /* 0x00042c0001117983 */ /* 0x000ee80000300800 */
[----:B----4-:R1:W4:Y:S04]  /*59a0*/  LDG.E.U16 R25, [R24.64] ;  /* 0x0000000418197981 */ /* 0x010328000c1e1500 */
[----:B-----5:R5:W4:Y:S04]  /*59b0*/  LDG.E.U16 R15, [R14.64] ;  /* 0x000000040e0f7981 */ /* 0x020b28000c1e1500 */
[----:B--2---:R2:W2:Y:S04]  /*59c0*/  LDG.E.U16 R23, [R22.64] ;  /* 0x0000000416177981 */ /* 0x0044a8000c1e1500 */
[----:B---3--:R3:W2:Y:S04]  /*59d0*/  LDG.E.U16 R13, [R12.64] ;  /* 0x000000040c0d7981 */ /* 0x0086a8000c1e1500 */
[----:B------:R0:W2:Y:S04]  /*59e0*/  LDG.E.U16 R21, [R20.64] ;  /* 0x0000000414157981 */ /* 0x0000a8000c1e1500 */
[----:B------:R0:W2:Y:S04]  /*59f0*/  LDG.E.U16 R11, [R10.64] ;  /* 0x000000040a0b7981 */ /* 0x0000a8000c1e1500 */
[----:B------:R0:W2:Y:S04]  /*5a00*/  LDG.E.U16 R2, [R2.64] ;  /* 0x0000000402027981 */ /* 0x0000a8000c1e1500 */
[----:B0-----:R0:W2:Y:S04]  /*5a10*/  LDG.E.U16 R3, [R4.64] ;  /* 0x0000000404037981 */ /* 0x0010a8000c1e1500 */
[----:B------:R1:W2:Y:S04]  /*5a20*/  LDG.E.U16 R9, [R8.64] ;  /* 0x0000000408097981 */ /* 0x0002a8000c1e1500 */
[----:B0-----:R-:W0:Y:S02]  /*5a30*/  S2R R5, SR_TID.X ;  /* 0x0000000000057919 */ /* 0x001e240000002100 */
[----:B0-----:R-:W-:-:S04]  /*5a40*/  LOP3.LUT R5, R5, 0x7f, RZ, 0xc0, !PT ;  /* 0x0000007f05057812 */ /* 0x001fc800078ec0ff */
[----:B------:R-:W-:Y:S01]  /*5a50*/  SHF.L.U32 R4, R5, 0x1, RZ ;  /* 0x0000000105047819 */ /* 0x000fe200000006ff */
[----:B------:R0:W-:Y:S04]  /*5a60*/  STL [R1+0xd78], R5 ;  /* 0x000d780501007387 */ /* 0x0001e80000100800 */
[----:B------:R1:W-:Y:S04]  /*5a70*/  STS.U16 [R4], R29 ;  /* 0x0000001d04007388 */ /* 0x0003e80000000400 */
[----:B0-----:R-:W3:Y:S04]  /*5a80*/  LDL.LU R5, [R1+0x444] ;  /* 0x0004440001057983 */ /* 0x001ee80000300800 */
[----:B-1----:R-:W3:Y:S04]  /*5a90*/  LDL.LU R29, [R1+0x41c] ;  /* 0x00041c00011d7983 */ /* 0x002ee80000300800 */
[----:B------:R-:W3:Y:S04]  /*5aa0*/  LDL.LU R26, [R1+0x40c] ;  /* 0x00040c00011a7983 */ /* 0x000ee80000300800 */
[----:B------:R-:W3:Y:S04]  /*5ab0*/  LDL.LU R27, [R1+0x428] ;  /* 0x00042800011b7983 */ /* 0x000ee80000300800 */
[----:B------:R-:W3:Y:S04]  /*5ac0*/  LDL.LU R6, [R1+0x404] ;  /* 0x0004040001067983 */ /* 0x000ee80000300800 */
[----:B------:R-:W3:Y:S04]  /*5ad0*/  LDL.LU R7, [R1+0x400] ;  /* 0x0004000001077983 */ /* 0x000ee80000300800 */
[----:B------:R-:W3:Y:S04]  /*5ae0*/  LDL.LU R0, [R1+0x430] ;  /* 0x0004300001007983 */ /* 0x000ee80000300800 */
[----:B------:R-:W3:Y:S04]  /*5af0*/  LDL.LU R18, [R1+0x424] ;  /* 0x0004240001127983 */ /* 0x000ee80000300800 */
[----:B------:R-:W3:Y:S04]  /*5b00*/  LDL.LU R19, [R1+0x3fc] ;  /* 0x0003fc0001137983 */ /* 0x000ee80000300800 */
[----:B------:R-:W4:Y:S04]  /*5b10*/  LDL.LU R8, [R1+0x3f0] ;  /* 0x0003f00001087983 */ /* 0x000f280000300800 */
[----:B------:R-:W-:Y:S04]  /*5b20*/  STS.U16 [R4+0x800], R16 ;  /* 0x0008001004007388 */ /* 0x000fe80000000400 */
[----:B------:R-:W-:Y:S04]  /*5b30*/  STS.U16 [R4+0x1000], R28 ;  /* 0x0010001c04007388 */ /* 0x000fe80000000400 */
[----:B--2---:R0:W-:Y:S04]  /*5b40*/  STL [R1+0x18c], R9 ;  /* 0x00018c0901007387 */ /* 0x0041e80000100800 */
[----:B0-----:R-:W2:Y:S04]  /*5b50*/  LDL.LU R9, [R1+0x420] ;  /* 0x0004200001097983 */ /* 0x001ea80000300800 */
[----:B------:R0:W-:Y:S04]  /*5b60*/  STL [R1+0x188], R2 ;  /* 0x0001880201007387 */ /* 0x0001e80000100800 */
[----:B0-----:R-:W2:Y:S04]  /*5b70*/  LDL.LU R2, [R1+0x3ec] ;  /* 0x0003ec0001027983 */ /* 0x001ea80000300800 */
[----:B------:R0:W-:Y:S04]  /*5b80*/  STL [R1+0x104], R3 ;  /* 0x0001040301007387 */ /* 0x0001e80000100800 */
[----:B0-----:R-:W2:Y:S04]  /*5b90*/  LDL.LU R3, [R1+0x3e0] ;  /* 0x0003e00001037983 */ /* 0x001ea80000300800 */
[----:B------:R-:W2:Y:S04]  /*5ba0*/  LDL.LU R10, [R1+0x418] ;  /* 0x00041800010a7983 */ /* 0x000ea80000300800 */
[----:B------:R0:W-:Y:S04]  /*5bb0*/  STL [R1+0x100], R11 ;  /* 0x0001000b01007387 */ /* 0x0001e80000100800 */
[----:B0-----:R-:W2:Y:S04]  /*5bc0*/  LDL.LU R11, [R1+0x414] ;  /* 0x00041400010b7983 */ /* 0x001ea80000300800 */
[----:B------:R-:W2:Y:S04]  /*5bd0*/  LDL.LU R20, [R1+0x410] ;  /* 0x0004100001147983 */ /* 0x000ea80000300800 */
[----:B------:R0:W-:Y:S04]  /*5be0*/  STL [R1+0xdc], R21 ;  /* 0x0000dc1501007387 */ /* 0x0001e80000100800 */
[----:B0-----:R-:W2:Y:S04]  /*5bf0*/  LDL.LU R21, [R1+0x3dc] ;  /* 0x0003dc0001157983 */ /* 0x001ea80000300800 */
[----:B---3--:R-:W3:Y:S04]  /*5c00*/  LDL.LU R12, [R1+0x3b8] ;  /* 0x0003b800010c7983 */ /* 0x008ee80000300800 */
[----:B------:R0:W-:Y:S04]  /*5c10*/  STL [R1+0xd8], R13 ;  /* 0x0000d80d01007387 */ /* 0x0001e80000100800 */
[----:B0-----:R-:W3:Y:S04]  /*5c20*/  LDL.LU R13, [R1+0x408] ;  /* 0x00040800010d7983 */ /* 0x001ee80000300800 */
[----:B------:R-:W3:Y:S04]  /*5c30*/  LDL.LU R22, [R1+0x3b0] ;  /* 0x0003b00001167983 */ /* 0x000ee80000300800 */
[----:B------:R0:W-:Y:S04]  /*5c40*/  STL [R1+0xcc], R23 ;  /* 0x0000cc1701007387 */ /* 0x0001e80000100800 */
[----:B0-----:R-:W3:Y:S04]  /*5c50*/  LDL.LU R23, [R1+0x3a4] ;  /* 0x0003a40001177983 */ /* 0x001ee80000300800 */
[----:B-----5:R-:W5:Y:S04]  /*5c60*/  LDL.LU R14, [R1+0x3f8] ;  /* 0x0003f800010e7983 */ /* 0x020f680000300800 */
[----:B----4-:R0:W-:Y:S04]  /*5c70*/  STL [R1+0xc8], R15 ;  /* 0x0000c80f01007387 */ /* 0x0101e80000100800 */
[----:B------:R-:W-:Y:S04]  /*5c80*/  STS.U16 [R4+0x2000], R5 ;  /* 0x0020000504007388 */ /* 0x000fe80000000400 */
[----:B0-----:R-:W4:Y:S04]  /*5c90*/  LDL.LU R15, [R1+0x3f4] ;  /* 0x0003f400010f7983 */ /* 0x001f280000300800 */
[----:B------:R-:W4:Y:S04]  /*5ca0*/  LDL.LU R24, [R1+0x39c] ;  /* 0x00039c0001187983 */ /* 0x000f280000300800 */
[----:B------:R0:W-:Y:S04]  /*5cb0*/  STL [R1+0xbc], R25 ;  /* 0x0000bc1901007387 */ /* 0x0001e80000100800 */
[----:B------:R1:W-:Y:S04]  /*5cc0*/  STS.U16 [R4+0x4000], R17 ;  /* 0x0040001104007388 */ /* 0x0003e80000000400 */
[----:B0-----:R-:W4:Y:S04]  /*5cd0*/  LDL.LU R25, [R1+0x26c] ;  /* 0x00026c0001197983 */ /* 0x001f280000300800 */
[----:B------:R-:W4:Y:S04]  /*5ce0*/  LDL.LU R16, [R1+0x3e8] ;  /* 0x0003e80001107983 */ /* 0x000f280000300800 */
[----:B------:R-:W4:Y:S04]  /*5cf0*/  LDL.LU R28, [R1+0x17c] ;  /* 0x00017c00011c7983 */ /* 0x000f280000300800 */
[----:B-1----:R-:W4:Y:S04]  /*5d00*/  LDL.LU R17, [R1+0x12c] ;  /* 0x00012c0001117983 */ /* 0x002f280000300800 */
[----:B------:R0:W-:Y:S04]  /*5d10*/  STS.U16 [R4+0x8000], R29 ;  /* 0x0080001d04007388 */ /* 0x0001e80000000400 */
[----:B0-----:R-:W4:Y:S04]  /*5d20*/  LDL.LU R29, [R1+0x450] ;  /* 0x00045000011d7983 */ /* 0x001f280000300800 */
[----:B------:R-:W-:Y:S04]  /*5d30*/  STS.U16 [R4+0x8800], R26 ;  /* 0x0088001a04007388 */ /* 0x000fe80000000400 */
[----:B------:R-:W-:Y:S04]  /*5d40*/  STS.U16 [R4+0x4800], R27 ;  /* 0x0048001b04007388 */ /* 0x000fe80000000400 */
[----:B------:R-:W-:Y:S04]  /*5d50*/  STS.U16 [R4+0x9000], R6 ;  /* 0x0090000604007388 */ /* 0x000fe80000000400 */
[----:B------:R-:W-:Y:S04]  /*5d60*/  STS.U16 [R4+0x9800], R7 ;  /* 0x0098000704007388 */ /* 0x000fe80000000400 */
[----:B------:R-:W-:Y:S04]  /*5d70*/  STS.U16 [R4+0x2800], R0 ;  /* 0x0028000004007388 */ /* 0x000fe80000000400 */
[----:B------:R-:W-:Y:S04]  /*5d80*/  STS.U16 [R4+0x5000], R18 ;  /* 0x0050001204007388 */ /* 0x000fe80000000400 */
[----:B------:R-:W-:Y:S04]  /*5d90*/  STS.U16 [R4+0xa000], R19 ;  /* 0x00a0001304007388 */ /* 0x000fe80000000400 */
[----:B------:R-:W-:Y:S04]  /*5da0*/  STS.U16 [R4+0xa800], R8 ;  /* 0x00a8000804007388 */ /* 0x000fe80000000400 */
[----:B--2---:R-:W-:Y:S04]  /*5db0*/  STS.U16 [R4+0x5800], R9 ;  /* 0x0058000904007388 */ /* 0x004fe80000000400 */
[----:B------:R0:W-:Y:S04]  /*5dc0*/  STS.U16 [R4+0xb000], R2 ;  /* 0x00b0000204007388 */ /* 0x0001e80000000400 */
[----:B------:R-:W-:Y:S04]  /*5dd0*/  STS.U16 [R4+0xb800], R3 ;  /* 0x00b8000304007388 */ /* 0x000fe80000000400 */
[----:B------:R-:W-:Y:S01]  /*5de0*/  STS.U16 [R4+0x1800], R10 ;  /* 0x0018000a04007388 */ /* 0x000fe20000000400 */
[----:B0-----:R-:W-:-:S03]  /*5df0*/  LOP3.LUT R2, R4, 0x10, RZ, 0x3c, !PT ;  /* 0x0000001004027812 */ /* 0x001fc600078e3cff */
[----:B------:R-:W-:Y:S04]  /*5e00*/  STS.U16 [R4+0x3000], R11 ;  /* 0x0030000b04007388 */ /* 0x000fe80000000400 */
[----:B------:R-:W-:Y:S04]  /*5e10*/  STS.U16 [R4+0x6000], R20 ;  /* 0x0060001404007388 */ /* 0x000fe80000000400 */
[----:B------:R-:W-:Y:S04]  /*5e20*/  STS.U16 [R4+0xc000], R21 ;  /* 0x00c0001504007388 */ /* 0x000fe80000000400 */
[----:B---3--:R-:W-:Y:S04]  /*5e30*/  STS.U16 [R4+0xc800], R12 ;  /* 0x00c8000c04007388 */ /* 0x008fe80000000400 */
[----:B------:R-:W-:Y:S04]  /*5e40*/  STS.U16 [R4+0x6800], R13 ;  /* 0x0068000d04007388 */ /* 0x000fe80000000400 */
[----:B------:R-:W-:Y:S04]  /*5e50*/  STS.U16 [R4+0xd000], R22 ;  /* 0x00d0001604007388 */ /* 0x000fe80000000400 */
[----:B------:R-:W-:Y:S04]  /*5e60*/  STS.U16 [R4+0xd800], R23 ;  /* 0x00d8001704007388 */ /* 0x000fe80000000400 */
[----:B-----5:R-:W-:Y:S04]  /*5e70*/  STS.U16 [R4+0x3800], R14 ;  /* 0x0038000e04007388 */ /* 0x020fe80000000400 */
[----:B----4-:R-:W-:Y:S04]  /*5e80*/  STS.U16 [R4+0x7000], R15 ;  /* 0x0070000f04007388 */ /* 0x010fe80000000400 */
[----:B------:R-:W-:Y:S04]  /*5e90*/  STS.U16 [R4+0xe000], R24 ;  /* 0x00e0001804007388 */ /* 0x000fe80000000400 */
[----:B------:R-:W-:Y:S04]  /*5ea0*/  STS.U16 [R4+0xe800], R25 ;  /* 0x00e8001904007388 */ /* 0x000fe80000000400 */
[----:B------:R-:W-:Y:S04]  /*5eb0*/  STS.U16 [R4+0x7800], R16 ;  /* 0x0078001004007388 */ /* 0x000fe80000000400 */
[----:B------:R0:W-:Y:S04]  /*5ec0*/  STS.U16 [R4+0xf000], R28 ;  /* 0x00f0001c04007388 */ /* 0x0001e80000000400 */
[----:B------:R-:W-:Y:S04]  /*5ed0*/  STS.U16 [R4+0xf800], R17 ;  /* 0x00f8001104007388 */ /* 0x000fe80000000400 */
[----:B0-----:R-:W2:Y:S04]  /*5ee0*/  LDL.LU R28, [R1+0x3e4] ;  /* 0x0003e400011c7983 */ /* 0x001ea80000300800 */
[----:B------:R-:W-:Y:S04]  /*5ef0*/  STL [R1+0xda8], R4 ;  /* 0x000da80401007387 */ /* 0x000fe80000100800 */
[----:B------:R0:W-:Y:S04]  /*5f00*/  STS.U16 [R2+0x900], R29 ;  /* 0x0009001d02007388 */ /* 0x0001e80000000400 */
[----:B0-----:R-:W3:Y:S04]  /*5f10*/  LDL.LU R29, [R1+0x3d8] ;  /* 0x0003d800011d7983 */ /* 0x001ee80000300800 */
[----:B------:R-:W4:Y:S04]  /*5f20*/  LDL.LU R4, [R1+0x3d0] ;  /* 0x0003d00001047983 */ /* 0x000f280000300800 */
[----:B----4-:R0:W-:Y:S04]  /*5f30*/  STL [R1+0xdac], R4 ;  /* 0x000dac0401007387 */ /* 0x0101e80000100800 */
[----:B0-----:R-:W4:Y:S04]  /*5f40*/  LDL.LU R4, [R1+0x3d4] ;  /* 0x0003d40001047983 */ /* 0x001f280000300800 */
[----:B------:R-:W5:Y:S04]  /*5f50*/  LDL.LU R5, [R1+0x3cc] ;  /* 0x0003cc0001057983 */ /* 0x000f680000300800 */
        /* <DEDUP_REMOVED lines=23> */
[----:B--2---:R0:W-:Y:S04]  /*60d0*/  STS.U16 [R2+0x8100], R28 ;  /* 0x0081001c02007388 */ /* 0x0041e80000000400 */
[----:B------:R-:W2:Y:S04]  /*60e0*/  LDL.LU R17, [R1+0x368] ;  /* 0x0003680001117983 */ /* 0x000ea80000300800 */
[----:B---3--:R1:W-:Y:S04]  /*60f0*/  STS.U16 [R2+0x8900], R29 ;  /* 0x0089001d02007388 */ /* 0x0083e80000000400 */
[----:B0-----:R-:W3:Y:S04]  /*6100*/  LDL.LU R28, [R1+0x364] ;  /* 0x00036400011c7983 */ /* 0x001ee80000300800 */
[----:B-1----:R-:W2:Y:S04]  /*6110*/  LDL.LU R29, [R1+0x360] ;  /* 0x00036000011d7983 */ /* 0x002ea80000300800 */
[----:B----4-:R0:W-:Y:S04]  /*6120*/  STS.U16 [R2+0x9100], R4 ;  /* 0x0091000402007388 */ /* 0x0101e80000000400 */
[----:B0-----:R-:W4:Y:S04]  /*6130*/  LDL.LU R4, [R1+0xdac] ;  /* 0x000dac0001047983 */ /* 0x001f280000300800 */
[----:B----4-:R0:W-:Y:S04]  /*6140*/  STS.U16 [R2+0x9900], R4 ;  /* 0x0099000402007388 */ /* 0x0101e80000000400 */
[----:B0-----:R-:W4:Y:S04]  /*6150*/  LDL.LU R4, [R1+0xda8] ;  /* 0x000da80001047983 */ /* 0x001f280000300800 */
[----:B-----5:R-:W-:Y:S04]  /*6160*/  STS.U16 [R2+0xa100], R5 ;  /* 0x00a1000502007388 */ /* 0x020fe80000000400 */
        /* <DEDUP_REMOVED lines=24> */
[----:B---3--:R-:W-:Y:S04]  /*62f0*/  STS.U16 [R2+0x7900], R28 ;  /* 0x0079001c02007388 */ /* 0x008fe80000000400 */
[----:B------:R0:W-:Y:S04]  /*6300*/  STS.U16 [R2+0x100], R29 ;  /* 0x0001001d02007388 */ /* 0x0001e80000000400 */
[----:B0-----:R-:W2:Y:S01]  /*6310*/  LDL.LU R29, [R1+0x43c] ;  /* 0x00043c00011d7983 */ /* 0x001ea20000300800 */
[----:B----4-:R-:W-:-:S03]  /*6320*/  LOP3.LUT R0, R4, 0x20, RZ, 0x3c, !PT ;  /* 0x0000002004007812 */ /* 0x010fc600078e3cff */
[----:B------:R0:W-:Y:S04]  /*6330*/  STL [R1+0xd9c], R4 ;  /* 0x000d9c0401007387 */ /* 0x0001e80000100800 */
[----:B0-----:R-:W3:Y:S04]  /*6340*/  LDL.LU R4, [R1+0x350] ;  /* 0x0003500001047983 */ /* 0x001ee80000300800 */
[----:B---3--:R0:W-:Y:S04]  /*6350*/  STL [R1+0xda0], R4 ;  /* 0x000da00401007387 */ /* 0x0081e80000100800 */
[----:B0-----:R-:W3:Y:S04]  /*6360*/  LDL.LU R4, [R1+0x354] ;  /* 0x0003540001047983 */ /* 0x001ee80000300800 */
[----:B---3--:R0:W-:Y:S04]  /*6370*/  STL [R1+0xda4], R4 ;  /* 0x000da40401007387 */ /* 0x0081e80000100800 */
[----:B0-----:R-:W3:Y:S04]  /*6380*/  LDL.LU R4, [R1+0x448] ;  /* 0x0004480001047983 */ /* 0x001ee80000300800 */
[----:B------:R-:W4:Y:S04]  /*6390*/  LDL.LU R5, [R1+0x344] ;  /* 0x0003440001057983 */ /* 0x000f280000300800 */
[----:B------:R-:W5:Y:S04]  /*63a0*/  LDL.LU R26, [R1+0x338] ;  /* 0x00033800011a7983 */ /* 0x000f680000300800 */
[----:B------:R-:W4:Y:S04]  /*63b0*/  LDL.LU R27, [R1+0x32c] ;  /* 0x00032c00011b7983 */ /* 0x000f280000300800 */
        /* <DEDUP_REMOVED lines=22> */
[----:B--2---:R0:W-:Y:S04]  /*6520*/  STS.U16 [R0+0xa00], R29 ;  /* 0x000a001d00007388 */ /* 0x0041e80000000400 */
[----:B------:R-:W2:Y:S04]  /*6530*/  LDL.LU R28, [R1+0x24c] ;  /* 0x00024c00011c7983 */ /* 0x000ea80000300800 */
[----:B0-----:R-:W2:Y:S04]  /*6540*/  LDL.LU R29, [R1+0x248] ;  /* 0x00024800011d7983 */ /* 0x001ea80000300800 */
[----:B---3--:R0:W-:Y:S04]  /*6550*/  STS.U16 [R0+0x1200], R4 ;  /* 0x0012000400007388 */ /* 0x0081e80000000400 */
[----:B0-----:R-:W3:Y:S04]  /*6560*/  LDL.LU R4, [R1+0xda4] ;  /* 0x000da40001047983 */ /* 0x001ee80000300800 */
[----:B---3--:R0:W-:Y:S04]  /*6570*/  STS.U16 [R0+0x1a00], R4 ;  /* 0x001a000400007388 */ /* 0x0081e80000000400 */
[----:B0-----:R-:W3:Y:S04]  /*6580*/  LDL.LU R4, [R1+0xda0] ;  /* 0x000da00001047983 */ /* 0x001ee80000300800 */
[----:B---3--:R0:W-:Y:S04]  /*6590*/  STS.U16 [R0+0x2200], R4 ;  /* 0x0022000400007388 */ /* 0x0081e80000000400 */
[----:B----4-:R-:W-:Y:S04]  /*65a0*/  STS.U16 [R0+0x2a00], R5 ;  /* 0x002a000500007388 */ /* 0x010fe80000000400 */
        /* <DEDUP_REMOVED lines=25> */
[----:B0-----:R-:W2:Y:S04]  /*6740*/  LDL.LU R4, [R1+0xd9c] ;  /* 0x000d9c0001047983 */ /* 0x001ea80000300800 */
[----:B------:R0:W-:Y:S04]  /*6750*/  STS.U16 [R0+0x7200], R29 ;  /* 0x0072001d00007388 */ /* 0x0001e80000000400 */
[----:B0-----:R-:W3:Y:S04]  /*6760*/  LDL.LU R29, [R1+0x240] ;  /* 0x00024000011d7983 */ /* 0x001ee80000300800 */
[----:B------:R-:W4:Y:S04]  /*6770*/  LDL.LU R5, [R1+0x2fc] ;  /* 0x0002fc0001057983 */ /* 0x000f280000300800 */
[----:B----4-:R0:W-:Y:S04]  /*6780*/  STL [R1+0xd90], R5 ;  /* 0x000d900501007387 */ /* 0x0101e80000100800 */
[----:B0-----:R-:W4:Y:S04]  /*6790*/  LDL.LU R5, [R1+0x30c] ;  /* 0x00030c0001057983 */ /* 0x001f280000300800 */
[----:B----4-:R0:W-:Y:S04]  /*67a0*/  STL [R1+0xd94], R5 ;  /* 0x000d940501007387 */ /* 0x0101e80000100800 */
[----:B0-----:R-:W4:Y:S04]  /*67b0*/  LDL.LU R5, [R1+0x31c] ;  /* 0x00031c0001057983 */ /* 0x001f280000300800 */
[----:B----4-:R2:W-:Y:S04]  /*67c0*/  STL [R1+0xd98], R5 ;  /* 0x000d980501007387 */ /* 0x0105e80000100800 */
        /* <DEDUP_REMOVED lines=15> */
[----:B------:R-:W4:Y:S01]  /*68c0*/  LDL.LU R13, [R1+0x138] ;  /* 0x00013800010d7983 */ /* 0x000f220000300800 */
[----:B--2---:R-:W-:-:S03]  /*68d0*/  LOP3.LUT R5, R4, 0x20, RZ, 0x3c, !PT ;  /* 0x0000002004057812 */ /* 0x004fc600078e3cff */
[----:B------:R-:W2:Y:S04]  /*68e0*/  LDL.LU R22, [R1+0x120] ;  /* 0x0001200001167983 */ /* 0x000ea80000300800 */
        /* <DEDUP_REMOVED lines=8> */
[----:B---3--:R0:W-:Y:S04]  /*6970*/  STS.U16 [R5+0x7a00], R29 ;  /* 0x007a001d05007388 */ /* 0x0081e80000000400 */
[----:B0-----:R-:W3:Y:S01]  /*6980*/  LDL.LU R5, [R1+0xd98] ;  /* 0x000d980001057983 */ /* 0x001ee20000300800 */
[----:B------:R-:W-:-:S03]  /*6990*/  LOP3.LUT R2, R4, 0x30, RZ, 0x3c, !PT ;  /* 0x0000003004027812 */ /* 0x000fc600078e3cff */
[----:B------:R-:W2:Y:S04]  /*69a0*/  LDL.LU R29, [R1+0x1d0] ;  /* 0x0001d000011d7983 */ /* 0x000ea80000300800 */
[----:B---3--:R0:W-:Y:S04]  /*69b0*/  STS.U16 [R2+0x300], R5 ;  /* 0x0003000502007388 */ /* 0x0081e80000000400 */
[----:B0-----:R-:W3:Y:S04]  /*69c0*/  LDL.LU R5, [R1+0xd94] ;  /* 0x000d940001057983 */ /* 0x001ee80000300800 */
[----:B---3--:R0:W-:Y:S04]  /*69d0*/  STS.U16 [R2+0xb00], R5 ;  /* 0x000b000502007388 */ /* 0x0081e80000000400 */
[----:B0-----:R-:W3:Y:S04]  /*69e0*/  LDL.LU R5, [R1+0xd90] ;  /* 0x000d900001057983 */ /* 0x001ee80000300800 */
[----:B---3--:R-:W-:Y:S04]  /*69f0*/  STS.U16 [R2+0x1300], R5 ;  /* 0x0013000502007388 */ /* 0x008fe80000000400 */
[----:B----4-:R-:W-:Y:S04]  /*6a00*/  STS.U16 [R2+0x1b00], R26 ;  /* 0x001b001a02007388 */ /* 0x010fe80000000400 */
[----:B-----5:R-:W-:Y:S04]  /*6a10*/  STS.U16 [R2+0x8300], R27 ;  /* 0x0083001b02007388 */ /* 0x020fe80000000400 */
[----:B------:R-:W-:Y:S04]  /*6a20*/  STS.U16 [R2+0x8b00], R6 ;  /* 0x008b000602007388 */ /* 0x000fe80000000400 */
[----:B------:R-:W-:Y:S04]  /*6a30*/  STS.U16 [R2+0x9300], R7 ;  /* 0x0093000702007388 */ /* 0x000fe80000000400 */
[----:B------:R0:W-:Y:S02]  /*6a40*/  STS.U16 [R2+0x9b00], R0 ;  /* 0x009b000002007388 */ /* 0x0001e40000000400 */
[----:B0-----:R-:W-:-:S05]  /*6a50*/  LOP3.LUT R0, R4, 0x40, RZ, 0x3c, !PT ;  /* 0x0000004004007812 */ /* 0x001fca00078e3cff */
[----:B------:R0:W-:Y:S04]  /*6a60*/  STL [R1+0xd8c], R0 ;  /* 0x000d8c0001007387 */ /* 0x0001e80000100800 */
[----:B0-----:R-:W3:Y:S04]  /*6a70*/  LDL.LU R0, [R1+0x1cc] ;  /* 0x0001cc0001007983 */ /* 0x001ee80000300800 */
[----:B------:R-:W4:Y:S04]  /*6a80*/  LDL.LU R5, [R1+0x438] ;  /* 0x0004380001057983 */ /* 0x000f280000300800 */
[----:B----4-:R0:W-:Y:S04]  /*6a90*/  STL [R1+0xd7c], R5 ;  /* 0x000d7c0501007387 */ /* 0x0101e80000100800 */
[----:B0-----:R-:W4:Y:S04]  /*6aa0*/  LDL.LU R5, [R1+0x314] ;  /* 0x0003140001057983 */ /* 0x001f280000300800 */
[----:B----4-:R0:W-:Y:S04]  /*6ab0*/  STL [R1+0xd80], R5 ;  /* 0x000d800501007387 */ /* 0x0101e80000100800 */
[----:B0-----:R-:W4:Y:S04]  /*6ac0*/  LDL.LU R5, [R1+0x1c0] ;  /* 0x0001c00001057983 */ /* 0x001f280000300800 */
[----:B------:R-:W-:Y:S04]  /*6ad0*/  STS.U16 [R2+0xa300], R18 ;  /* 0x00a3001202007388 */ /* 0x000fe80000000400 */
[----:B------:R-:W-:Y:S04]  /*6ae0*/  STS.U16 [R2+0xab00], R19 ;  /* 0x00ab001302007388 */ /* 0x000fe80000000400 */
[----:B----4-:R0:W-:Y:S04]  /*6af0*/  STL [R1+0xd88], R5 ;  /* 0x000d880501007387 */ /* 0x0101e80000100800 */
[----:B0-----:R-:W2:Y:S04]  /*6b00*/  LDL.LU R5, [R1+0x1c8] ;  /* 0x0001c80001057983 */ /* 0x001ea80000300800 */
[----:B------:R-:W5:Y:S04]  /*6b10*/  LDL.LU R26, [R1+0x304] ;  /* 0x00030400011a7983 */ /* 0x000f680000300800 */
[----:B------:R0:W-:Y:S04]  /*6b20*/  STS.U16 [R2+0xb300], R8 ;  /* 0x00b3000802007388 */ /* 0x0001e80000000400 */
[----:B------:R1:W-:Y:S04]  /*6b30*/  STS.U16 [R2+0xbb00], R9 ;  /* 0x00bb000902007388 */ /* 0x0003e80000000400 */
        /* <DEDUP_REMOVED lines=16> */
[----:B------:R2:W-:Y:S04]  /*6c40*/  STS.U16 [R2+0x6300], R29 ;  /* 0x0063001d02007388 */ /* 0x0005e80000000400 */
[----:B-----5:R5:W-:Y:S04]  /*6c50*/  STL [R1+0xd84], R26 ;  /* 0x000d841a01007387 */ /* 0x020be80000100800 */
[----:B------:R-:W4:Y:S04]  /*6c60*/  LDL.LU R27, [R1+0x434] ;  /* 0x00043400011b7983 */ /* 0x000f280000300800 */
[----:B------:R-:W4:Y:S04]  /*6c70*/  LDL.LU R6, [R1+0x300] ;  /* 0x0003000001067983 */ /* 0x000f280000300800 */
[----:B------:R-:W4:Y:S04]  /*6c80*/  LDL.LU R7, [R1+0x34c] ;  /* 0x00034c0001077983 */ /* 0x000f280000300800 */
[----:B------:R-:W4:Y:S04]  /*6c90*/  LDL.LU R18, [R1+0x2f4] ;  /* 0x0002f40001127983 */ /* 0x000f280000300800 */
[----:B------:R-:W4:Y:S04]  /*6ca0*/  LDL.LU R19, [R1+0x340] ;  /* 0x0003400001137983 */ /* 0x000f280000300800 */
[----:B0-----:R-:W4:Y:S04]  /*6cb0*/  LDL.LU R8, [R1+0x2e8] ;  /* 0x0002e80001087983 */ /* 0x001f280000300800 */
[----:B-1----:R-:W4:Y:S04]  /*6cc0*/  LDL.LU R9, [R1+0x334] ;  /* 0x0003340001097983 */ /* 0x002f280000300800 */
[----:B--2---:R-:W2:Y:S04]  /*6cd0*/  LDL.LU R2, [R1+0x2e4] ;  /* 0x0002e40001027983 */ /* 0x004ea80000300800 */
[----:B------:R-:W2:Y:S04]  /*6ce0*/  LDL.LU R3, [R1+0x328] ;  /* 0x0003280001037983 */ /* 0x000ea80000300800 */
[----:B------:R-:W2:Y:S04]  /*6cf0*/  LDL.LU R10, [R1+0x2d0] ;  /* 0x0002d000010a7983 */ /* 0x000ea80000300800 */
[----:B------:R-:W2:Y:S04]  /*6d00*/  LDL.LU R11, [R1+0x324] ;  /* 0x00032400010b7983 */ /* 0x000ea80000300800 */
[----:B------:R-:W2:Y:S04]  /*6d10*/  LDL.LU R20, [R1+0x2cc] ;  /* 0x0002cc0001147983 */ /* 0x000ea80000300800 */
[----:B------:R-:W2:Y:S04]  /*6d20*/  LDL.LU R21, [R1+0x1c4] ;  /* 0x0001c40001157983 */ /* 0x000ea80000300800 */
[----:B------:R-:W2:Y:S04]  /*6d30*/  LDL.LU R12, [R1+0x1bc] ;  /* 0x0001bc00010c7983 */ /* 0x000ea80000300800 */
[----:B------:R-:W2:Y:S04]  /*6d40*/  LDL.LU R13, [R1+0x1b8] ;  /* 0x0001b800010d7983 */ /* 0x000ea80000300800 */
[----:B------:R-:W2:Y:S01]  /*6d50*/  LDL.LU R22, [R1+0x1b4] ;  /* 0x0001b40001167983 */ /* 0x000ea20000300800 */
[----:B-----5:R-:W-:-:S03]  /*6d60*/  LOP3.LUT R26, R4, 0x30, RZ, 0x3c, !PT ;  /* 0x00000030041a7812 */ /* 0x020fc600078e3cff */
[----:B------:R-:W5:Y:S04]  /*6d70*/  LDL.LU R23, [R1+0x1b0] ;  /* 0x0001b00001177983 */ /* 0x000f680000300800 */
        /* <DEDUP_REMOVED lines=9> */
[----:B------:R1:W-:Y:S04]  /*6e10*/  STS.U16 [R26+0x7300], R5 ;  /* 0x007300051a007388 */ /* 0x0003e80000000400 */
[----:B0-----:R-:W3:Y:S04]  /*6e20*/  LDL.LU R0, [R1+0xd8c] ;  /* 0x000d8c0001007983 */ /* 0x001ee80000300800 */
[----:B-1----:R-:W2:Y:S04]  /*6e30*/  LDL.LU R5, [R1+0xd88] ;  /* 0x000d880001057983 */ /* 0x002ea80000300800 */
[----:B--2---:R0:W-:Y:S04]  /*6e40*/  STS.U16 [R26+0x7b00], R5 ;  /* 0x007b00051a007388 */ /* 0x0041e80000000400 */
[----:B0-----:R-:W2:Y:S04]  /*6e50*/  LDL.LU R26, [R1+0xd84] ;  /* 0x000d8400011a7983 */ /* 0x001ea80000300800 */
[----:B------:R-:W3:Y:S04]  /*6e60*/  LDL.LU R5, [R1+0xd80] ;  /* 0x000d800001057983 */ /* 0x000ee80000300800 */
[----:B---3--:R0:W-:Y:S04]  /*6e70*/  STS.U16 [R0+0xc00], R5 ;  /* 0x000c000500007388 */ /* 0x0081e80000000400 */
[----:B0-----:R-:W3:Y:S04]  /*6e80*/  LDL.LU R5, [R1+0xd7c] ;  /* 0x000d7c0001057983 */ /* 0x001ee80000300800 */
[----:B---3--:R0:W-:Y:S04]  /*6e90*/  STS.U16 [R0+0x1400], R5 ;  /* 0x0014000500007388 */ /* 0x0081e80000000400 */
[----:B--2---:R-:W-:Y:S04]  /*6ea0*/  STS.U16 [R0+0x1c00], R26 ;  /* 0x001c001a00007388 */ /* 0x004fe80000000400 */
[----:B----4-:R-:W-:Y:S04]  /*6eb0*/  STS.U16 [R0+0x2400], R27 ;  /* 0x0024001b00007388 */ /* 0x010fe80000000400 */
        /* <DEDUP_REMOVED lines=24> */
[----:B0-----:R-:W2:Y:S01]  /*7040*/  LDL.LU R5, [R1+0xd78] ;  /* 0x000d780001057983 */ /* 0x001ea20000300800 */
[----:B-1----:R-:W-:-:S05]  /*7050*/  LOP3.LUT R0, R4, 0x50, RZ, 0x3c, !PT ;  /* 0x0000005004007812 */ /* 0x002fca00078e3cff */
[----:B------:R0:W-:Y:S04]  /*7060*/  STL [R1+0xd70], R0 ;  /* 0x000d700001007387 */ /* 0x0001e80000100800 */
[----:B0-----:R-:W3:Y:S04]  /*7070*/  LDL.LU R0, [R1+0x180] ;  /* 0x0001800001007983 */ /* 0x001ee80000300800 */
[----:B---3--:R0:W-:Y:S04]  /*7080*/  STL [R1+0xd74], R0 ;  /* 0x000d740001007387 */ /* 0x0081e80000100800 */
[----:B0-----:R-:W3:Y:S04]  /*7090*/  LDL.LU R0, [R1+0x184] ;  /* 0x0001840001007983 */ /* 0x001ee80000300800 */
[----:B------:R-:W4:Y:S04]  /*70a0*/  LDL.LU R26, [R1+0x440] ;  /* 0x00044000011a7983 */ /* 0x000f280000300800 */
[----:B----4-:R0:W-:Y:S04]  /*70b0*/  STL [R1+0xd64], R26 ;  /* 0x000d641a01007387 */ /* 0x0101e80000100800 */
[----:B0-----:R-:W4:Y:S04]  /*70c0*/  LDL.LU R26, [R1+0x11c] ;  /* 0x00011c00011a7983 */ /* 0x001f280000300800 */
[----:B----4-:R0:W-:Y:S04]  /*70d0*/  STL [R1+0xd6c], R26 ;  /* 0x000d6c1a01007387 */ /* 0x0101e80000100800 */
[----:B0-----:R-:W4:Y:S04]  /*70e0*/  LDL.LU R26, [R1+0x134] ;  /* 0x00013400011a7983 */ /* 0x001f280000300800 */
[----:B------:R-:W5:Y:S04]  /*70f0*/  LDL.LU R27, [R1+0x358] ;  /* 0x00035800011b7983 */ /* 0x000f680000300800 */
[----:B-----5:R0:W-:Y:S04]  /*7100*/  STL [R1+0xd68], R27 ;  /* 0x000d681b01007387 */ /* 0x0201e80000100800 */
        /* <DEDUP_REMOVED lines=16> */
[----:B0-----:R-:W-:-:S03]  /*7210*/  LOP3.LUT R27, R4, 0x40, RZ, 0x3c, !PT ;  /* 0x00000040041b7812 */ /* 0x001fc600078e3cff */
        /* <DEDUP_REMOVED lines=10> */
[----:B0-----:R-:W3:Y:S04]  /*72c0*/  LDL.LU R0, [R1+0xd74] ;  /* 0x000d740001007983 */ /* 0x001ee80000300800 */
[----:B---3--:R0:W-:Y:S04]  /*72d0*/  STS.U16 [R27+0xec00], R0 ;  /* 0x00ec00001b007388 */ /* 0x0081e80000000400 */
[----:B----4-:R1:W-:Y:S04]  /*72e0*/  STS.U16 [R27+0xf400], R26 ;  /* 0x00f4001a1b007388 */ /* 0x0103e80000000400 */
[----:B0-----:R-:W3:Y:S04]  /*72f0*/  LDL.LU R0, [R1+0xd70] ;  /* 0x000d700001007983 */ /* 0x001ee80000300800 */
[----:B-1----:R-:W4:Y:S04]  /*7300*/  LDL.LU R26, [R1+0xd6c] ;  /* 0x000d6c00011a7983 */ /* 0x002f280000300800 */
[----:B----4-:R0:W-:Y:S04]  /*7310*/  STS.U16 [R27+0xfc00], R26 ;  /* 0x00fc001a1b007388 */ /* 0x0101e80000000400 */
[----:B0-----:R-:W4:Y:S04]  /*7320*/  LDL.LU R27, [R1+0xd68] ;  /* 0x000d6800011b7983 */ /* 0x001f280000300800 */
[----:B------:R-:W3:Y:S04]  /*7330*/  LDL.LU R26, [R1+0xd64] ;  /* 0x000d6400011a7983 */ /* 0x000ee80000300800 */
[----:B---3--:R-:W-:Y:S04]  /*7340*/  STS.U16 [R0+0x500], R26 ;  /* 0x0005001a00007388 */ /* 0x008fe80000000400 */
[----:B----4-:R-:W-:Y:S04]  /*7350*/  STS.U16 [R0+0xd00], R27 ;  /* 0x000d001b00007388 */ /* 0x010fe80000000400 */
[----:B-----5:R-:W-:Y:S04]  /*7360*/  STS.U16 [R0+0x1500], R6 ;  /* 0x0015000600007388 */ /* 0x020fe80000000400 */
        /* <DEDUP_REMOVED lines=23> */
[----:B------:R1:W-:Y:S04]  /*74e0*/  STS.U16 [R0+0xd500], R4 ;  /* 0x00d5000400007388 */ /* 0x0003e80000000400 */
[----:B0-----:R-:W2:Y:S04]  /*74f0*/  LDL.LU R29, [R1+0x148] ;  /* 0x00014800011d7983 */ /* 0x001ea80000300800 */
[----:B-1----:R-:W3:Y:S04]  /*7500*/  LDL.LU R0, [R1+0x2d8] ;  /* 0x0002d80001007983 */ /* 0x002ee80000300800 */
[----:B---3--:R0:W-:Y:S04]  /*7510*/  STL [R1+0xd34], R0 ;  /* 0x000d340001007387 */ /* 0x0081e80000100800 */
[----:B0-----:R-:W3:Y:S04]  /*7520*/  LDL.LU R0, [R1+0x2dc] ;  /* 0x0002dc0001007983 */ /* 0x001ee80000300800 */
        /* <DEDUP_REMOVED lines=20> */
[----:B------:R-:W4:Y:S04]  /*7670*/  LDL.LU.64 R26, [R1+0xc0] ;  /* 0x0000c000011a7983 */ /* 0x000f280000300a00 */
[----:B----4-:R0:W-:Y:S04]  /*7680*/  STL.64 [R1+0xd18], R26 ;  /* 0x000d181a01007387 */ /* 0x0101e80000100a00 */
[----:B0-----:R-:W4:Y:S04]  /*7690*/  LDL.LU.64 R26, [R1+0xd0] ;  /* 0x0000d000011a7983 */ /* 0x001f280000300a00 */
[----:B----4-:R0:W-:Y:S04]  /*76a0*/  STL.64 [R1+0xd20], R26 ;  /* 0x000d201a01007387 */ /* 0x0101e80000100a00 */
[----:B0-----:R-:W4:Y:S04]  /*76b0*/  LDL.LU.64 R26, [R1+0xe0] ;  /* 0x0000e000011a7983 */ /* 0x001f280000300a00 */
[----:B----4-:R0:W-:Y:S04]  /*76c0*/  STL.64 [R1+0xd28], R26 ;  /* 0x000d281a01007387 */ /* 0x0101e80000100a00 */
[----:B0-----:R-:W4:Y:S04]  /*76d0*/  LDL.LU.64 R26, [R1+0xe8] ;  /* 0x0000e800011a7983 */ /* 0x001f280000300a00 */
[----:B----4-:R-:W-:Y:S04]  /*76e0*/  STL [R1+0xd54], R26 ;  /* 0x000d541a01007387 */ /* 0x010fe80000100800 */
[----:B------:R0:W-:Y:S04]  /*76f0*/  STL [R1+0xd30], R27 ;  /* 0x000d301b01007387 */ /* 0x0001e80000100800 */
[----:B------:R-:W4:Y:S04]  /*7700*/  LDL.LU.64 R6, [R1+0xb0] ;  /* 0x0000b00001067983 */ /* 0x000f280000300a00 */
[----:B------:R-:W5:Y:S01]  /*7710*/  LDL.LU.64 R18, [R1+0xa0] ;  /* 0x0000a00001127983 */ /* 0x000f620000300a00 */
[----:B0-----:R-:W-:-:S03]  /*7720*/  SHF.L.U32 R27, R5, 0x1, RZ ;  /* 0x00000001051b7819 */ /* 0x001fc600000006ff */
[----:B------:R-:W4:Y:S04]  /*7730*/  LDL.LU.64 R4, [R1+0x90] ;  /* 0x0000900001047983 */ /* 0x000f280000300a00 */
[----:B------:R-:W4:Y:S01]  /*7740*/  LDL.LU.64 R8, [R1+0x80] ;  /* 0x0000800001087983 */ /* 0x000f220000300a00 */
[----:B------:R-:W-:-:S03]  /*7750*/  LOP3.LUT R26, R27, 0x50, RZ, 0x3c, !PT ;  /* 0x000000501b1a7812 */ /* 0x000fc600078e3cff */
[----:B------:R-:W4:Y:S04]  /*7760*/  LDL.LU.64 R2, [R1+0x78] ;  /* 0x0000780001027983 */ /* 0x000f280000300a00 */
[----:B------:R-:W4:Y:S04]  /*7770*/  LDL.LU.64 R10, [R1+0x68] ;  /* 0x00006800010a7983 */ /* 0x000f280000300a00 */
[----:B------:R-:W4:Y:S04]  /*7780*/  LDL.LU.64 R20, [R1+0x60] ;  /* 0x0000600001147983 */ /* 0x000f280000300a00 */
[----:B------:R-:W4:Y:S04]  /*7790*/  LDL.LU.64 R12, [R1+0x50] ;  /* 0x00005000010c7983 */ /* 0x000f280000300a00 */
[----:B------:R-:W4:Y:S04]  /*77a0*/  LDL.LU.64 R22, [R1+0x48] ;  /* 0x0000480001167983 */ /* 0x000f280000300a00 */
[----:B------:R-:W4:Y:S04]  /*77b0*/  LDL.LU.64 R14, [R1+0x38] ;  /* 0x00003800010e7983 */ /* 0x000f280000300a00 */
[----:B------:R-:W4:Y:S04]  /*77c0*/  LDL.LU.64 R24, [R1+0x28] ;  /* 0x0000280001187983 */ /* 0x000f280000300a00 */
[----:B--2---:R0:W-:Y:S04]  /*77d0*/  STS.U16 [R26+0xdd00], R29 ;  /* 0x00dd001d1a007388 */ /* 0x0041e80000000400 */
[----:B------:R-:W2:Y:S04]  /*77e0*/  LDL.LU.64 R16, [R1+0x18] ;  /* 0x0000180001107983 */ /* 0x000ea80000300a00 */
[----:B---3--:R1:W-:Y:S04]  /*77f0*/  STS.U16 [R26+0xe500], R0 ;  /* 0x00e500001a007388 */ /* 0x0083e80000000400 */
[----:B0-----:R-:W3:Y:S04]  /*7800*/  LDL.LU.64 R28, [R1+0x8] ;  /* 0x00000800011c7983 */ /* 0x001ee80000300a00 */
[----:B-1----:R-:W2:Y:S04]  /*7810*/  LDL.LU R0, [R1+0xd60] ;  /* 0x000d600001007983 */ /* 0x002ea80000300800 */
[----:B--2---:R0:W-:Y:S04]  /*7820*/  STS.U16 [R26+0xed00], R0 ;  /* 0x00ed00001a007388 */ /* 0x0041e80000000400 */
[----:B0-----:R-:W2:Y:S04]  /*7830*/  LDL.LU R0, [R1+0xd5c] ;  /* 0x000d5c0001007983 */ /* 0x001ea80000300800 */
[----:B--2---:R0:W-:Y:S04]  /*7840*/  STS.U16 [R26+0xf500], R0 ;  /* 0x00f500001a007388 */ /* 0x0041e80000000400 */
[----:B0-----:R-:W2:Y:S01]  /*7850*/  LDL.LU R0, [R1+0xd58] ;  /* 0x000d580001007983 */ /* 0x001ea20000300800 */
[----:B------:R-:W-:-:S03]  /*7860*/  LOP3.LUT R27, R27, 0x60, RZ, 0x3c, !PT ;  /* 0x000000601b1b7812 */ /* 0x000fc600078e3cff */
[----:B--2---:R0:W-:Y:S04]  /*7870*/  STS.U16 [R26+0xfd00], R0 ;  /* 0x00fd00001a007388 */ /* 0x0041e80000000400 */
[----:B0-----:R-:W2:Y:S04]  /*7880*/  LDL.LU R26, [R1+0xd54] ;  /* 0x000d5400011a7983 */ /* 0x001ea80000300800 */
[----:B------:R-:W2:Y:S04]  /*7890*/  LDL.LU R0, [R1+0xd50] ;  /* 0x000d500001007983 */ /* 0x000ea80000300800 */
[----:B--2---:R0:W-:Y:S04]  /*78a0*/  STS.U16 [R27+0x600], R0 ;  /* 0x000600001b007388 */ /* 0x0041e80000000400 */
[----:B0-----:R-:W2:Y:S04]  /*78b0*/  LDL.LU R0, [R1+0xd4c] ;  /* 0x000d4c0001007983 */ /* 0x001ea80000300800 */
        /* <DEDUP_REMOVED lines=14> */
[----:B--2---:R0:W2:Y:S04]  /*79a0*/  LDG.E.U16 R0, [R26.64] ;  /* 0x000000041a007981 */ /* 0x0040a8000c1e1500 */
[----:B0-----:R-:W3:Y:S04]  /*79b0*/  LDL.LU.64 R26, [R1+0xd28] ;  /* 0x000d2800011a7983 */ /* 0x001ee80000300a00 */
[----:B--2---:R3:W-:Y:S04]  /*79c0*/  STL [R1+0xb8], R0 ;  /* 0x0000b80001007387 */ /* 0x0047e80000100800 */
[----:B---3--:R0:W2:Y:S04]  /*79d0*/  LDG.E.U16 R0, [R26.64] ;  /* 0x000000041a007981 */ /* 0x0080a8000c1e1500 */
        /* <DEDUP_REMOVED lines=8> */
[----:B----4-:R0:W2:Y:S04]  /*7a60*/  LDG.E.U16 R0, [R6.64] ;  /* 0x0000000406007981 */ /* 0x0100a8000c1e1500 */
[----:B---3--:R-:W3:Y:S04]  /*7a70*/  LDG.E.U16 R26, [R26.64] ;  /* 0x000000041a1a7981 */ /* 0x008ee8000c1e1500 */
[----:B0-----:R-:W4:Y:S04]  /*7a80*/  LDL.LU.64 R6, [R1+0xd08] ;  /* 0x000d080001067983 */ /* 0x001f280000300a00 */
[----:B--2---:R5:W-:Y:S04]  /*7a90*/  STL [R1+0x98], R0 ;  /* 0x0000980001007387 */ /* 0x004be80000100800 */
[----:B-----5:R0:W2:Y:S04]  /*7aa0*/  LDG.E.U16 R0, [R18.64] ;  /* 0x0000000412007981 */ /* 0x0200a8000c1e1500 */
[----:B----4-:R1:W4:Y:S04]  /*7ab0*/  LDG.E.U16 R6, [R6.64] ;  /* 0x0000000406067981 */ /* 0x010328000c1e1500 */
[----:B0-----:R-:W5:Y:S04]  /*7ac0*/  LDL.LU.64 R18, [R1+0xd00] ;  /* 0x000d000001127983 */ /* 0x001f680000300a00 */
[----:B--2---:R0:W-:Y:S04]  /*7ad0*/  STL [R1+0x8c], R0 ;  /* 0x00008c0001007387 */ /* 0x0041e80000100800 */
[----:B0-----:R0:W2:Y:S04]  /*7ae0*/  LDG.E.U16 R0, [R4.64] ;  /* 0x0000000404007981 */ /* 0x0010a8000c1e1500 */
[----:B0-----:R-:W3:Y:S04]  /*7af0*/  LDL.LU.64 R4, [R1+0x70] ;  /* 0x0000700001047983 */ /* 0x001ee80000300a00 */
[----:B--2---:R0:W-:Y:S04]  /*7b00*/  STL [R1+0x88], R0 ;  /* 0x0000880001007387 */ /* 0x0041e80000100800 */
[----:B0-----:R0:W2:Y:S04]  /*7b10*/  LDG.E.U16 R0, [R8.64] ;  /* 0x0000000408007981 */ /* 0x0010a8000c1e1500 */
[----:B0-----:R-:W3:Y:S04]  /*7b20*/  LDL.LU.64 R8, [R1+0xcf8] ;  /* 0x000cf80001087983 */ /* 0x001ee80000300a00 */
[----:B--2---:R0:W-:Y:S04]  /*7b30*/  STL [R1+0x80], R0 ;  /* 0x0000800001007387 */ /* 0x0041e80000100800 */
[----:B0-----:R0:W2:Y:S04]  /*7b40*/  LDG.E.U16 R0, [R2.64] ;  /* 0x0000000402007981 */ /* 0x0010a8000c1e1500 */
[----:B---3--:R3:W3:Y:S04]  /*7b50*/  LDG.E.U16 R8, [R8.64] ;  /* 0x0000000408087981 */ /* 0x0086e8000c1e1500 */
        /* <DEDUP_REMOVED lines=30> */
[----:B---3--:R0:W2:Y:S04]  /*7d40*/  LDG.E.U16 R0, [R28.64] ;  /* 0x000000041c007981 */ /* 0x0080a8000c1e1500 */
[----:B0-----:R0:W3:Y:S04]  /*7d50*/  LDG.E.U16 R29, [R24.64] ;  /* 0x00000004181d7981 */ /* 0x0010e8000c1e1500 */
[----:B------:R1:W2:Y:S04]  /*7d60*/  LDG.E.U16 R28, [R22.64] ;  /* 0x00000004161c7981 */ /* 0x0002a8000c1e1500 */
[----:B0-----:R5:W4:Y:S04]  /*7d70*/  LDG.E.U16 R24, [R20.64] ;  /* 0x0000000414187981 */ /* 0x001b28000c1e1500 */
[----:B-1----:R0:W4:Y:S04]  /*7d80*/  LDG.E.U16 R22, [R2.64] ;  /* 0x0000000402167981 */ /* 0x002128000c1e1500 */
[----:B-----5:R1:W5:Y:S04]  /*7d90*/  LDG.E.U16 R20, [R18.64] ;  /* 0x0000000412147981 */ /* 0x020368000c1e1500 */
[----:B---3--:R-:W-:Y:S04]  /*7da0*/  STL [R1+0xc84], R29 ;  /* 0x000c841d01007387 */ /* 0x008fe80000100800 */
[----:B--2---:R2:W-:Y:S04]  /*7db0*/  STL [R1+0xc88], R28 ;  /* 0x000c881c01007387 */ /* 0x0045e80000100800 */
[----:B--2---:R-:W2:Y:S04]  /*7dc0*/  LDL.LU.64 R28, [R1+0x10] ;  /* 0x00001000011c7983 */ /* 0x004ea80000300a00 */
[----:B----4-:R3:W-:Y:S04]  /*7dd0*/  STL [R1+0xc8c], R24 ;  /* 0x000c8c1801007387 */ /* 0x0107e80000100800 */
[----:B---3--:R-:W3:Y:S04]  /*7de0*/  LDL.LU.64 R24, [R1+0x20] ;  /* 0x0000200001187983 */ /* 0x008ee80000300a00 */
[----:B0-----:R-:W4:Y:S04]  /*7df0*/  LDL.LU.64 R2, [R1+0x108] ;  /* 0x0001080001027983 */ /* 0x001f280000300a00 */
[----:B------:R0:W-:Y:S04]  /*7e00*/  STL [R1+0xc90], R22 ;  /* 0x000c901601007387 */ /* 0x0001e80000100800 */
[----:B0-----:R-:W2:Y:S04]  /*7e10*/  LDL.LU.64 R22, [R1+0x30] ;  /* 0x0000300001167983 */ /* 0x001ea80000300a00 */
[----:B-1----:R-:W2:Y:S04]  /*7e20*/  LDL.LU.64 R18, [R1+0x110] ;  /* 0x0001100001127983 */ /* 0x002ea80000300a00 */
[----:B-----5:R0:W-:Y:S04]  /*7e30*/  STL [R1+0xc94], R20 ;  /* 0x000c941401007387 */ /* 0x0201e80000100800 */
[----:B0-----:R-:W5:Y:S04]  /*7e40*/  LDL.LU.64 R20, [R1+0x40] ;  /* 0x0000400001147983 */ /* 0x001f680000300a00 */
[----:B------:R0:W-:Y:S04]  /*7e50*/  STL [R1+0xc98], R26 ;  /* 0x000c981a01007387 */ /* 0x0001e80000100800 */
[----:B0-----:R-:W3:Y:S04]  /*7e60*/  LDL.LU.64 R26, [R1+0x58] ;  /* 0x00005800011a7983 */ /* 0x001ee80000300a00 */
[----:B------:R0:W-:Y:S04]  /*7e70*/  STL [R1+0x8], R0 ;  /* 0x0000080001007387 */ /* 0x0001e80000100800 */
[----:B0-----:R0:W3:Y:S04]  /*7e80*/  LDG.E.U16 R0, [R4.64] ;  /* 0x0000000404007981 */ /* 0x0010e8000c1e1500 */
[----:B0-----:R-:W3:Y:S04]  /*7e90*/  LDL.LU.64 R4, [R1+0xca8] ;  /* 0x000ca80001047983 */ /* 0x001ee80000300a00 */
[----:B----4-:R3:W4:Y:S04]  /*7ea0*/  LDG.E.U16 R2, [R2.64] ;  /* 0x0000000402027981 */ /* 0x010728000c1e1500 */
[----:B--2---:R5:W2:Y:S04]  /*7eb0*/  LDG.E.U16 R18, [R18.64] ;  /* 0x0000000412127981 */ /* 0x004aa8000c1e1500 */
[----:B-----5:R0:W5:Y:S04]  /*7ec0*/  LDG.E.U16 R19, [R20.64] ;  /* 0x0000000414137981 */ /* 0x020168000c1e1500 */
[----:B0-----:R0:W2:Y:S04]  /*7ed0*/  LDG.E.U16 R21, [R22.64] ;  /* 0x0000000416157981 */ /* 0x0010a8000c1e1500 */
[----:B---3--:R1:W3:Y:S04]  /*7ee0*/  LDG.E.U16 R3, [R26.64] ;  /* 0x000000041a037981 */ /* 0x0082e8000c1e1500 */
[----:B0-----:R0:W5:Y:S04]  /*7ef0*/  LDG.E.U16 R23, [R24.64] ;  /* 0x0000000418177981 */ /* 0x001168000c1e1500 */
[----:B------:R-:W-:Y:S04]  /*7f00*/  STL [R1+0xc70], R0 ;  /* 0x000c700001007387 */ /* 0x000fe80000100800 */
[----:B0-----:R0:W5:Y:S04]  /*7f10*/  LDG.E.U16 R25, [R28.64] ;  /* 0x000000041c197981 */ /* 0x001168000c1e1500 */
[----:B-1----:R1:W5:Y:S04]  /*7f20*/  LDG.E.U16 R27, [R4.64] ;  /* 0x00000004041b7981 */ /* 0x002368000c1e1500 */
[----:B----4-:R-:W-:Y:S04]  /*7f30*/  STL [R1+0xc74], R2 ;  /* 0x000c740201007387 */ /* 0x010fe80000100800 */
[----:B---3--:R-:W-:Y:S04]  /*7f40*/  STL [R1+0xc78], R3 ;  /* 0x000c780301007387 */ /* 0x008fe80000100800 */
[----:B--2---:R-:W-:Y:S04]  /*7f50*/  STL [R1+0xc7c], R18 ;  /* 0x000c7c1201007387 */ /* 0x004fe80000100800 */
[----:B-----5:R-:W-:Y:S04]  /*7f60*/  STL [R1+0xc80], R19 ;  /* 0x000c801301007387 */ /* 0x020fe80000100800 */
[----:B------:R2:W-:Y:S04]  /*7f70*/  STL [R1+0xc9c], R21 ;  /* 0x000c9c1501007387 */ /* 0x0005e80000100800 */
[----:B--2---:R-:W2:Y:S04]  /*7f80*/  LDL.LU R21, [R1+0x214] ;  /* 0x0002140001157983 */ /* 0x004ea80000300800 */
[----:B------:R-:W3:Y:S04]  /*7f90*/  LDL.LU R18, [R1+0xbc] ;  /* 0x0000bc0001127983 */ /* 0x000ee80000300800 */
[----:B------:R-:W4:Y:S04]  /*7fa0*/  LDL.LU R3, [R1+0x78] ;  /* 0x0000780001037983 */ /* 0x000f280000300800 */
[----:B------:R-:W5:Y:S04]  /*7fb0*/  LDL.LU R2, [R1+0x68] ;  /* 0x0000680001027983 */ /* 0x000f680000300800 */
[----:B------:R-:W2:Y:S04]  /*7fc0*/  LDL.LU R0, [R1+0x60] ;  /* 0x0000600001007983 */ /* 0x000ea80000300800 */
[----:B-1----:R-:W2:Y:S04]  /*7fd0*/  LDL.LU.64 R4, [R1+0xca0] ;  /* 0x000ca00001047983 */ /* 0x002ea80000300a00 */
[----:B0-----:R-:W0:Y:S04]  /*7fe0*/  S2R R29, SR_TID.X ;  /* 0x00000000001d7919 */ /* 0x001e280000002100 */
[----:B------:R-:W3:Y:S04]  /*7ff0*/  LDL.LU R17, [R1+0xcc] ;  /* 0x0000cc0001117983 */ /* 0x000ee80000300800 */
[----:B------:R-:W3:Y:S04]  /*8000*/  LDL.LU R15, [R1+0xd8] ;  /* 0x0000d800010f7983 */ /* 0x000ee80000300800 */
[----:B------:R-:W3:Y:S04]  /*8010*/  LDL.LU R13, [R1+0x100] ;  /* 0x00010000010d7983 */ /* 0x000ee80000300800 */
[----:B------:R-:W3:Y:S04]  /*8020*/  LDL.LU R11, [R1+0x104] ;  /* 0x00010400010b7983 */ /* 0x000ee80000300800 */
[----:B------:R-:W3:Y:S04]  /*8030*/  LDL.LU R9, [R1+0x18c] ;  /* 0x00018c0001097983 */ /* 0x000ee80000300800 */
[----:B------:R-:W3:Y:S01]  /*8040*/  LDL.LU R7, [R1+0x1fc] ;  /* 0x0001fc0001077983 */ /* 0x000ee20000300800 */
[----:B0-----:R-:W-:-:S03]  /*8050*/  LOP3.LUT R29, R29, 0x7f, RZ, 0xc0, !PT ;  /* 0x0000007f1d1d7812 */ /* 0x001fc600078ec0ff */
[----:B------:R-:W4:Y:S02]  /*8060*/  LDL.LU R26, [R1+0x50] ;  /* 0x00005000011a7983 */ /* 0x000f240000300800 */
[----:B------:R-:W-:Y:S02]  /*8070*/  IMAD.SHL.U32 R29, R29, 0x2, RZ ;  /* 0x000000021d1d7824 */ /* 0x000fe400078e00ff */
[----:B------:R-:W4:Y:S04]  /*8080*/  LDL.LU R20, [R1+0x38] ;  /* 0x0000380001147983 */ /* 0x000f280000300800 */
[----:B------:R-:W4:Y:S01]  /*8090*/  LDL.LU R22, [R1+0x28] ;  /* 0x0000280001167983 */ /* 0x000f220000300800 */
[----:B------:R-:W-:-:S03]  /*80a0*/  LOP3.LUT R19, R29, 0x60, RZ, 0x3c, !PT ;  /* 0x000000601d137812 */ /* 0x000fc600078e3cff */
[----:B------:R-:W4:Y:S04]  /*80b0*/  LDL.LU R24, [R1+0x18] ;  /* 0x0000180001187983 */ /* 0x000f280000300800 */
[----:B------:R-:W4:Y:S04]  /*80c0*/  LDL.LU R28, [R1+0xc] ;  /* 0x00000c00011c7983 */ /* 0x000f280000300800 */
[----:B------:R-:W4:Y:S04]  /*80d0*/  LDL.LU R29, [R1+0x8] ;  /* 0x00000800011d7983 */ /* 0x000f280000300800 */
[----:B--2---:R0:W2:Y:S02]  /*80e0*/  LDG.E.U16 R4, [R4.64] ;  /* 0x0000000404047981 */ /* 0x0040a4000c1e1500 */
[----:B0-----:R-:W-:-:S04]  /*80f0*/  MOV R5, c[0x0][0x1d0] ;  /* 0x0000740000057a02 */ /* 0x001fc80000000f00 */
[----:B------:R-:W-:Y:S02]  /*8100*/  ISETP.GE.AND P0, PT, R5, 0x1, PT ;  /* 0x000000010500780c */ /* 0x000fe40003f06270 */
[----:B------:R-:W2:Y:S04]  /*8110*/  LDL.LU R5, [R1+0x48] ;  /* 0x0000480001057983 */ /* 0x000ea80000300800 */
[----:B------:R0:W-:Y:S04]  /*8120*/  STS.U16 [R19+0x4600], R21 ;  /* 0x0046001513007388 */ /* 0x0001e80000000400 */
[----:B---3--:R-:W-:Y:S04]  /*8130*/  STS.U16 [R19+0x4e00], R7 ;  /* 0x004e000713007388 */ /* 0x008fe80000000400 */
[----:B------:R-:W-:Y:S04]  /*8140*/  STS.U16 [R19+0x5600], R9 ;  /* 0x0056000913007388 */ /* 0x000fe80000000400 */
[----:B------:R-:W-:Y:S04]  /*8150*/  STS.U16 [R19+0x5e00], R11 ;  /* 0x005e000b13007388 */ /* 0x000fe80000000400 */
[----:B------:R-:W-:Y:S04]  /*8160*/  STS.U16 [R19+0x6600], R13 ;  /* 0x0066000d13007388 */ /* 0x000fe80000000400 */
[----:B------:R-:W-:Y:S04]  /*8170*/  STS.U16 [R19+0x6e00], R15 ;  /* 0x006e000f13007388 */ /* 0x000fe80000000400 */
[----:B------:R-:W-:Y:S04]  /*8180*/  STS.U16 [R19+0x7600], R17 ;  /* 0x0076001113007388 */ /* 0x000fe80000000400 */
[----:B0-----:R-:W3:Y:S04]  /*8190*/  LDL.LU R21, [R1+0xc9c] ;  /* 0x000c9c0001157983 */ /* 0x001ee80000300800 */
[----:B------:R0:W-:Y:S04]  /*81a0*/  STS.U16 [R19+0x7e00], R18 ;  /* 0x007e001213007388 */ /* 0x0001e80000000400 */
[----:B----4-:R1:W-:Y:S04]  /*81b0*/  STS.U16 [R19+0x8600], R3 ;  /* 0x0086000313007388 */ /* 0x0103e80000000400 */
[----:B-----5:R4:W-:Y:S04]  /*81c0*/  STS.U16 [R19+0x8e00], R2 ;  /* 0x008e000213007388 */ /* 0x0209e80000000400 */
[----:B0-----:R-:W5:Y:S04]  /*81d0*/  LDL.LU R18, [R1+0x378] ;  /* 0x0003780001127983 */ /* 0x001f680000300800 */
[----:B-1----:R-:W3:Y:S04]  /*81e0*/  LDL.LU R3, [R1+0x35c] ;  /* 0x00035c0001037983 */ /* 0x002ee80000300800 */
[----:B------:R0:W-:Y:S04]  /*81f0*/  STS.U16 [R19+0x9600], R0 ;  /* 0x0096000013007388 */ /* 0x0001e80000000400 */
[----:B----4-:R-:W2:Y:S04]  /*8200*/  LDL.LU R2, [R1+0x33c] ;  /* 0x00033c0001027983 */ /* 0x010ea80000300800 */
[----:B0-----:R-:W3:Y:S04]  /*8210*/  LDL.LU R0, [R1+0x320] ;  /* 0x0003200001007983 */ /* 0x001ee80000300800 */
[----:B------:R-:W3:Y:S04]  /*8220*/  LDL.LU R7, [R1+0xa8] ;  /* 0x0000a80001077983 */ /* 0x000ee80000300800 */
[----:B------:R-:W3:Y:S04]  /*8230*/  LDL.LU R9, [R1+0x9c] ;  /* 0x00009c0001097983 */ /* 0x000ee80000300800 */
[----:B------:R-:W3:Y:S04]  /*8240*/  LDL.LU R11, [R1+0x98] ;  /* 0x00009800010b7983 */ /* 0x000ee80000300800 */
[----:B------:R-:W3:Y:S04]  /*8250*/  LDL.LU R13, [R1+0x8c] ;  /* 0x00008c00010d7983 */ /* 0x000ee80000300800 */
[----:B------:R-:W3:Y:S04]  /*8260*/  LDL.LU R15, [R1+0x88] ;  /* 0x00008800010f7983 */ /* 0x000ee80000300800 */
[----:B------:R0:W-:Y:S04]  /*8270*/  STS.U16 [R19+0x9e00], R26 ;  /* 0x009e001a13007388 */ /* 0x0001e80000000400 */
[----:B------:R-:W3:Y:S04]  /*8280*/  LDL.LU R17, [R1+0x80] ;  /* 0x0000800001117983 */ /* 0x000ee80000300800 */
[----:B0-----:R-:W3:Y:S04]  /*8290*/  LDL.LU R26, [R1+0xc98] ;  /* 0x000c9800011a7983 */ /* 0x001ee80000300800 */
[----:B--2---:R-:W-:Y:S04]  /*82a0*/  STS.U16 [R19+0xa600], R5 ;  /* 0x00a6000513007388 */ /* 0x004fe80000000400 */
[----:B------:R0:W-:Y:S04]  /*82b0*/  STS.U16 [R19+0xae00], R20 ;  /* 0x00ae001413007388 */ /* 0x0001e80000000400 */
[----:B------:R1:W-:Y:S04]  /*82c0*/  STS.U16 [R19+0xb600], R22 ;  /* 0x00b6001613007388 */ /* 0x0003e80000000400 */
[----:B------:R2:W-:Y:S04]  /*82d0*/  STS.U16 [R19+0xbe00], R24 ;  /* 0x00be001813007388 */ /* 0x0005e80000000400 */
[----:B0-----:R-:W3:Y:S04]  /*82e0*/  LDL.LU R20, [R1+0xc94] ;  /* 0x000c940001147983 */ /* 0x001ee80000300800 */
[----:B-1----:R-:W3:Y:S04]  /*82f0*/  LDL.LU R22, [R1+0xc90] ;  /* 0x000c900001167983 */ /* 0x002ee80000300800 */
[----:B--2---:R-:W2:Y:S04]  /*8300*/  LDL.LU R24, [R1+0xc8c] ;  /* 0x000c8c0001187983 */ /* 0x004ea80000300800 */
[----:B------:R0:W-:Y:S04]  /*8310*/  STS.U16 [R19+0xc600], R28 ;  /* 0x00c6001c13007388 */ /* 0x0001e80000000400 */
[----:B------:R1:W-:Y:S04]  /*8320*/  STS.U16 [R19+0xce00], R29 ;  /* 0x00ce001d13007388 */ /* 0x0003e80000000400 */
[----:B0-----:R-:W2:Y:S04]  /*8330*/  LDL.LU R28, [R1+0xc88] ;  /* 0x000c8800011c7983 */ /* 0x001ea80000300800 */
[----:B-1----:R-:W2:Y:S04]  /*8340*/  LDL.LU R29, [R1+0xc84] ;  /* 0x000c8400011d7983 */ /* 0x002ea80000300800 */
[----:B------:R-:W0:Y:S02]  /*8350*/  S2R R5, SR_TID.X ;  /* 0x0000000000057919 */ /* 0x000e240000002100 */
[----:B0-----:R-:W-:-:S04]  /*8360*/  LOP3.LUT R5, R5, 0x7f, RZ, 0xc0, !PT ;  /* 0x0000007f05057812 */ /* 0x001fc800078ec0ff */
[----:B------:R-:W-:-:S04]  /*8370*/  SHF.L.U32 R5, R5, 0x1, RZ ;  /* 0x0000000105057819 */ /* 0x000fc800000006ff */
[----:B------:R-:W-:Y:S01]  /*8380*/  LOP3.LUT R5, R5, 0x70, RZ, 0x3c, !PT ;  /* 0x0000007005057812 */ /* 0x000fe200078e3cff */
[----:B--2---:R0:W-:Y:S04]  /*8390*/  STS.U16 [R19+0xd600], R29 ;  /* 0x00d6001d13007388 */ /* 0x0041e80000000400 */
[----:B------:R1:W-:Y:S04]  /*83a0*/  STS.U16 [R19+0xde00], R28 ;  /* 0x00de001c13007388 */ /* 0x0003e80000000400 */
[----:B------:R2:W-:Y:S04]  /*83b0*/  STS.U16 [R19+0xe600], R24 ;  /* 0x00e6001813007388 */ /* 0x0005e80000000400 */
[----:B0-----:R-:W4:Y:S04]  /*83c0*/  LDL.LU R29, [R1+0xac] ;  /* 0x0000ac00011d7983 */ /* 0x001f280000300800 */
[----:B-1----:R-:W4:Y:S04]  /*83d0*/  LDL.LU R28, [R1+0xb8] ;  /* 0x0000b800011c7983 */ /* 0x002f280000300800 */
[----:B--2---:R-:W2:Y:S04]  /*83e0*/  LDL.LU R24, [R1+0xc8] ;  /* 0x0000c80001187983 */ /* 0x004ea80000300800 */
[----:B---3--:R0:W-:Y:S04]  /*83f0*/  STS.U16 [R19+0xee00], R22 ;  /* 0x00ee001613007388 */ /* 0x0081e80000000400 */
[----:B------:R1:W-:Y:S04]  /*8400*/  STS.U16 [R19+0xf600], R20 ;  /* 0x00f6001413007388 */ /* 0x0003e80000000400 */
[----:B------:R3:W-:Y:S04]  /*8410*/  STS.U16 [R19+0xfe00], R26 ;  /* 0x00fe001a13007388 */ /* 0x0007e80000000400 */
[----:B0-----:R-:W2:Y:S04]  /*8420*/  LDL.LU R22, [R1+0xdc] ;  /* 0x0000dc0001167983 */ /* 0x001ea80000300800 */
[----:B-1----:R-:W2:Y:S04]  /*8430*/  LDL.LU R20, [R1+0x188] ;  /* 0x0001880001147983 */ /* 0x002ea80000300800 */
[----:B---3--:R-:W3:Y:S04]  /*8440*/  LDL.LU R19, [R1+0xc80] ;  /* 0x000c800001137983 */ /* 0x008ee80000300800 */
[----:B------:R-:W2:Y:S04]  /*8450*/  LDL.LU R26, [R1+0x210] ;  /* 0x00021000011a7983 */ /* 0x000ea80000300800 */
[----:B-----5:R0:W-:Y:S04]  /*8460*/  STS.U16 [R5+0x700], R18 ;  /* 0x0007001205007388 */ /* 0x0201e80000000400 */
[----:B------:R1:W-:Y:S04]  /*8470*/  STS.U16 [R5+0xf00], R3 ;  /* 0x000f000305007388 */ /* 0x0003e80000000400 */
[----:B------:R5:W-:Y:S04]  /*8480*/  STS.U16 [R5+0x1700], R2 ;  /* 0x0017000205007388 */ /* 0x000be80000000400 */
[----:B0-----:R-:W3:Y:S04]  /*8490*/  LDL.LU R18, [R1+0xc7c] ;  /* 0x000c7c0001127983 */ /* 0x001ee80000300800 */
[----:B-1----:R-:W3:Y:S04]  /*84a0*/  LDL.LU R3, [R1+0xc78] ;  /* 0x000c780001037983 */ /* 0x002ee80000300800 */
[----:B-----5:R-:W5:Y:S04]  /*84b0*/  LDL.LU R2, [R1+0xc74] ;  /* 0x000c740001027983 */ /* 0x020f680000300800 */
[----:B------:R0:W-:Y:S04]  /*84c0*/  STS.U16 [R5+0x1f00], R0 ;  /* 0x001f000005007388 */ /* 0x0001e80000000400 */
[----:B0-----:R-:W3:Y:S04]  /*84d0*/  LDL.LU R0, [R1+0xc70] ;  /* 0x000c700001007983 */ /* 0x001ee80000300800 */
[----:B--2---:R-:W-:Y:S04]  /*84e0*/  STS.U16 [R5+0x2700], R26 ;  /* 0x0027001a05007388 */ /* 0x004fe80000000400 */
[----:B------:R-:W-:Y:S04]  /*84f0*/  STS.U16 [R5+0x2f00], R20 ;  /* 0x002f001405007388 */ /* 0x000fe80000000400 */
[----:B------:R-:W-:Y:S04]  /*8500*/  STS.U16 [R5+0x3700], R22 ;  /* 0x0037001605007388 */ /* 0x000fe80000000400 */
[----:B------:R-:W-:Y:S04]  /*8510*/  STS.U16 [R5+0x3f00], R24 ;  /* 0x003f001805007388 */ /* 0x000fe80000000400 */
        /* <DEDUP_REMOVED lines=8> */
[----:B---3--:R0:W-:Y:S04]  /*85a0*/  STS.U16 [R5+0x8700], R0 ;  /* 0x0087000005007388 */ /* 0x0081e80000000400 */
[----:B-----5:R1:W-:Y:S04]  /*85b0*/  STS.U16 [R5+0x8f00], R2 ;  /* 0x008f000205007388 */ /* 0x0203e80000000400 */
[----:B------:R2:W-:Y:S01]  /*85c0*/  STS.U16 [R5+0x9700], R3 ;  /* 0x0097000305007388 */ /* 0x0005e20000000400 */
[----:B0-----:R-:W-:Y:S01]  /*85d0*/  IMAD.MOV.U32 R0, RZ, RZ, -0x800000 ;  /* 0xff800000ff007424 */ /* 0x001fe200078e00ff */
[----:B-1----:R-:W-:-:S02]  /*85e0*/  MOV R2, 0x3f800000 ;  /* 0x3f80000000027802 */ /* 0x002fc40000000f00 */
[----:B--2---:R-:W-:-:S03]  /*85f0*/  MOV R3, 0xff800000 ;  /* 0xff80000000037802 */ /* 0x004fc60000000f00 */
[----:B------:R0:W-:Y:S04]  /*8600*/  STL [R1+0x804], R2 ;  /* 0x0008040201007387 */ /* 0x0001e80000100800 */
[----:B------:R-:W-:Y:S01]  /*8610*/  STL [R1+0x734], R0 ;  /* 0x0007340001007387 */ /* 0x000fe20000100800 */
[----:B0-----:R-:W-:-:S03]  /*8620*/  MOV R2, 0xff800000 ;  /* 0xff80000000027802 */ /* 0x001fc60000000f00 */
[----:B------:R-:W-:Y:S04]  /*8630*/  STL [R1+0x730], R3 ;  /* 0x0007300301007387 */ /* 0x000fe80000100800 */
        /* <DEDUP_REMOVED lines=11> */
[----:B------:R0:W-:Y:S04]  /*86f0*/  STL [R1+0x6fc], R3 ;  /* 0x0006fc0301007387 */ /* 0x0001e80000100800 */
[----:B------:R1:W-:Y:S04]  /*8700*/  STL [R1+0x6f8], R2 ;  /* 0x0006f80201007387 */ /* 0x0003e80000100800 */
[----:B------:R2:W-:Y:S01]  /*8710*/  STL [R1+0x6f4], R0 ;  /* 0x0006f40001007387 */ /* 0x0005e20000100800 */
[----:B0-----:R-:W-:Y:S01]  /*8720*/  MOV R3, 0x3f800000 ;  /* 0x3f80000000037802 */ /* 0x001fe20000000f00 */
[----:B-1----:R-:W-:-:S04]  /*8730*/  IMAD.MOV.U32 R2, RZ, RZ, 0x3f800000 ;  /* 0x3f800000ff027424 */ /* 0x002fc800078e00ff */
[----:B------:R-:W-:Y:S01]  /*8740*/  STL [R1+0x808], R3 ;  /* 0x0008080301007387 */ /* 0x000fe20000100800 */
[----:B--2---:R-:W-:-:S03]  /*8750*/  MOV R0, 0x3f800000 ;  /* 0x3f80000000007802 */ /* 0x004fc60000000f00 */
        /* <DEDUP_REMOVED lines=13> */
[----:B------:R-:W-:Y:S04]  /*8830*/  STL [R1+0x500], RZ ;  /* 0x000500ff01007387 */ /* 0x000fe80000100800 */
[----:B------:R-:W-:Y:S04]  /*8840*/  STL [R1+0x840], R0 ;  /* 0x0008400001007387 */ /* 0x000fe80000100800 */
[----:B------:R-:W-:Y:S04]  /*8850*/  STL [R1+0x504], RZ ;  /* 0x000504ff01007387 */ /* 0x000fe80000100800 */
        /* <DEDUP_REMOVED lines=250> */
[----:B------:R-:W0:Y:S04]  /*9800*/  S2R R22, SR_TID.X ;  /* 0x0000000000167919 */ /* 0x000e280000002100 */
[----:B------:R-:W-:Y:S04]  /*9810*/  STL [R1+0x6d0], RZ ;  /* 0x0006d0ff01007387 */ /* 0x000fe80000100800 */
[----:B------:R-:W-:Y:S04]  /*9820*/  STL [R1+0x6d4], RZ ;  /* 0x0006d4ff01007387 */ /* 0x000fe80000100800 */
[----:B------:R-:W-:Y:S04]  /*9830*/  STL [R1+0x6d8], RZ ;  /* 0x0006d8ff01007387 */ /* 0x000fe80000100800 */
[----:B------:R-:W-:Y:S04]  /*9840*/  STL [R1+0x6dc], RZ ;  /* 0x0006dcff01007387 */ /* 0x000fe80000100800 */
        /* <DEDUP_REMOVED lines=9> */
[----:B------:R-:W-:Y:S01]  /*98e0*/  STS.U16 [R5+0xe700], R10 ;  /* 0x00e7000a05007388 */ /* 0x000fe20000000400 */
[----:B0-----:R-:W-:-:S03]  /*98f0*/  LOP3.LUT R17, R22, 0x60, RZ, 0xc0, !PT ;  /* 0x0000006016117812 */ /* 0x001fc600078ec0ff */
[----:B------:R-:W-:Y:S04]  /*9900*/  STS.U16 [R5+0xef00], R8 ;  /* 0x00ef000805007388 */ /* 0x000fe80000000400 */
[----:B------:R-:W-:Y:S04]  /*9910*/  STS.U16 [R5+0xf700], R6 ;  /* 0x00f7000605007388 */ /* 0x000fe80000000400 */
[----:B------:R0:W-:Y:S02]  /*9920*/  STS.U16 [R5+0xff00], R4 ;  /* 0x00ff000405007388 */ /* 0x0001e40000000400 */
[----:B0-----:R-:W-:Y:S01]  /*9930*/  SHF.L.U32 R4, R22, 0x2, RZ ;  /* 0x0000000216047819 */ /* 0x001fe200000006ff */
[----:B------:R-:W-:Y:S05]  /*9940*/  @!P0 BRA `(.L_x_0) ;  /* 0x0001d29000008947 */ /* 0x000fea0003800000 */
[----:B------:R-:W-:Y:S01]  /*9950*/  SHF.R.U32.HI R23, RZ, 0x5, R22 ;  /* 0x00000005ff177819 */ /* 0x000fe20000011616 */
[----:B------:R-:W0:Y:S01]  /*9960*/  S2R R15, SR_TID.X ;  /* 0x00000000000f7919 */ /* 0x000e220000002100 */
[----:B------:R-:W-:Y:S01]  /*9970*/  MOV R0, c[0x0][0x1b8] ;  /* 0x00006e0000007a02 */ /* 0x000fe20000000f00 */
[----:B------:R-:W-:Y:S01]  /*9980*/  IMAD.SHL.U32 R21, R22, 0x8, RZ ;  /* 0x0000000816157824 */ /* 0x000fe200078e00ff */
[----:B------:R-:W-:-:S02]  /*9990*/  SGXT.U32 R23, R23, 0x2 ;  /* 0x000000021717781a */ /* 0x000fc40000000000 */
[----:B------:R-:W-:Y:S02]  /*99a0*/  LOP3.LUT R7, R4, 0xc, RZ, 0xc0, !PT ;  /* 0x0000000c04077812 */ /* 0x000fe400078ec0ff */
[C---:B------:R-:W-:Y:S01]  /*99b0*/  SHF.L.U32 R28, R22.reuse, 0x1, RZ ;  /* 0x00000001161c7819 */ /* 0x040fe200000006ff */
[----:B------:R-:W-:Y:S01]  /*99c0*/  IMAD R23, R23, c[0x0][0x1b8], RZ ;  /* 0x00006e0017177a24 */ /* 0x000fe200078e02ff */
[----:B------:R-:W-:Y:S02]  /*99d0*/  SHF.R.U32.HI R6, RZ, 0x1, R17 ;  /* 0x00000001ff067819 */ /* 0x000fe40000011611 */
[----:B------:R-:W-:Y:S01]  /*99e0*/  LOP3.LUT R5, R22, 0x1c, RZ, 0xc0, !PT ;  /* 0x0000001c16057812 */ /* 0x000fe200078ec0ff */
[----:B------:R-:W-:Y:S01]  /*99f0*/  IMAD R24, R0, 0x4, R23 ;  /* 0x0000000400187824 */ /* 0x000fe200078e0217 */
[----:B------:R-:W-:Y:S02]  /*9a00*/  LOP3.LUT R6, R6, 0x30, R28, 0x78, !PT ;  /* 0x0000003006067812 */ /* 0x000fe400078e781c */
[----:B------:R-:W-:-:S02]  /*9a10*/  SHF.L.U32 R9, R5, 0x2, RZ ;  /* 0x0000000205097819 */ /* 0x000fc400000006ff */
[C---:B------:R-:W-:Y:S02]  /*9a20*/  LEA R27, R0.reuse, R24, 0x2 ;  /* 0x00000018001b7211 */ /* 0x040fe400078e10ff */
[----:B------:R-:W-:Y:S02]  /*9a30*/  LEA R7, R5, R7, 0x4 ;  /* 0x0000000705077211 */ /* 0x000fe400078e20ff */
[----:B------:R-:W-:Y:S02]  /*9a40*/  LEA R25, R0, R27, 0x2 ;  /* 0x0000001b00197211 */ /* 0x000fe400078e10ff */
[----:B------:R-:W-:Y:S02]  /*9a50*/  LOP3.LUT R29, R22, 0x1f, RZ, 0xc0, !PT ;  /* 0x0000001f161d7812 */ /* 0x000fe400078ec0ff */
[C---:B------:R-:W-:Y:S02]  /*9a60*/  LEA R26, R0.reuse, R25, 0x2 ;  /* 0x00000019001a7211 */ /* 0x040fe400078e10ff */
[----:B0-----:R-:W-:Y:S01]  /*9a70*/  LOP3.LUT R11, R15, 0x7f, RZ, 0xc0, !PT ;  /* 0x0000007f0f0b7812 */ /* 0x001fe200078ec0ff */
[----:B------:R-:W-:Y:S01]  /*9a80*/  IMAD R29, R29, c[0x0][0x1b4], RZ ;  /* 0x00006d001d1d7a24 */ /* 0x000fe200078e02ff */
[----:B------:R-:W0:Y:S01]  /*9a90*/  S2R R15, SR_CTAID.Y ;  /* 0x00000000000f7919 */ /* 0x000e220000002600 */
[----:B------:R-:W-:Y:S01]  /*9aa0*/  IMAD R2, R0, 0x4, R26 ;  /* 0x0000000400027824 */ /* 0x000fe200078e021a */
[----:B------:R-:W-:Y:S01]  /*9ab0*/  SHF.R.U32.HI R8, RZ, 0x3, R11 ;  /* 0x00000003ff087819 */ /* 0x000fe2000001160b */
[----:B------:R-:W-:Y:S01]  /*9ac0*/  IMAD R12, R11, c[0x0][0x1a8], RZ ;  /* 0x00006a000b0c7a24 */ /* 0x000fe200078e02ff */
[----:B------:R-:W-:-:S02]  /*9ad0*/  MOV R11, c[0x0][0x1a8] ;  /* 0x00006a00000b7a02 */ /* 0x000fc40000000f00 */
[----:B------:R-:W-:Y:S02]  /*9ae0*/  LEA R2, R0, R2, 0x2 ;  /* 0x0000000200027211 */ /* 0x000fe400078e10ff */
[----:B------:R-:W-:Y:S02]  /*9af0*/  LOP3.LUT R8, R8, 0xc, RZ, 0xc0, !PT ;  /* 0x0000000c08087812 */ /* 0x000fe400078ec0ff */
[C---:B------:R-:W-:Y:S02]  /*9b00*/  LEA R3, R0.reuse, R2, 0x2 ;  /* 0x0000000200037211 */ /* 0x040fe400078e10ff */
[----:B------:R-:W-:Y:S02]  /*9b10*/  LEA R11, R11, R12, 0x7 ;  /* 0x0000000c0b0b7211 */ /* 0x000fe400078e38ff */
[----:B------:R-:W-:Y:S01]  /*9b20*/  SHF.L.U32 R14, R29, 0x1, RZ ;  /* 0x000000011d0e7819 */ /* 0x000fe200000006ff */
[----:B------:R-:W-:Y:S01]  /*9b30*/  IMAD R4, R0, 0x4, R3 ;  /* 0x0000000400047824 */ /* 0x000fe200078e0203 */
[----:B------:R1:W-:Y:S01]  /*9b40*/  STL.64 [R1+0xca8], R2 ;  /* 0x000ca80201007387 */ /* 0x0003e20000100a00 */
[----:B------:R-:W-:Y:S01]  /*9b50*/  LOP3.LUT R21, R21, 0x30, RZ, 0xc0, !PT ;  /* 0x0000003015157812 */ /* 0x000fe200078ec0ff */
[----:B------:R-:W-:-:S02]  /*9b60*/  IMAD.HI R29, R29, 0x2, RZ ;  /* 0x000000021d1d7827 */ /* 0x000fc400078e02ff */
[----:B------:R-:W-:Y:S02]  /*9b70*/  LEA R5, R0, R4, 0x2 ;  /* 0x0000000400057211 */ /* 0x000fe400078e10ff */
[C---:B0-----:R-:W-:Y:S02]  /*9b80*/  IMAD R13, R15.reuse, c[0x0][0x1a0], RZ ;  /* 0x000068000f0d7a24 */ /* 0x041fe400078e02ff */
[----:B------:R-:W-:Y:S01]  /*9b90*/  IMAD R15, R15, c[0x0][0x1b0], RZ ;  /* 0x00006c000f0f7a24 */ /* 0x000fe200078e02ff */
[----:B-1----:R-:W-:Y:S01]  /*9ba0*/  IADD3 R2, R6, R7, RZ ;  /* 0x0000000706027210 */ /* 0x002fe20007ffe0ff */
[----:B------:R-:W-:Y:S01]  /*9bb0*/  IMAD.IADD R3, R9, 0x1, R8 ;  /* 0x0000000109037824 */ /* 0x000fe200078e0208 */
[C---:B------:R-:W-:Y:S02]  /*9bc0*/  LEA R6, R0.reuse, R5, 0x2 ;  /* 0x0000000500067211 */ /* 0x040fe400078e10ff */
[C---:B------:R-:W-:Y:S02]  /*9bd0*/  LEA R10, P0, R13.reuse, c[0x0][0x168], 0x1 ;  /* 0x00005a000d0a7a11 */ /* 0x040fe400078008ff */
[----:B------:R0:W-:Y:S01]  /*9be0*/  STL [R1+0x510], R3 ;  /* 0x0005100301007387 */ /* 0x0001e20000100800 */
[----:B------:R-:W-:Y:S01]  /*9bf0*/  IMAD R7, R0, 0x4, R6 ;  /* 0x0000000400077824 */ /* 0x000fe200078e0206 */
[----:B------:R-:W-:-:S02]  /*9c00*/  LEA.HI.X.SX32 R13, R13, c[0x0][0x16c], 0x1, P0 ;  /* 0x00005b000d0d7a11 */ /* 0x000fc400000f0eff */
[-C--:B------:R-:W-:Y:S02]  /*9c10*/  LEA R18, P0, R12, R10.reuse, 0x1 ;  /* 0x0000000a0c127211 */ /* 0x080fe400078008ff */
[----:B------:R-:W-:Y:S02]  /*9c20*/  LEA R8, R0, R7, 0x2 ;  /* 0x0000000700087211 */ /* 0x000fe400078e10ff */
[C---:B------:R-:W-:Y:S02]  /*9c30*/  LEA R2, P1, R11.reuse, R10, 0x1 ;  /* 0x0000000a0b027211 */ /* 0x040fe400078208ff */
[-C--:B------:R-:W-:Y:S01]  /*9c40*/  LEA.HI.X.SX32 R19, R12, R13.reuse, 0x1, P0 ;  /* 0x0000000d0c137211 */ /* 0x080fe200000f0eff */
[----:B------:R-:W-:Y:S01]  /*9c50*/  IMAD R9, R0, 0x4, R8 ;  /* 0x0000000400097824 */ /* 0x000fe200078e0208 */
[----:B0-----:R-:W-:Y:S02]  /*9c60*/  LEA.HI.X.SX32 R3, R11, R13, 0x1, P1 ;  /* 0x0000000d0b037211 */ /* 0x001fe400008f0eff */
[----:B------:R-:W-:-:S02]  /*9c70*/  SHF.L.U32 R16, R15, 0x1, RZ ;  /* 0x000000010f107819 */ /* 0x000fc400000006ff */
[----:B------:R0:W-:Y:S01]  /*9c80*/  STL.64 [R1+0xca0], R8 ;  /* 0x000ca00801007387 */ /* 0x0001e20000100a00 */
[----:B------:R-:W-:Y:S02]  /*9c90*/  LEA R10, R0, R9, 0x2 ;  /* 0x00000009000a7211 */ /* 0x000fe400078e10ff */
[----:B------:R-:W-:Y:S01]  /*9ca0*/  IADD3 R11, P0, P1, R14, c[0x0][0x170], R16 ;  /* 0x00005c000e0b7a10 */ /* 0x000fe2000791e010 */
[----:B------:R1:W-:Y:S01]  /*9cb0*/  STL.64 [R1+0x568], R18 ;  /* 0x0005681201007387 */ /* 0x0003e20000100a00 */
[----:B------:R-:W-:Y:S02]  /*9cc0*/  LOP3.LUT R16, R22, 0x10, RZ, 0xc0, !PT ;  /* 0x0000001016107812 */ /* 0x000fe400078ec0ff */
[C---:B------:R-:W-:Y:S01]  /*9cd0*/  LEA R12, R0.reuse, R10, 0x2 ;  /* 0x0000000a000c7211 */ /* 0x040fe200078e10ff */
[----:B------:R2:W-:Y:S03]  /*9ce0*/  STL.64 [R1+0x560], R2 ;  /* 0x0005600201007387 */ /* 0x0005e60000100a00 */
[----:B------:R-:W-:Y:S01]  /*9cf0*/  LEA R13, R0, R12, 0x2 ;  /* 0x0000000c000d7211 */ /* 0x000fe200078e10ff */
[----:B0-----:R-:W-:-:S03]  /*9d00*/  IMAD.SHL.U32 R8, R16, 0x80, RZ ;  /* 0x0000008010087824 */ /* 0x001fc600078e00ff */
[----:B------:R-:W-:Y:S02]  /*9d10*/  LEA R14, R0, R13, 0x2 ;  /* 0x0000000d000e7211 */ /* 0x000fe400078e10ff */
[----:B-1----:R-:W-:Y:S02]  /*9d20*/  SHF.R.S32.HI R19, RZ, 0x6, R22 ;  /* 0x00000006ff137819 */ /* 0x002fe40000011416 */
[C---:B------:R-:W-:Y:S01]  /*9d30*/  SHF.L.U32 R18, R22.reuse, 0x6, RZ ;  /* 0x0000000616127819 */ /* 0x040fe200000006ff */
[----:B--2---:R-:W-:Y:S01]  /*9d40*/  IMAD.HI R3, R15, 0x2, RZ ;  /* 0x000000020f037827 */ /* 0x004fe200078e02ff */
[----:B------:R-:W-:Y:S02]  /*9d50*/  LOP3.LUT R2, R22, 0x7, RZ, 0xc0, !PT ;  /* 0x0000000716027812 */ /* 0x000fe400078ec0ff */
[----:B------:R-:W-:Y:S02]  /*9d60*/  LOP3.LUT R18, R21, 0x3c0, R18, 0xf8, !PT ;  /* 0x000003c015127812 */ /* 0x000fe400078ef812 */
[----:B------:R-:W-:Y:S01]  /*9d70*/  LEA R20, R17, R2, 0x3 ;  /* 0x0000000211147211 */ /* 0x000fe200078e18ff */
[----:B------:R-:W-:Y:S01]  /*9d80*/  IMAD R22, R2, 0x110, RZ ;  /* 0x0000011002167824 */ /* 0x000fe200078e02ff */
[----:B------:R-:W-:Y:S01]  /*9d90*/  LOP3.LUT R21, R21, 0x30, R28, 0x78, !PT ;  /* 0x0000003015157812 */ /* 0x000fe200078e781c */
[----:B------:R0:W-:Y:S01]  /*9da0*/  STL [R1+0x10], R18 ;  /* 0x0000101201007387 */ /* 0x0001e20000100800 */
[----:B------:R-:W-:-:S02]  /*9db0*/  SHF.L.U32 R20, R20, 0x4, RZ ;  /* 0x0000000414147819 */ /* 0x000fc400000006ff */
[--C-:B------:R-:W-:Y:S02]  /*9dc0*/  LOP3.LUT R22, R22, 0x10, R28.reuse, 0x78, !PT ;  /* 0x0000001016167812 */ /* 0x100fe400078e781c */
[----:B------:R-:W-:Y:S02]  /*9dd0*/  LOP3.LUT R28, R20, 0x30, R28, 0x78, !PT ;  /* 0x00000030141c7812 */ /* 0x000fe400078e781c */
[----:B------:R-:W1:Y:S01]  /*9de0*/  S2R R20, SR_TID.X ;  /* 0x0000000000147919 */ /* 0x000e620000002100 */
[----:B------:R-:W-:Y:S02]  /*9df0*/  LEA R15, R0, R14, 0x2 ;  /* 0x0000000e000f7211 */ /* 0x000fe400078e10ff */
[----:B------:R-:W-:Y:S02]  /*9e00*/  SGXT R19, R19, 0x1 ;  /* 0x000000011313781a */ /* 0x000fe40000000200 */
[----:B------:R-:W-:Y:S01]  /*9e10*/  LEA R9, R2, R17, 0x2 ;  /* 0x0000001102097211 */ /* 0x000fe200078e10ff */
[----:B------:R-:W-:Y:S01]  /*9e20*/  IMAD R16, R0, 0x4, R15 ;  /* 0x0000000400107824 */ /* 0x000fe200078e020f */
[----:B------:R-:W-:-:S02]  /*9e30*/  LOP3.LUT R19, R19, 0x90, RZ, 0xc0, !PT ;  /* 0x0000009013137812 */ /* 0x000fc400078ec0ff */
[----:B------:R-:W-:Y:S02]  /*9e40*/  LEA R2, R2, R28, 0x9 ;  /* 0x0000001c02027211 */ /* 0x000fe400078e48ff */
[----:B------:R-:W-:Y:S02]  /*9e50*/  LEA R17, R0, R16, 0x2 ;  /* 0x0000001000117211 */ /* 0x000fe400078e10ff */
[----:B------:R-:W-:Y:S02]  /*9e60*/  LOP3.LUT R8, R22, R8, RZ, 0xfc, !PT ;  /* 0x0000000816087212 */ /* 0x000fe400078efcff */
[----:B0-----:R-:W-:Y:S02]  /*9e70*/  LEA R18, R0, R17, 0x2 ;  /* 0x0000001100127211 */ /* 0x001fe400078e10ff */
[----:B------:R-:W-:Y:S02]  /*9e80*/  LEA R2, P2, R27, R11, 0x1 ;  /* 0x0000000b1b027211 */ /* 0x000fe400078408ff */
[----:B------:R-:W-:Y:S01]  /*9e90*/  LEA R9, R9, R21, 0x4 ;  /* 0x0000001509097211 */ /* 0x000fe200078e20ff */
[----:B-1----:R-:W-:-:S05]  /*9ea0*/  IMAD.SHL.U32 R20, R20, 0x2, RZ ;  /* 0x0000000214147824 */ /* 0x002fca00078e00ff */
[----:B------:R-:W-:Y:S02]  /*9eb0*/  LOP3.LUT R20, R19, 0x7e, R20, 0x78, !PT ;  /* 0x0000007e13147812 */ /* 0x000fe400078e7814 */
[----:B------:R-:W-:Y:S02]  /*9ec0*/  IADD3.X R20, R29, c[0x0][0x174], R3, P0, P1 ;  /* 0x00005d001d147a10 */ /* 0x000fe400007e2403 */
[CC--:B------:R-:W-:Y:S02]  /*9ed0*/  LEA R28, P0, R23.reuse, R11.reuse, 0x1 ;  /* 0x0000000b171c7211 */ /* 0x0c0fe400078008ff */
[----:B------:R-:W-:Y:S02]  /*9ee0*/  LEA R8, P1, R24, R11, 0x1 ;  /* 0x0000000b18087211 */ /* 0x000fe400078208ff */
[----:B------:R-:W-:Y:S02]  /*9ef0*/  LEA R19, R0, R18, 0x2 ;  /* 0x0000001200137211 */ /* 0x000fe400078e10ff */
[----:B------:R-:W-:-:S02]  /*9f00*/  LEA.HI.X.SX32 R29, R23, R20, 0x1, P0 ;  /* 0x00000014171d7211 */ /* 0x000fc400000f0eff */
[-C--:B------:R-:W-:Y:S01]  /*9f10*/  LEA.HI.X.SX32 R9, R24, R20.reuse, 0x1, P1 ;  /* 0x0000001418097211 */ /* 0x080fe200008f0eff */
[----:B------:R0:W-:Y:S01]  /*9f20*/  STL.64 [R1+0xc98], R18 ;  /* 0x000c981201007387 */ /* 0x0001e20000100a00 */
[----:B------:R-:W-:Y:S01]  /*9f30*/  LEA.HI.X.SX32 R3, R27, R20, 0x1, P2 ;  /* 0x000000141b037211 */ /* 0x000fe200010f0eff */
[C---:B------:R-:W-:Y:S02]  /*9f40*/  IMAD R21, R0.reuse, 0x4, R19 ;  /* 0x0000000400157824 */ /* 0x040fe400078e0213 */
[----:B------:R1:W-:Y:S03]  /*9f50*/  STL.64 [R1+0xa40], R28 ;  /* 0x000a401c01007387 */ /* 0x0003e60000100a00 */
[C---:B------:R-:W-:Y:S01]  /*9f60*/  LEA R22, R0.reuse, R21, 0x2 ;  /* 0x0000001500167211 */ /* 0x040fe200078e10ff */
[----:B------:R2:W-:Y:S03]  /*9f70*/  STL.64 [R1+0xa38], R8 ;  /* 0x000a380801007387 */ /* 0x0005e60000100a00 */
[----:B------:R-:W-:Y:S01]  /*9f80*/  LEA R23, R0, R22, 0x2 ;  /* 0x0000001600177211 */ /* 0x000fe200078e10ff */
[----:B------:R3:W-:Y:S01]  /*9f90*/  STL.64 [R1+0xa30], R2 ;  /* 0x000a300201007387 */ /* 0x0007e20000100a00 */
[----:B0-----:R-:W-:-:S02]  /*9fa0*/  LEA R18, P1, R26, R11, 0x1 ;  /* 0x0000000b1a127211 */ /* 0x001fc400078208ff */
[C---:B-1----:R-:W-:Y:S01]  /*9fb0*/  LEA R29, R0.reuse, R26, 0x2 ;  /* 0x0000001a001d7211 */ /* 0x042fe200078e10ff */
[----:B------:R-:W-:-:S03]  /*9fc0*/  IMAD R24, R0, 0x4, R23 ;  /* 0x0000000400187824 */ /* 0x000fc600078e0217 */
[-C--:B--2---:R-:W-:Y:S02]  /*9fd0*/  LEA R8, P2, R29, R11.reuse, 0x1 ;  /* 0x0000000b1d087211 */ /* 0x084fe400078408ff */
[----:B---3--:R-:W-:-:S04]  /*9fe0*/  LEA R2, P0, R25, R11, 0x1 ;  /* 0x0000000b19027211 */ /* 0x008fc800078008ff */
[----:B------:R-:W-:-:S05]  /*9ff0*/  LEA.HI.X.SX32 R3, R25, R20, 0x1, P0 ;  /* 0x0000001419037211 */ /* 0x000fca00000f0eff */
[----:B------:R0:W-:Y:S04]  /*a000*/  STL.64 [R1+0xa28], R2 ;  /* 0x000a280201007387 */ /* 0x0001e80000100a00 */
[----:B0-----:R-:W2:Y:S01]  /*a010*/  LDL.LU.64 R2, [R1+0xca8] ;  /* 0x000ca80001027983 */ /* 0x001ea20000300a00 */
[-C--:B------:R-:W-:Y:S02]  /*a020*/  LEA.HI.X.SX32 R19, R26, R20.reuse, 0x1, P1 ;  /* 0x000000141a137211 */ /* 0x080fe400008f0eff */
[----:B------:R-:W-:Y:S02]  /*a030*/  LEA.HI.X.SX32 R9, R29, R20, 0x1, P2 ;  /* 0x000000141d097211 */ /* 0x000fe400010f0eff */
[C---:B------:R-:W-:Y:S01]  /*a040*/  LEA R25, R0.reuse, R24, 0x2 ;  /* 0x0000001800197211 */ /* 0x040fe200078e10ff */
[----:B------:R-:W-:Y:S03]  /*a050*/  STL.64 [R1+0xa20], R18 ;  /* 0x000a201201007387 */ /* 0x000fe60000100a00 */
[----:B------:R-:W-:Y:S01]  /*a060*/  LEA R26, R0, R25, 0x2 ;  /* 0x00000019001a7211 */ /* 0x000fe200078e10ff */
[----:B------:R0:W-:Y:S02]  /*a070*/  STL.64 [R1+0xa18], R8 ;  /* 0x000a180801007387 */ /* 0x0001e40000100a00 */
[----:B0-----:R-:W-:-:S04]  /*a080*/  LEA R8, P2, R4, R11, 0x1 ;  /* 0x0000000b04087211 */ /* 0x001fc800078408ff */
[-C--:B------:R-:W-:Y:S02]  /*a090*/  LEA.HI.X.SX32 R9, R4, R20.reuse, 0x1, P2 ;  /* 0x0000001404097211 */ /* 0x080fe400010f0eff */
[CC--:B--2---:R-:W-:Y:S02]  /*a0a0*/  LEA R28, P0, R2.reuse, R11.reuse, 0x1 ;  /* 0x0000000b021c7211 */ /* 0x0c4fe400078008ff */
[C---:B------:R-:W-:Y:S02]  /*a0b0*/  LEA R18, P1, R3.reuse, R11, 0x1 ;  /* 0x0000000b03127211 */ /* 0x040fe400078208ff */
[-C--:B------:R-:W-:Y:S02]  /*a0c0*/  LEA.HI.X.SX32 R29, R2, R20.reuse, 0x1, P0 ;  /* 0x00000014021d7211 */ /* 0x080fe400000f0eff */
[----:B------:R-:W-:Y:S02]  /*a0d0*/  LEA.HI.X.SX32 R19, R3, R20, 0x1, P1 ;  /* 0x0000001403137211 */ /* 0x000fe400008f0eff */
[C---:B------:R-:W-:Y:S01]  /*a0e0*/  LEA R2, R0.reuse, R26, 0x2 ;  /* 0x0000001a00027211 */ /* 0x040fe200078e10ff */
[----:B------:R0:W-:Y:S04]  /*a0f0*/  STL.64 [R1+0xa10], R28 ;  /* 0x000a101c01007387 */ /* 0x0001e80000100a00 */
[----:B------:R1:W-:Y:S01]  /*a100*/  STL.64 [R1+0xa00], R8 ;  /* 0x000a000801007387 */ /* 0x0003e20000100a00 */
[----:B------:R-:W-:-:S03]  /*a110*/  IMAD R3, R0, 0x4, R2 ;  /* 0x0000000400037824 */ /* 0x000fc600078e0202 */
[----:B------:R2:W-:Y:S01]  /*a120*/  STL.64 [R1+0xa08], R18 ;  /* 0x000a081201007387 */ /* 0x0005e20000100a00 */
[-C--:B0-----:R-:W-:Y:S02]  /*a130*/  LEA R28, P1, R6, R11.reuse, 0x1 ;  /* 0x0000000b061c7211 */ /* 0x081fe400078208ff */
[----:B-1----:R-:W-:-:S04]  /*a140*/  LEA R8, P0, R5, R11, 0x1 ;  /* 0x0000000b05087211 */ /* 0x002fc800078008ff */
[----:B------:R-:W-:Y:S02]  /*a150*/  LEA.HI.X.SX32 R9, R5, R20, 0x1, P0 ;  /* 0x0000001405097211 */ /* 0x000fe400000f0eff */
[----:B--2---:R-:W-:-:S03]  /*a160*/  LEA R18, P2, R7, R11, 0x1 ;  /* 0x0000000b07127211 */ /* 0x004fc600078408ff */
        /* <DEDUP_REMOVED lines=11> */
[CC--:B------:R-:W-:Y:S02]  /*a220*/  LEA R28, P1, R9.reuse, R11.reuse, 0x1 ;  /* 0x0000000b091c7211 */ /* 0x0c0fe400078208ff */
[-C--:B------:R-:W-:Y:S02]  /*a230*/  LEA.HI.X.SX32 R7, R8, R20.reuse, 0x1, P0 ;  /* 0x0000001408077211 */ /* 0x080fe400000f0eff */
[-C--:B------:R-:W-:Y:S02]  /*a240*/  LEA.HI.X.SX32 R29, R9, R20.reuse, 0x1, P1 ;  /* 0x00000014091d7211 */ /* 0x080fe400008f0eff */
[C---:B------:R-:W-:Y:S01]  /*a250*/  LEA R8, P2, R14.reuse, R11, 0x1 ;  /* 0x0000000b0e087211 */ /* 0x040fe200078408ff */
[----:B------:R0:W-:Y:S03]  /*a260*/  STL.64 [R1+0x9e0], R6 ;  /* 0x0009e00601007387 */ /* 0x0001e60000100a00 */
[----:B------:R-:W-:Y:S01]  /*a270*/  LEA.HI.X.SX32 R9, R14, R20, 0x1, P2 ;  /* 0x000000140e097211 */ /* 0x000fe200010f0eff */
[----:B------:R1:W-:Y:S04]  /*a280*/  STL.64 [R1+0x9d8], R28 ;  /* 0x0009d81c01007387 */ /* 0x0003e80000100a00 */
[----:B------:R2:W-:Y:S04]  /*a290*/  STL.64 [R1+0x9d0], R18 ;  /* 0x0009d01201007387 */ /* 0x0005e80000100a00 */
[----:B------:R3:W-:Y:S01]  /*a2a0*/  STL.64 [R1+0x9b8], R8 ;  /* 0x0009b80801007387 */ /* 0x0007e20000100a00 */
[----:B0-----:R-:W-:-:S02]  /*a2b0*/  LEA R7, R0, R5, 0x2 ;  /* 0x0000000500077211 */ /* 0x001fc400078e10ff */
[----:B-1----:R-:W-:-:S03]  /*a2c0*/  LEA R28, P0, R12, R11, 0x1 ;  /* 0x0000000b0c1c7211 */ /* 0x002fc600078008ff */
[----:B------:R-:W-:Y:S01]  /*a2d0*/  IMAD R6, R0, 0x4, R7 ;  /* 0x0000000400067824 */ /* 0x000fe200078e0207 */
[CC--:B--2---:R-:W-:Y:S02]  /*a2e0*/  LEA R18, P1, R13.reuse, R11.reuse, 0x1 ;  /* 0x0000000b0d127211 */ /* 0x0c4fe400078208ff */
[-C--:B------:R-:W-:Y:S02]  /*a2f0*/  LEA.HI.X.SX32 R29, R12, R20.reuse, 0x1, P0 ;  /* 0x000000140c1d7211 */ /* 0x080fe400000f0eff */
[----:B------:R-:W-:Y:S02]  /*a300*/  LEA.HI.X.SX32 R19, R13, R20, 0x1, P1 ;  /* 0x000000140d137211 */ /* 0x000fe400008f0eff */
[----:B------:R-:W-:Y:S01]  /*a310*/  LEA R12, P2, R17, R11, 0x1 ;  /* 0x0000000b110c7211 */ /* 0x000fe200078408ff */
[----:B------:R0:W-:Y:S01]  /*a320*/  STL.64 [R1+0x9c8], R28 ;  /* 0x0009c81c01007387 */ /* 0x0001e20000100a00 */
[----:B---3--:R-:W-:-:S03]  /*a330*/  LEA R8, R0, R6, 0x2 ;  /* 0x0000000600087211 */ /* 0x008fc600078e10ff */
[----:B------:R1:W-:Y:S01]  /*a340*/  STL.64 [R1+0x9c0], R18 ;  /* 0x0009c01201007387 */ /* 0x0003e20000100a00 */
[----:B------:R-:W-:Y:S02]  /*a350*/  LEA.HI.X.SX32 R13, R17, R20, 0x1, P2 ;  /* 0x00000014110d7211 */ /* 0x000fe400010f0eff */
[----:B------:R-:W-:Y:S02]  /*a360*/  LEA R9, R0, R8, 0x2 ;  /* 0x0000000800097211 */ /* 0x000fe400078e10ff */
[-C--:B0-----:R-:W-:Y:S02]  /*a370*/  LEA R28, P1, R16, R11.reuse, 0x1 ;  /* 0x0000000b101c7211 */ /* 0x081fe400078208ff */
[----:B-1----:R-:W-:-:S04]  /*a380*/  LEA R18, P0, R15, R11, 0x1 ;  /* 0x0000000b0f127211 */ /* 0x002fc800078008ff */
[----:B------:R-:W-:-:S05]  /*a390*/  LEA.HI.X.SX32 R19, R15, R20, 0x1, P0 ;  /* 0x000000140f137211 */ /* 0x000fca00000f0eff */
[----:B------:R0:W-:Y:S04]  /*a3a0*/  STL.64 [R1+0x9b0], R18 ;  /* 0x0009b01201007387 */ /* 0x0001e80000100a00 */
[----:B0-----:R-:W2:Y:S01]  /*a3b0*/  LDL.LU.64 R18, [R1+0xc98] ;  /* 0x000c980001127983 */ /* 0x001ea20000300a00 */
[-C--:B------:R-:W-:Y:S02]  /*a3c0*/  LEA.HI.X.SX32 R29, R16, R20.reuse, 0x1, P1 ;  /* 0x00000014101d7211 */ /* 0x080fe400008f0eff */
[C---:B------:R-:W-:Y:S02]  /*a3d0*/  LEA R14, P2, R21.reuse, R11, 0x1 ;  /* 0x0000000b150e7211 */ /* 0x040fe400078408ff */
[----:B------:R-:W-:Y:S01]  /*a3e0*/  LEA R10, R0, R9, 0x2 ;  /* 0x00000009000a7211 */ /* 0x000fe200078e10ff */
[----:B------:R-:W-:Y:S01]  /*a3f0*/  STL.64 [R1+0x9a8], R28 ;  /* 0x0009a81c01007387 */ /* 0x000fe20000100a00 */
[----:B------:R-:W-:-:S03]  /*a400*/  LEA.HI.X.SX32 R15, R21, R20, 0x1, P2 ;  /* 0x00000014150f7211 */ /* 0x000fc600010f0eff */
[----:B------:R0:W-:Y:S02]  /*a410*/  STL.64 [R1+0x9a0], R12 ;  /* 0x0009a00c01007387 */ /* 0x0001e40000100a00 */
[----:B0-----:R-:W-:-:S05]  /*a420*/  IMAD R12, R0, 0x4, R10 ;  /* 0x00000004000c7824 */ /* 0x001fca00078e020a */
[----:B------:R-:W-:Y:S02]  /*a430*/  LEA R13, R0, R12, 0x2 ;  /* 0x0000000c000d7211 */ /* 0x000fe400078e10ff */
[CC--:B--2---:R-:W-:Y:S02]  /*a440*/  LEA R16, P0, R18.reuse, R11.reuse, 0x1 ;  /* 0x0000000b12107211 */ /* 0x0c4fe400078008ff */
[CC--:B------:R-:W-:Y:S02]  /*a450*/  LEA R28, P1, R19.reuse, R11.reuse, 0x1 ;  /* 0x0000000b131c7211 */ /* 0x0c0fe400078208ff */
[-C--:B------:R-:W-:Y:S02]  /*a460*/  LEA.HI.X.SX32 R17, R18, R20.reuse, 0x1, P0 ;  /* 0x0000001412117211 */ /* 0x080fe400000f0eff */
[-C--:B------:R-:W-:Y:S02]  /*a470*/  LEA.HI.X.SX32 R29, R19, R20.reuse, 0x1, P1 ;  /* 0x00000014131d7211 */ /* 0x080fe400008f0eff */
[CC--:B------:R-:W-:Y:S01]  /*a480*/  LEA R18, P1, R23.reuse, R11.reuse, 0x1 ;  /* 0x0000000b17127211 */ /* 0x0c0fe200078208ff */
[----:B------:R0:W-:Y:S03]  /*a490*/  STL.64 [R1+0x998], R16 ;  /* 0x0009981001007387 */ /* 0x0001e60000100a00 */
[----:B------:R-:W-:Y:S01]  /*a4a0*/  LEA.HI.X.SX32 R19, R23, R20, 0x1, P1 ;  /* 0x0000001417137211 */ /* 0x000fe200008f0eff */
[----:B------:R1:W-:Y:S04]  /*a4b0*/  STL.64 [R1+0x990], R28 ;  /* 0x0009901c01007387 */ /* 0x0003e80000100a00 */
[----:B------:R2:W-:Y:S01]  /*a4c0*/  STL.64 [R1+0x988], R14 ;  /* 0x0009880e01007387 */ /* 0x0005e20000100a00 */
[----:B0-----:R-:W-:-:S02]  /*a4d0*/  LEA R16, P2, R24, R11, 0x1 ;  /* 0x0000000b18107211 */ /* 0x001fc400078408ff */
[-C--:B-1----:R-:W-:Y:S02]  /*a4e0*/  LEA R28, P0, R22, R11.reuse, 0x1 ;  /* 0x0000000b161c7211 */ /* 0x082fe400078008ff */
[-C--:B------:R-:W-:Y:S02]  /*a4f0*/  LEA.HI.X.SX32 R17, R24, R20.reuse, 0x1, P2 ;  /* 0x0000001418117211 */ /* 0x080fe400010f0eff */
[-C--:B------:R-:W-:Y:S02]  /*a500*/  LEA.HI.X.SX32 R29, R22, R20.reuse, 0x1, P0 ;  /* 0x00000014161d7211 */ /* 0x080fe400000f0eff */
[----:B------:R-:W-:Y:S02]  /*a510*/  LEA R22, P1, R26, R11, 0x1 ;  /* 0x0000000b1a167211 */ /* 0x000fe400078208ff */
[----:B--2---:R-:W-:Y:S01]  /*a520*/  LEA R14, R0, R13, 0x2 ;  /* 0x0000000d000e7211 */ /* 0x004fe200078e10ff */
[----:B------:R0:W-:Y:S01]  /*a530*/  STL.64 [R1+0x980], R28 ;  /* 0x0009801c01007387 */ /* 0x0001e20000100a00 */
[----:B------:R-:W-:-:S02]  /*a540*/  LEA.HI.X.SX32 R23, R26, R20, 0x1, P1 ;  /* 0x000000141a177211 */ /* 0x000fc400008f0eff */
[----:B------:R-:W-:Y:S01]  /*a550*/  LEA R15, R0, R14, 0x2 ;  /* 0x0000000e000f7211 */ /* 0x000fe200078e10ff */
[----:B------:R1:W-:Y:S04]  /*a560*/  STL.64 [R1+0x978], R18 ;  /* 0x0009781201007387 */ /* 0x0003e80000100a00 */
[----:B------:R2:W-:Y:S01]  /*a570*/  STL.64 [R1+0x970], R16 ;  /* 0x0009701001007387 */ /* 0x0005e20000100a00 */
[CC--:B0-----:R-:W-:Y:S02]  /*a580*/  LEA R28, P0, R25.reuse, R11.reuse, 0x1 ;  /* 0x0000000b191c7211 */ /* 0x0c1fe400078008ff */
[----:B-1----:R-:W-:Y:S02]  /*a590*/  LEA R18, P2, R2, R11, 0x1 ;  /* 0x0000000b02127211 */ /* 0x002fe400078408ff */
[----:B------:R-:W-:-:S02]  /*a5a0*/  LEA.HI.X.SX32 R29, R25, R20, 0x1, P0 ;  /* 0x00000014191d7211 */ /* 0x000fc400000f0eff */
[-C--:B------:R-:W-:Y:S01]  /*a5b0*/  LEA.HI.X.SX32 R19, R2, R20.reuse, 0x1, P2 ;  /* 0x0000001402137211 */ /* 0x080fe200010f0eff */
[C---:B--2---:R-:W-:Y:S01]  /*a5c0*/  IMAD R16, R0.reuse, 0x4, R15 ;  /* 0x0000000400107824 */ /* 0x044fe200078e020f */
[C---:B------:R-:W-:Y:S01]  /*a5d0*/  LEA R24, P0, R3.reuse, R11, 0x1 ;  /* 0x0000000b03187211 */ /* 0x040fe200078008ff */
[----:B------:R-:W-:Y:S03]  /*a5e0*/  STL.64 [R1+0x968], R28 ;  /* 0x0009681c01007387 */ /* 0x000fe60000100a00 */
[----:B------:R-:W-:Y:S01]  /*a5f0*/  LEA.HI.X.SX32 R25, R3, R20, 0x1, P0 ;  /* 0x0000001403197211 */ /* 0x000fe200000f0eff */
[----:B------:R0:W-:Y:S01]  /*a600*/  STL.64 [R1+0x960], R22 ;  /* 0x0009601601007387 */ /* 0x0001e20000100a00 */
[----:B------:R-:W-:-:S03]  /*a610*/  LEA R2, R0, R16, 0x2 ;  /* 0x0000001000027211 */ /* 0x000fc600078e10ff */
[----:B------:R1:W-:Y:S01]  /*a620*/  STL.64 [R1+0x958], R18 ;  /* 0x0009581201007387 */ /* 0x0003e20000100a00 */
[----:B------:R-:W-:-:S03]  /*a630*/  LEA R17, R0, R2, 0x2 ;  /* 0x0000000200117211 */ /* 0x000fc600078e10ff */
[----:B------:R2:W-:Y:S01]  /*a640*/  STL.64 [R1+0x950], R24 ;  /* 0x0009501801007387 */ /* 0x0005e20000100a00 */
[----:B------:R-:W-:Y:S02]  /*a650*/  LEA R3, R0, R17, 0x2 ;  /* 0x0000001100037211 */ /* 0x000fe400078e10ff */
[CC--:B0-----:R-:W-:Y:S01]  /*a660*/  LEA R22, P1, R4.reuse, R11.reuse, 0x1 ;  /* 0x0000000b04167211 */ /* 0x0c1fe200078208ff */
[----:B------:R-:W0:Y:S01]  /*a670*/  S2R R29, SR_TID.X ;  /* 0x00000000001d7919 */ /* 0x000e220000002100 */
[CC--:B-1----:R-:W-:Y:S02]  /*a680*/  LEA R18, P2, R5.reuse, R11.reuse, 0x1 ;  /* 0x0000000b05127211 */ /* 0x0c2fe400078408ff */
[-C--:B------:R-:W-:Y:S01]  /*a690*/  LEA.HI.X.SX32 R23, R4, R20.reuse, 0x1, P1 ;  /* 0x0000001404177211 */ /* 0x080fe200008f0eff */
[C---:B------:R-:W-:Y:S01]  /*a6a0*/  IMAD R4, R0.reuse, 0x4, R3 ;  /* 0x0000000400047824 */ /* 0x040fe200078e0203 */
[----:B------:R-:W-:Y:S02]  /*a6b0*/  LEA.HI.X.SX32 R19, R5, R20, 0x1, P2 ;  /* 0x0000001405137211 */ /* 0x000fe400010f0eff */
[----:B--2---:R-:W-:Y:S01]  /*a6c0*/  LEA R24, P0, R7, R11, 0x1 ;  /* 0x0000000b07187211 */ /* 0x004fe200078008ff */
[----:B------:R1:W-:Y:S01]  /*a6d0*/  STL.64 [R1+0x948], R22 ;  /* 0x0009481601007387 */ /* 0x0003e20000100a00 */
[----:B------:R-:W-:-:S02]  /*a6e0*/  LEA R5, R0, R4, 0x2 ;  /* 0x0000000400057211 */ /* 0x000fc400078e10ff */
[-C--:B------:R-:W-:Y:S01]  /*a6f0*/  LEA.HI.X.SX32 R25, R7, R20.reuse, 0x1, P0 ;  /* 0x0000001407197211 */ /* 0x080fe200000f0eff */
[----:B------:R2:W-:Y:S04]  /*a700*/  STL.64 [R1+0x940], R18 ;  /* 0x0009401201007387 */ /* 0x0005e80000100a00 */
[----:B------:R3:W-:Y:S01]  /*a710*/  STL.64 [R1+0x938], R24 ;  /* 0x0009381801007387 */ /* 0x0007e20000100a00 */
[-C--:B-1----:R-:W-:Y:S02]  /*a720*/  LEA R22, P1, R6, R11.reuse, 0x1 ;  /* 0x0000000b06167211 */ /* 0x082fe400078208ff */
[----:B--2---:R-:W-:Y:S02]  /*a730*/  LEA R18, P2, R8, R11, 0x1 ;  /* 0x0000000b08127211 */ /* 0x004fe400078408ff */
[----:B------:R-:W-:-:S02]  /*a740*/  LEA.HI.X.SX32 R23, R6, R20, 0x1, P1 ;  /* 0x0000001406177211 */ /* 0x000fc400008f0eff */
[-C--:B------:R-:W-:Y:S02]  /*a750*/  LEA.HI.X.SX32 R19, R8, R20.reuse, 0x1, P2 ;  /* 0x0000001408137211 */ /* 0x080fe400010f0eff */
[C---:B---3--:R-:W-:Y:S01]  /*a760*/  LEA R24, P0, R9.reuse, R11, 0x1 ;  /* 0x0000000b09187211 */ /* 0x048fe200078008ff */
[----:B------:R1:W-:Y:S01]  /*a770*/  STL.64 [R1+0x930], R22 ;  /* 0x0009301601007387 */ /* 0x0003e20000100a00 */
[C---:B------:R-:W-:Y:S02]  /*a780*/  LEA R6, R0.reuse, R5, 0x2 ;  /* 0x0000000500067211 */ /* 0x040fe400078e10ff */
[----:B------:R-:W-:Y:S01]  /*a790*/  LEA.HI.X.SX32 R25, R9, R20, 0x1, P0 ;  /* 0x0000001409197211 */ /* 0x000fe200000f0eff */
[----:B------:R2:W-:Y:S01]  /*a7a0*/  STL.64 [R1+0x928], R18 ;  /* 0x0009281201007387 */ /* 0x0005e20000100a00 */
[----:B------:R-:W-:-:S03]  /*a7b0*/  LEA R8, R0, R6, 0x2 ;  /* 0x0000000600087211 */ /* 0x000fc600078e10ff */
[----:B------:R3:W-:Y:S02]  /*a7c0*/  STL.64 [R1+0x920], R24 ;  /* 0x0009201801007387 */ /* 0x0007e40000100a00 */
[----:B------:R-:W-:Y:S01]  /*a7d0*/  IMAD R7, R0, 0x4, R8 ;  /* 0x0000000400077824 */ /* 0x000fe200078e0208 */
[-C--:B-1----:R-:W-:Y:S02]  /*a7e0*/  LEA R22, P1, R10, R11.reuse, 0x1 ;  /* 0x0000000b0a167211 */ /* 0x082fe400078208ff */
[-C--:B--2---:R-:W-:Y:S02]  /*a7f0*/  LEA R18, P2, R12, R11.reuse, 0x1 ;  /* 0x0000000b0c127211 */ /* 0x084fe400078408ff */
[-C--:B------:R-:W-:Y:S02]  /*a800*/  LEA.HI.X.SX32 R23, R10, R20.reuse, 0x1, P1 ;  /* 0x000000140a177211 */ /* 0x080fe400008f0eff */
[----:B------:R-:W-:Y:S02]  /*a810*/  LEA.HI.X.SX32 R19, R12, R20, 0x1, P2 ;  /* 0x000000140c137211 */ /* 0x000fe400010f0eff */
[----:B---3--:R-:W-:Y:S01]  /*a820*/  LEA R24, P0, R13, R11, 0x1 ;  /* 0x0000000b0d187211 */ /* 0x008fe200078008ff */
[----:B------:R1:W-:Y:S01]  /*a830*/  STL.64 [R1+0x918], R22 ;  /* 0x0009181601007387 */ /* 0x0003e20000100a00 */
[----:B------:R-:W-:-:S02]  /*a840*/  LEA R10, R0, R7, 0x2 ;  /* 0x00000007000a7211 */ /* 0x000fc400078e10ff */
[----:B------:R-:W-:Y:S01]  /*a850*/  LEA.HI.X.SX32 R25, R13, R20, 0x1, P0 ;  /* 0x000000140d197211 */ /* 0x000fe200000f0eff */
[----:B------:R2:W-:Y:S01]  /*a860*/  STL.64 [R1+0x910], R18 ;  /* 0x0009101201007387 */ /* 0x0005e20000100a00 */
[----:B------:R-:W-:-:S03]  /*a870*/  LEA R9, R0, R10, 0x2 ;  /* 0x0000000a00097211 */ /* 0x000fc600078e10ff */
[----:B------:R-:W-:Y:S01]  /*a880*/  STL.64 [R1+0x908], R24 ;  /* 0x0009081801007387 */ /* 0x000fe20000100a00 */
[CC--:B-1----:R-:W-:Y:S02]  /*a890*/  LEA R22, P1, R14.reuse, R11.reuse, 0x1 ;  /* 0x0000000b0e167211 */ /* 0x0c2fe400078208ff */
[CC--:B--2---:R-:W-:Y:S02]  /*a8a0*/  LEA R18, P2, R15.reuse, R11.reuse, 0x1 ;  /* 0x0000000b0f127211 */ /* 0x0c4fe400078408ff */
[-C--:B------:R-:W-:Y:S02]  /*a8b0*/  LEA.HI.X.SX32 R23, R14, R20.reuse, 0x1, P1 ;  /* 0x000000140e177211 */ /* 0x080fe400008f0eff */
[-C--:B------:R-:W-:Y:S02]  /*a8c0*/  LEA.HI.X.SX32 R19, R15, R20.reuse, 0x1, P2 ;  /* 0x000000140f137211 */ /* 0x080fe400010f0eff */
[CC--:B------:R-:W-:Y:S01]  /*a8d0*/  LEA R12, P2, R17.reuse, R11.reuse, 0x1 ;  /* 0x0000000b110c7211 */ /* 0x0c0fe200078408ff */
[----:B------:R1:W-:Y:S03]  /*a8e0*/  STL.64 [R1+0x900], R22 ;  /* 0x0009001601007387 */ /* 0x0003e60000100a00 */
[----:B------:R-:W-:Y:S01]  /*a8f0*/  LEA.HI.X.SX32 R13, R17, R20, 0x1, P2 ;  /* 0x00000014110d7211 */ /* 0x000fe200010f0eff */
[----:B------:R2:W-:Y:S01]  /*a900*/  STL.64 [R1+0x8f8], R18 ;  /* 0x0008f81201007387 */ /* 0x0005e20000100a00 */
[----:B------:R-:W-:-:S03]  /*a910*/  LEA R14, P2, R5, R11, 0x1 ;  /* 0x0000000b050e7211 */ /* 0x000fc600078408ff */
[----:B------:R3:W-:Y:S01]  /*a920*/  STL.64 [R1+0x8e0], R12 ;  /* 0x0008e00c01007387 */ /* 0x0007e20000100a00 */
[-C--:B------:R-:W-:Y:S02]  /*a930*/  LEA.HI.X.SX32 R15, R5, R20.reuse, 0x1, P2 ;  /* 0x00000014050f7211 */ /* 0x080fe400010f0eff */
[-C--:B-1----:R-:W-:Y:S02]  /*a940*/  LEA R22, P0, R16, R11.reuse, 0x1 ;  /* 0x0000000b10167211 */ /* 0x082fe400078008ff */
[----:B--2---:R-:W-:Y:S02]  /*a950*/  LEA R18, P1, R2, R11, 0x1 ;  /* 0x0000000b02127211 */ /* 0x004fe400078208ff */
[-C--:B------:R-:W-:Y:S02]  /*a960*/  LEA.HI.X.SX32 R23, R16, R20.reuse, 0x1, P0 ;  /* 0x0000001410177211 */ /* 0x080fe400000f0eff */
[----:B------:R-:W-:Y:S02]  /*a970*/  LEA.HI.X.SX32 R19, R2, R20, 0x1, P1 ;  /* 0x0000001402137211 */ /* 0x000fe400008f0eff */
[C---:B---3--:R-:W-:Y:S01]  /*a980*/  LEA R12, R0.reuse, R9, 0x2 ;  /* 0x00000009000c7211 */ /* 0x048fe200078e10ff */
[----:B------:R1:W-:Y:S04]  /*a990*/  STL.64 [R1+0x8f0], R22 ;  /* 0x0008f01601007387 */ /* 0x0003e80000100a00 */
[----:B------:R2:W-:Y:S01]  /*a9a0*/  STL.64 [R1+0x8e8], R18 ;  /* 0x0008e81201007387 */ /* 0x0005e20000100a00 */
[----:B------:R-:W-:Y:S01]  /*a9b0*/  IMAD R2, R0, 0x4, R12 ;  /* 0x0000000400027824 */ /* 0x000fe200078e020c */
[----:B-1----:R-:W-:-:S02]  /*a9c0*/  LEA R22, P0, R3, R11, 0x1 ;  /* 0x0000000b03167211 */ /* 0x002fc400078008ff */
[CC--:B--2---:R-:W-:Y:S02]  /*a9d0*/  LEA R18, P1, R4.reuse, R11.reuse, 0x1 ;  /* 0x0000000b04127211 */ /* 0x0c4fe400078208ff */
[-C--:B------:R-:W-:Y:S02]  /*a9e0*/  LEA.HI.X.SX32 R23, R3, R20.reuse, 0x1, P0 ;  /* 0x0000001403177211 */ /* 0x080fe400000f0eff */
[----:B------:R-:W-:Y:S02]  /*a9f0*/  LEA.HI.X.SX32 R19, R4, R20, 0x1, P1 ;  /* 0x0000001404137211 */ /* 0x000fe400008f0eff */
[----:B------:R-:W-:Y:S01]  /*aa00*/  LEA R16, P1, R8, R11, 0x1 ;  /* 0x0000000b08107211 */ /* 0x000fe200078208ff */
[----:B------:R-:W-:Y:S01]  /*aa10*/  STL.64 [R1+0x8d8], R22 ;  /* 0x0008d81601007387 */ /* 0x000fe20000100a00 */
[----:B------:R-:W-:Y:S02]  /*aa20*/  LEA R3, R0, R2, 0x2 ;  /* 0x0000000200037211 */ /* 0x000fe400078e10ff */
[----:B------:R-:W-:Y:S01]  /*aa30*/  LEA.HI.X.SX32 R17, R8, R20, 0x1, P1 ;  /* 0x0000001408117211 */ /* 0x000fe200008f0eff */
[----:B------:R1:W-:Y:S01]  /*aa40*/  STL.64 [R1+0x8d0], R18 ;  /* 0x0008d01201007387 */ /* 0x0003e20000100a00 */
[----:B------:R-:W-:-:S03]  /*aa50*/  LEA R13, R0, R3, 0x2 ;  /* 0x00000003000d7211 */ /* 0x000fc600078e10ff */
[----:B------:R2:W-:Y:S01]  /*aa60*/  STL.64 [R1+0x8c8], R14 ;  /* 0x0008c80e01007387 */ /* 0x0005e20000100a00 */
[----:B------:R-:W-:Y:S02]  /*aa70*/  LEA R5, R0, R13, 0x2 ;  /* 0x0000000d00057211 */ /* 0x000fe400078e10ff */
[CC--:B-1----:R-:W-:Y:S02]  /*aa80*/  LEA R18, P0, R6.reuse, R11.reuse, 0x1 ;  /* 0x0000000b06127211 */ /* 0x0c2fe400078008ff */
[C---:B--2---:R-:W-:Y:S02]  /*aa90*/  LEA R14, P2, R7.reuse, R11, 0x1 ;  /* 0x0000000b070e7211 */ /* 0x044fe400078408ff */
[-C--:B------:R-:W-:Y:S01]  /*aaa0*/  LEA.HI.X.SX32 R19, R6, R20.reuse, 0x1, P0 ;  /* 0x0000001406137211 */ /* 0x080fe200000f0eff */
[----:B------:R-:W-:Y:S01]  /*aab0*/  IMAD R6, R0, 0x4, R5 ;  /* 0x0000000400067824 */ /* 0x000fe200078e0205 */
[----:B------:R-:W-:-:S03]  /*aac0*/  LEA.HI.X.SX32 R15, R7, R20, 0x1, P2 ;  /* 0x00000014070f7211 */ /* 0x000fc600010f0eff */
[----:B------:R1:W-:Y:S01]  /*aad0*/  STL.64 [R1+0x8c0], R18 ;  /* 0x0008c01201007387 */ /* 0x0003e20000100a00 */
[----:B------:R-:W-:-:S03]  /*aae0*/  LEA R7, R0, R6, 0x2 ;  /* 0x0000000600077211 */ /* 0x000fc600078e10ff */
[----:B------:R2:W-:Y:S01]  /*aaf0*/  STL.64 [R1+0x8b8], R16 ;  /* 0x0008b81001007387 */ /* 0x0005e20000100a00 */
[----:B------:R-:W-:-:S03]  /*ab00*/  LEA R4, R0, R7, 0x2 ;  /* 0x0000000700047211 */ /* 0x000fc600078e10ff */
[----:B------:R3:W-:Y:S01]  /*ab10*/  STL.64 [R1+0x8b0], R14 ;  /* 0x0008b00e01007387 */ /* 0x0007e20000100a00 */
[CC--:B-1----:R-:W-:Y:S02]  /*ab20*/  LEA R18, P0, R10.reuse, R11.reuse, 0x1 ;  /* 0x0000000b0a127211 */ /* 0x0c2fe400078008ff */
[CC--:B--2---:R-:W-:Y:S02]  /*ab30*/  LEA R16, P1, R9.reuse, R11.reuse, 0x1 ;  /* 0x0000000b09107211 */ /* 0x0c4fe400078208ff */
[-C--:B------:R-:W-:Y:S02]  /*ab40*/  LEA.HI.X.SX32 R19, R10, R20.reuse, 0x1, P0 ;  /* 0x000000140a137211 */ /* 0x080fe400000f0eff */
[C---:B---3--:R-:W-:Y:S02]  /*ab50*/  LEA R14, P2, R12.reuse, R11, 0x1 ;  /* 0x0000000b0c0e7211 */ /* 0x048fe400078408ff */
[-C--:B------:R-:W-:Y:S01]  /*ab60*/  LEA.HI.X.SX32 R17, R9, R20.reuse, 0x1, P1 ;  /* 0x0000001409117211 */ /* 0x080fe200008f0eff */
[----:B------:R-:W-:Y:S01]  /*ab70*/  STL.64 [R1+0x8a8], R18 ;  /* 0x0008a81201007387 */ /* 0x000fe20000100a00 */
[----:B------:R-:W-:-:S02]  /*ab80*/  LEA.HI.X.SX32 R15, R12, R20, 0x1, P2 ;  /* 0x000000140c0f7211 */ /* 0x000fc400010f0eff */
[CC--:B------:R-:W-:Y:S01]  /*ab90*/  LEA R8, P2, R13.reuse, R11.reuse, 0x1 ;  /* 0x0000000b0d087211 */ /* 0x0c0fe200078408ff */
[----:B------:R1:W-:Y:S03]  /*aba0*/  STL.64 [R1+0x8a0], R16 ;  /* 0x0008a01001007387 */ /* 0x0003e60000100a00 */
[-C--:B------:R-:W-:Y:S01]  /*abb0*/  LEA.HI.X.SX32 R9, R13, R20.reuse, 0x1, P2 ;  /* 0x000000140d097211 */ /* 0x080fe200010f0eff */
[----:B------:R2:W-:Y:S01]  /*abc0*/  STL.64 [R1+0x898], R14 ;  /* 0x0008980e01007387 */ /* 0x0005e20000100a00 */
[CC--:B-1----:R-:W-:Y:S02]  /*abd0*/  LEA R16, P0, R2.reuse, R11.reuse, 0x1 ;  /* 0x0000000b02107211 */ /* 0x0c2fe400078008ff */
[----:B--2---:R-:W-:Y:S02]  /*abe0*/  LEA R14, P1, R3, R11, 0x1 ;  /* 0x0000000b030e7211 */ /* 0x004fe400078208ff */
[----:B------:R-:W-:-:S02]  /*abf0*/  LEA.HI.X.SX32 R17, R2, R20, 0x1, P0 ;  /* 0x0000001402117211 */ /* 0x000fc400000f0eff */
[----:B------:R-:W-:Y:S02]  /*ac00*/  LEA.HI.X.SX32 R15, R3, R20, 0x1, P1 ;  /* 0x00000014030f7211 */ /* 0x000fe400008f0eff */
[C---:B------:R-:W-:Y:S01]  /*ac10*/  LEA R3, R0.reuse, R4, 0x2 ;  /* 0x0000000400037211 */ /* 0x040fe200078e10ff */
[----:B------:R1:W-:Y:S04]  /*ac20*/  STL.64 [R1+0x890], R16 ;  /* 0x0008901001007387 */ /* 0x0003e80000100a00 */
[----:B------:R2:W-:Y:S01]  /*ac30*/  STL.64 [R1+0x888], R14 ;  /* 0x0008880e01007387 */ /* 0x0005e20000100a00 */
[----:B------:R-:W-:-:S03]  /*ac40*/  IMAD R2, R0, 0x4, R3 ;  /* 0x0000000400027824 */ /* 0x000fc600078e0203 */
[----:B------:R3:W-:Y:S02]  /*ac50*/  STL.64 [R1+0x880], R8 ;  /* 0x0008800801007387 */ /* 0x0007e40000100a00 */
[----:B------:R-:W-:Y:S02]  /*ac60*/  LEA R0, R0, R2, 0x2 ;  /* 0x0000000200007211 */ /* 0x000fe400078e10ff */
[CC--:B-1----:R-:W-:Y:S02]  /*ac70*/  LEA R16, P0, R5.reuse, R11.reuse, 0x1 ;  /* 0x0000000b05107211 */ /* 0x0c2fe400078008ff */
[-C--:B--2---:R-:W-:Y:S02]  /*ac80*/  LEA R14, P1, R6, R11.reuse, 0x1 ;  /* 0x0000000b060e7211 */ /* 0x084fe400078208ff */
[----:B------:R-:W-:Y:S02]  /*ac90*/  LEA.HI.X.SX32 R17, R5, R20, 0x1, P0 ;  /* 0x0000001405117211 */ /* 0x000fe400000f0eff */
[----:B---3--:R-:W-:-:S02]  /*aca0*/  LEA R8, P2, R7, R11, 0x1 ;  /* 0x0000000b07087211 */ /* 0x008fc400078408ff */
[-C--:B------:R-:W-:Y:S01]  /*acb0*/  LEA.HI.X.SX32 R15, R6, R20.reuse, 0x1, P1 ;  /* 0x00000014060f7211 */ /* 0x080fe200008f0eff */
[----:B------:R1:W-:Y:S01]  /*acc0*/  STL.64 [R1+0x878], R16 ;  /* 0x0008781001007387 */ /* 0x0003e20000100a00 */
[-C--:B------:R-:W-:Y:S02]  /*acd0*/  LEA.HI.X.SX32 R9, R7, R20.reuse, 0x1, P2 ;  /* 0x0000001407097211 */ /* 0x080fe400010f0eff */
[CC--:B------:R-:W-:Y:S01]  /*ace0*/  LEA R12, P2, R2.reuse, R11.reuse, 0x1 ;  /* 0x0000000b020c7211 */ /* 0x0c0fe200078408ff */
[----:B------:R2:W-:Y:S03]  /*acf0*/  STL.64 [R1+0x870], R14 ;  /* 0x0008700e01007387 */ /* 0x0005e60000100a00 */
[----:B------:R-:W-:Y:S01]  /*ad00*/  LEA.HI.X.SX32 R13, R2, R20, 0x1, P2 ;  /* 0x00000014020d7211 */ /* 0x000fe200010f0eff */
[----:B------:R3:W-:Y:S01]  /*ad10*/  STL.64 [R1+0x868], R8 ;  /* 0x0008680801007387 */ /* 0x0007e20000100a00 */
[----:B------:R-:W-:Y:S01]  /*ad20*/  IMAD.MOV.U32 R2, RZ, RZ, -0x800000 ;  /* 0xff800000ff027424 */ /* 0x000fe200078e00ff */
[----:B-1----:R-:W-:-:S02]  /*ad30*/  LEA R16, P0, R4, R11, 0x1 ;  /* 0x0000000b04107211 */ /* 0x002fc400078008ff */
[CC--:B--2---:R-:W-:Y:S02]  /*ad40*/  LEA R14, P1, R3.reuse, R11.reuse, 0x1 ;  /* 0x0000000b030e7211 */ /* 0x0c4fe400078208ff */
[-C--:B------:R-:W-:Y:S02]  /*ad50*/  LEA.HI.X.SX32 R17, R4, R20.reuse, 0x1, P0 ;  /* 0x0000001404117211 */ /* 0x080fe400000f0eff */
[C---:B---3--:R-:W-:Y:S02]  /*ad60*/  LEA R8, P3, R0.reuse, R11, 0x1 ;  /* 0x0000000b00087211 */ /* 0x048fe400078608ff */
[-C--:B------:R-:W-:Y:S01]  /*ad70*/  LEA.HI.X.SX32 R15, R3, R20.reuse, 0x1, P1 ;  /* 0x00000014030f7211 */ /* 0x080fe200008f0eff */
[----:B------:R-:W-:Y:S01]  /*ad80*/  STL.64 [R1+0x860], R16 ;  /* 0x0008601001007387 */ /* 0x000fe20000100a00 */
[----:B------:R-:W-:Y:S02]  /*ad90*/  LEA.HI.X.SX32 R9, R0, R20, 0x1, P3 ;  /* 0x0000001400097211 */ /* 0x000fe400018f0eff */
[----:B------:R-:W-:Y:S01]  /*ada0*/  MOV R3, 0x3f800000 ;  /* 0x3f80000000037802 */ /* 0x000fe20000000f00 */
[----:B------:R-:W-:Y:S01]  /*adb0*/  STL.64 [R1+0x858], R14 ;  /* 0x0008580e01007387 */ /* 0x000fe20000100a00 */
[----:B------:R-:W-:-:S02]  /*adc0*/  MOV R4, 0xff800000 ;  /* 0xff80000000047802 */ /* 0x000fc40000000f00 */
[----:B------:R-:W-:Y:S01]  /*add0*/  MOV R0, c[0x0][0x1a4] ;  /* 0x0000690000007a02 */ /* 0x000fe20000000f00 */
[----:B------:R-:W-:Y:S01]  /*ade0*/  STL.64 [R1+0x850], R12 ;  /* 0x0008500c01007387 */ /* 0x000fe20000100a00 */
[----:B0-----:R-:W-:-:S03]  /*adf0*/  LOP3.LUT P0, RZ, R29, 0x3, RZ, 0xc0, !PT ;  /* 0x000000031dff7812 */ /* 0x001fc6000780c0ff */
[----:B------:R-:W-:Y:S04]  /*ae00*/  STL.64 [R1+0x848], R8 ;  /* 0x0008480801007387 */ /* 0x000fe80000100a00 */
[----:B------:R0:W-:Y:S04]  /*ae10*/  STL [R1+0x804], R3 ;  /* 0x0008040301007387 */ /* 0x0001e80000100800 */
[----:B------:R-:W-:Y:S04]  /*ae20*/  STL [R1+0x3b8], RZ ;  /* 0x0003b8ff01007387 */ /* 0x000fe80000100800 */
[----:B------:R-:W-:Y:S01]  /*ae30*/  STL [R1+0x100], R2 ;  /* 0x0001000201007387 */ /* 0x000fe20000100800 */
[----:B0-----:R-:W-:-:S03]  /*ae40*/  MOV R3, 0xff800000 ;  /* 0xff80000000037802 */ /* 0x001fc60000000f00 */
[----:B------:R-:W-:Y:S04]  /*ae50*/  STL [R1+0x3b4], RZ ;  /* 0x0003b4ff01007387 */ /* 0x000fe80000100800 */
        /* <DEDUP_REMOVED lines=14> */
[----:B------:R-:W-:Y:S01]  /*af40*/  STL [R1+0x7fc], RZ ;  /* 0x0007fcff01007387 */ /* 0x000fe20000100800 */
[----:B0-----:R-:W-:-:S03]  /*af50*/  MOV R4, 0x3f800000 ;  /* 0x3f80000000047802 */ /* 0x001fc60000000f00 */
[----:B------:R0:W-:Y:S01]  /*af60*/  STL [R1+0x7f8], R2 ;  /* 0x0007f80201007387 */ /* 0x0001e20000100800 */
[----:B-1----:R-:W-:-:S03]  /*af70*/  IMAD.MOV.U32 R3, RZ, RZ, 0x3f800000 ;  /* 0x3f800000ff037424 */ /* 0x002fc600078e00ff */
[----:B------:R-:W-:Y:S04]  /*af80*/  STL [R1+0x808], R4 ;  /* 0x0008080401007387 */ /* 0x000fe80000100800 */
[----:B------:R-:W-:Y:S01]  /*af90*/  STL [R1+0x80c], R3 ;  /* 0x00080c0301007387 */ /* 0x000fe20000100800 */
[----:B0-----:R-:W-:-:S05]  /*afa0*/  MOV R2, 0x3f800000 ;  /* 0x3f80000000027802 */ /* 0x001fca0000000f00 */
        /* <DEDUP_REMOVED lines=13> */
[----:B------:R0:W-:Y:S04]  /*b080*/  STL [R1+0x840], R2 ;  /* 0x0008400201007387 */ /* 0x0001e80000100800 */
        /* <DEDUP_REMOVED lines=231> */
[----:B------:R-:W2:Y:S01]  /*bf00*/  LDL.LU R28, [R1+0x10] ;  /* 0x00001000011c7983 */ /* 0x000ea20000300800 */
[C---:B0-----:R-:W-:Y:S01]  /*bf10*/  SHF.L.U32 R2, R0.reuse, 0x1, RZ ;  /* 0x0000000100027819 */ /* 0x041fe200000006ff */
[C---:B------:R-:W-:Y:S01]  /*bf20*/  IMAD R3, R0.reuse, 0x3, RZ ;  /* 0x0000000300037824 */ /* 0x040fe200078e02ff */
[C---:B------:R-:W-:Y:S01]  /*bf30*/  SHF.L.U32 R4, R0.reuse, 0x2, RZ ;  /* 0x0000000200047819 */ /* 0x040fe200000006ff */
[----:B------:R-:W-:Y:S01]  /*bf40*/  STL [R1+0x690], RZ ;  /* 0x000690ff01007387 */ /* 0x000fe20000100800 */
[C---:B------:R-:W-:Y:S01]  /*bf50*/  IMAD R5, R0.reuse, 0x5, RZ ;  /* 0x0000000500057824 */ /* 0x040fe200078e02ff */
[C---:B------:R-:W-:Y:S01]  /*bf60*/  SHF.L.U32 R8, R0.reuse, 0x3, RZ ;  /* 0x0000000300087819 */ /* 0x040fe200000006ff */
[C---:B------:R-:W-:Y:S01]  /*bf70*/  IMAD R6, R0.reuse, 0x6, RZ ;  /* 0x0000000600067824 */ /* 0x040fe200078e02ff */
[----:B------:R-:W-:Y:S01]  /*bf80*/  STL [R1+0x694], RZ ;  /* 0x000694ff01007387 */ /* 0x000fe20000100800 */
[----:B------:R-:W-:-:S02]  /*bf90*/  IMAD R9, R0, 0x9, RZ ;  /* 0x0000000900097824 */ /* 0x000fc400078e02ff */
[C---:B------:R-:W-:Y:S01]  /*bfa0*/  IMAD R10, R0.reuse, 0xa, RZ ;  /* 0x0000000a000a7824 */ /* 0x040fe200078e02ff */
[----:B------:R-:W-:Y:S01]  /*bfb0*/  STL [R1+0x698], RZ ;  /* 0x000698ff01007387 */ /* 0x000fe20000100800 */
[C---:B------:R-:W-:Y:S02]  /*bfc0*/  IMAD R11, R0.reuse, 0xb, RZ ;  /* 0x0000000b000b7824 */ /* 0x040fe400078e02ff */
[----:B------:R-:W-:Y:S01]  /*bfd0*/  IMAD R7, R0, 0x7, RZ ;  /* 0x0000000700077824 */ /* 0x000fe200078e02ff */
        /* <DEDUP_REMOVED lines=21> */
[----:B------:R0:W-:Y:S04]  /*c130*/  STL [R1+0xc88], R2 ;  /* 0x000c880201007387 */ /* 0x0001e80000100800 */
[----:B------:R-:W-:Y:S04]  /*c140*/  STL [R1+0xc8c], R3 ;  /* 0x000c8c0301007387 */ /* 0x000fe80000100800 */
[----:B------:R1:W-:Y:S01]  /*c150*/  STL.64 [R1+0xc80], R4 ;  /* 0x000c800401007387 */ /* 0x0003e20000100a00 */
[----:B0-----:R-:W-:-:S03]  /*c160*/  LOP3.LUT R2, R29, 0x7, RZ, 0xc0, !PT ;  /* 0x000000071d027812 */ /* 0x001fc600078ec0ff */
[----:B------:R0:W-:Y:S04]  /*c170*/  STL [R1+0xc90], R6 ;  /* 0x000c900601007387 */ /* 0x0001e80000100800 */
[----:B-1----:R-:W1:Y:S01]  /*c180*/  S2R R5, SR_TID.X ;  /* 0x0000000000057919 */ /* 0x002e620000002100 */
[----:B------:R-:W-:Y:S01]  /*c190*/  IMAD R2, R2, 0x110, RZ ;  /* 0x0000011002027824 */ /* 0x000fe200078e02ff */
[----:B0-----:R-:W-:Y:S02]  /*c1a0*/  LOP3.LUT R6, R29, 0x10, RZ, 0xc0, !PT ;  /* 0x000000101d067812 */ /* 0x001fe400078ec0ff */
[----:B------:R0:W-:Y:S03]  /*c1b0*/  STL.64 [R1+0xc78], R8 ;  /* 0x000c780801007387 */ /* 0x0001e60000100a00 */
[----:B------:R-:W-:Y:S01]  /*c1c0*/  IMAD.SHL.U32 R6, R6, 0x80, RZ ;  /* 0x0000008006067824 */ /* 0x000fe200078e00ff */
[----:B0-----:R-:W3:Y:S01]  /*c1d0*/  LDL.64 R8, [R1+0x560] ;  /* 0x0005600001087983 */ /* 0x001ee20000100a00 */
[----:B-1----:R-:W-:-:S03]  /*c1e0*/  SHF.L.U32 R3, R5, 0x1, RZ ;  /* 0x0000000105037819 */ /* 0x002fc600000006ff */
[----:B------:R0:W-:Y:S01]  /*c1f0*/  STL.64 [R1+0xc70], R10 ;  /* 0x000c700a01007387 */ /* 0x0001e20000100a00 */
[----:B------:R-:W-:-:S04]  /*c200*/  LOP3.LUT R2, R2, 0x10, R3, 0x78, !PT ;  /* 0x0000001002027812 */ /* 0x000fc800078e7803 */
[----:B------:R-:W-:Y:S01]  /*c210*/  LOP3.LUT R2, R2, R6, RZ, 0xfc, !PT ;  /* 0x0000000602027212 */ /* 0x000fe200078efcff */
[----:B0-----:R-:W4:Y:S03]  /*c220*/  LDL.64 R10, [R1+0x568] ;  /* 0x00056800010a7983 */ /* 0x001f260000100a00 */
[----:B------:R-:W-:-:S06]  /*c230*/  LOP3.LUT R6, R2, 0x20, RZ, 0x3c, !PT ;  /* 0x0000002002067812 */ /* 0x000fcc00078e3cff */
[----:B------:R-:W5:Y:S01]  /*c240*/  LDL.LU R6, [R1+0xc90] ;  /* 0x000c900001067983 */ /* 0x000f620000300800 */
[----:B--2---:R-:W-:-:S05]  /*c250*/  IMAD.MOV.U32 R4, RZ, RZ, R28 ;  /* 0x000000ffff047224 */ /* 0x004fca00078e001c */
[--C-:B------:R-:W-:Y:S02]  /*c260*/  LOP3.LUT R4, R4, 0x10, R5.reuse, 0x78, !PT ;  /* 0x0000001004047812 */ /* 0x100fe400078e7805 */
[----:B------:R-:W-:-:S04]  /*c270*/  SHF.R.S32.HI R5, RZ, 0x6, R5 ;  /* 0x00000006ff057819 */ /* 0x000fc80000011405 */
[----:B------:R-:W-:-:S04]  /*c280*/  SGXT R5, R5, 0x1 ;  /* 0x000000010505781a */ /* 0x000fc80000000200 */
[----:B------:R-:W-:-:S04]  /*c290*/  LOP3.LUT R5, R5, 0x90, RZ, 0xc0, !PT ;  /* 0x0000009005057812 */ /* 0x000fc800078ec0ff */
[----:B------:R-:W-:Y:S02]  /*c2a0*/  LOP3.LUT R5, R5, 0x7e, R3, 0x78, !PT ;  /* 0x0000007e05057812 */ /* 0x000fe400078e7803 */
[C---:B------:R-:W-:Y:S02]  /*c2b0*/  LOP3.LUT R3, R2.reuse, 0x40, RZ, 0x3c, !PT ;  /* 0x0000004002037812 */ /* 0x040fe400078e3cff */
[----:B------:R-:W-:-:S04]  /*c2c0*/  LOP3.LUT R2, R2, 0x60, RZ, 0x3c, !PT ;  /* 0x0000006002027812 */ /* 0x000fc800078e3cff */
[----:B------:R-:W2:Y:S04]  /*c2d0*/  LDL.LU R3, [R1+0xc8c] ;  /* 0x000c8c0001037983 */ /* 0x000ea80000300800 */
[----:B------:R-:W2:Y:S01]  /*c2e0*/  LDL.LU R2, [R1+0xc88] ;  /* 0x000c880001027983 */ /* 0x000ea20000300800 */
[----:B------:R-:W-:-:S03]  /*c2f0*/  LOP3.LUT R5, R5, 0x20, RZ, 0x3c, !PT ;  /* 0x0000002005057812 */ /* 0x000fc600078e3cff */
[----:B------:R-:W-:Y:S04]  /*c300*/  STL [R1+0x51c], R4 ;  /* 0x00051c0401007387 */ /* 0x000fe80000100800 */
[----:B------:R0:W-:Y:S02]  /*c310*/  STL [R1+0xa48], R5 ;  /* 0x000a480501007387 */ /* 0x0001e40000100800 */
[----:B0-----:R-:W-:-:S05]  /*c320*/  LOP3.LUT R5, R4, 0x20, RZ, 0x3c, !PT ;  /* 0x0000002004057812 */ /* 0x001fca00078e3cff */
[----:B------:R4:W-:Y:S02]  /*c330*/  STL [R1+0xa74], R5 ;  /* 0x000a740501007387 */ /* 0x0009e40000100800 */
[----:B----4-:R-:W-:-:S05]  /*c340*/  IMAD.WIDE R4, R0, 0x2, R10 ;  /* 0x0000000200047825 */ /* 0x010fca00078e020a */
[----:B------:R3:W-:Y:S02]  /*c350*/  STL.64 [R1+0xc60], R4 ;  /* 0x000c600401007387 */ /* 0x0007e40000100a00 */
[----:B---3--:R-:W-:-:S05]  /*c360*/  IMAD.WIDE R4, R0, 0x2, R8 ;  /* 0x0000000200047825 */ /* 0x008fca00078e0208 */
[----:B------:R2:W-:Y:S02]  /*c370*/  STL.64 [R1+0xc58], R4 ;  /* 0x000c580401007387 */ /* 0x0005e40000100a00 */
[----:B--2---:R-:W-:-:S05]  /*c380*/  IMAD.WIDE R4, R2, 0x2, R10 ;  /* 0x0000000202047825 */ /* 0x004fca00078e020a */
[----:B------:R0:W-:Y:S02]  /*c390*/  STL.64 [R1+0xc50], R4 ;  /* 0x000c500401007387 */ /* 0x0001e40000100a00 */
[----:B0-----:R-:W-:-:S05]  /*c3a0*/  IMAD.WIDE R4, R2, 0x2, R8 ;  /* 0x0000000202047825 */ /* 0x001fca00078e0208 */
[----:B------:R0:W-:Y:S02]  /*c3b0*/  STL.64 [R1+0xc48], R4 ;  /* 0x000c480401007387 */ /* 0x0001e40000100a00 */
[----:B0-----:R-:W-:-:S05]  /*c3c0*/  IMAD.WIDE R4, R3, 0x2, R10 ;  /* 0x0000000203047825 */ /* 0x001fca00078e020a */
[----:B------:R0:W-:Y:S04]  /*c3d0*/  STL.64 [R1+0xc40], R4 ;  /* 0x000c400401007387 */ /* 0x0001e80000100a00 */
[----:B0-----:R-:W2:Y:S01]  /*c3e0*/  LDL.LU.64 R4, [R1+0xc80] ;  /* 0x000c800001047983 */ /* 0x001ea20000300a00 */
[----:B------:R-:W-:-:S05]  /*c3f0*/  IMAD.WIDE R2, R3, 0x2, R8 ;  /* 0x0000000203027825 */ /* 0x000fca00078e0208 */
[----:B------:R2:W-:Y:S02]  /*c400*/  STL.64 [R1+0xc38], R2 ;  /* 0x000c380201007387 */ /* 0x0005e40000100a00 */
[----:B--2---:R-:W-:-:S05]  /*c410*/  IMAD.WIDE R2, R4, 0x2, R10 ;  /* 0x0000000204027825 */ /* 0x004fca00078e020a */
[----:B------:R0:W-:Y:S02]  /*c420*/  STL.64 [R1+0xc30], R2 ;  /* 0x000c300201007387 */ /* 0x0001e40000100a00 */
[----:B0-----:R-:W-:-:S05]  /*c430*/  IMAD.WIDE R2, R4, 0x2, R8 ;  /* 0x0000000204027825 */ /* 0x001fca00078e0208 */
[----:B------:R0:W-:Y:S02]  /*c440*/  STL.64 [R1+0xc28], R2 ;  /* 0x000c280201007387 */ /* 0x0001e40000100a00 */
[----:B0-----:R-:W-:-:S05]  /*c450*/  IMAD.WIDE R2, R5, 0x2, R10 ;  /* 0x0000000205027825 */ /* 0x001fca00078e020a */
[----:B------:R0:W-:Y:S02]  /*c460*/  STL.64 [R1+0xc20], R2 ;  /* 0x000c200201007387 */ /* 0x0001e40000100a00 */
[----:B0-----:R-:W-:Y:S02]  /*c470*/  IMAD.WIDE R2, R5, 0x2, R8 ;  /* 0x0000000205027825 */ /* 0x001fe400078e0208 */
[----:B------:R-:W2:Y:S04]  /*c480*/  LDL.LU.64 R8, [R1+0xc78] ;  /* 0x000c780001087983 */ /* 0x000ea80000300a00 */
[----:B------:R-:W3:Y:S04]  /*c490*/  LDL.64 R4, [R1+0x560] ;  /* 0x0005600001047983 */ /* 0x000ee80000100a00 */
[----:B------:R5:W-:Y:S02]  /*c4a0*/  STL.64 [R1+0xc18], R2 ;  /* 0x000c180201007387 */ /* 0x000be40000100a00 */
[----:B-----5:R-:W-:-:S05]  /*c4b0*/  IMAD.WIDE R2, R6, 0x2, R10 ;  /* 0x0000000206027825 */ /* 0x020fca00078e020a */
[----:B------:R3:W-:Y:S02]  /*c4c0*/  STL.64 [R1+0xc10], R2 ;  /* 0x000c100201007387 */ /* 0x0007e40000100a00 */
[----:B---3--:R-:W-:-:S05]  /*c4d0*/  IMAD.WIDE R2, R6, 0x2, R4 ;  /* 0x0000000206027825 */ /* 0x008fca00078e0204 */
[----:B------:R0:W-:Y:S02]  /*c4e0*/  STL.64 [R1+0xc08], R2 ;  /* 0x000c080201007387 */ /* 0x0001e40000100a00 */
[C---:B0-----:R-:W-:Y:S02]  /*c4f0*/  IMAD.WIDE R2, R7.reuse, 0x2, R10 ;  /* 0x0000000207027825 */ /* 0x041fe400078e020a */
[----:B------:R-:W3:Y:S04]  /*c500*/  LDL.LU.64 R10, [R1+0xc70] ;  /* 0x000c7000010a7983 */ /* 0x000ee80000300a00 */
[----:B------:R0:W-:Y:S02]  /*c510*/  STL.64 [R1+0xc00], R2 ;  /* 0x000c000201007387 */ /* 0x0001e40000100a00 */
[----:B0-----:R-:W-:-:S02]  /*c520*/  IMAD.WIDE R2, R7, 0x2, R4 ;  /* 0x0000000207027825 */ /* 0x001fc400078e0204 */
[----:B------:R-:W2:Y:S04]  /*c530*/  LDL.64 R6, [R1+0x568] ;  /* 0x0005680001067983 */ /* 0x000ea80000100a00 */
[----:B------:R2:W-:Y:S01]  /*c540*/  STL.64 [R1+0xbf8], R2 ;  /* 0x000bf80201007387 */ /* 0x0005e20000100a00 */
[C---:B------:R-:W-:Y:S02]  /*c550*/  IMAD R12, R0.reuse, 0xc, RZ ;  /* 0x0000000c000c7824 */ /* 0x040fe400078e02ff */
[C---:B------:R-:W-:Y:S02]  /*c560*/  IMAD R13, R0.reuse, 0xd, RZ ;  /* 0x0000000d000d7824 */ /* 0x040fe400078e02ff */
[C---:B------:R-:W-:Y:S02]  /*c570*/  IMAD R14, R0.reuse, 0xe, RZ ;  /* 0x0000000e000e7824 */ /* 0x040fe400078e02ff */
[C---:B------:R-:W-:Y:S01]  /*c580*/  IMAD R15, R0.reuse, 0xf, RZ ;  /* 0x0000000f000f7824 */ /* 0x040fe200078e02ff */
[C---:B------:R-:W-:Y:S01]  /*c590*/  SHF.L.U32 R16, R0.reuse, 0x4, RZ ;  /* 0x0000000400107819 */ /* 0x040fe200000006ff */
[----:B------:R-:W-:-:S02]  /*c5a0*/  IMAD R17, R0, 0x11, RZ ;  /* 0x0000001100117824 */ /* 0x000fc400078e02ff */
[C---:B------:R-:W-:Y:S02]  /*c5b0*/  IMAD R18, R0.reuse, 0x12, RZ ;  /* 0x0000001200127824 */ /* 0x040fe400078e02ff */
[C---:B------:R-:W-:Y:S02]  /*c5c0*/  IMAD R19, R0.reuse, 0x13, RZ ;  /* 0x0000001300137824 */ /* 0x040fe400078e02ff */
[C---:B------:R-:W-:Y:S02]  /*c5d0*/  IMAD R20, R0.reuse, 0x14, RZ ;  /* 0x0000001400147824 */ /* 0x040fe400078e02ff */
[C---:B------:R-:W-:Y:S02]  /*c5e0*/  IMAD R21, R0.reuse, 0x15, RZ ;  /* 0x0000001500157824 */ /* 0x040fe400078e02ff */
[C---:B------:R-:W-:Y:S02]  /*c5f0*/  IMAD R22, R0.reuse, 0x16, RZ ;  /* 0x0000001600167824 */ /* 0x040fe400078e02ff */
[----:B------:R-:W-:-:S02]  /*c600*/  IMAD R23, R0, 0x17, RZ ;  /* 0x0000001700177824 */ /* 0x000fc400078e02ff */
[C---:B------:R-:W-:Y:S02]  /*c610*/  IMAD R24, R0.reuse, 0x18, RZ ;  /* 0x0000001800187824 */ /* 0x040fe400078e02ff */
[C---:B------:R-:W-:Y:S02]  /*c620*/  IMAD R25, R0.reuse, 0x19, RZ ;  /* 0x0000001900197824 */ /* 0x040fe400078e02ff */
[C---:B------:R-:W-:Y:S02]  /*c630*/  IMAD R26, R0.reuse, 0x1a, RZ ;  /* 0x0000001a001a7824 */ /* 0x040fe400078e02ff */
[C---:B------:R-:W-:Y:S02]  /*c640*/  IMAD R27, R0.reuse, 0x1b, RZ ;  /* 0x0000001b001b7824 */ /* 0x040fe400078e02ff */
[C---:B------:R-:W-:Y:S02]  /*c650*/  IMAD R28, R0.reuse, 0x1c, RZ ;  /* 0x0000001c001c7824 */ /* 0x040fe400078e02ff */
[----:B------:R-:W-:-:S02]  /*c660*/  IMAD R29, R0, 0x1d, RZ ;  /* 0x0000001d001d7824 */ /* 0x000fc400078e02ff */
[----:B------:R-:W0:Y:S02]  /*c670*/  S2R R0, SR_TID.X ;  /* 0x0000000000007919 */ /* 0x000e240000002100 */
[----:B0-----:R-:W-:Y:S01]  /*c680*/  LOP3.LUT R0, R0, 0x60, RZ, 0xc0, !PT ;  /* 0x0000006000007812 */ /* 0x001fe200078ec0ff */
[----:B--2---:R-:W-:-:S05]  /*c690*/  IMAD.WIDE R2, R8, 0x2, R6 ;  /* 0x0000000208027825 */ /* 0x004fca00078e0206 */
[----:B------:R0:W-:Y:S02]  /*c6a0*/  STL.64 [R1+0xbf0], R2 ;  /* 0x000bf00201007387 */ /* 0x0001e40000100a00 */
[----:B0-----:R-:W-:-:S05]  /*c6b0*/  IMAD.WIDE R2, R8, 0x2, R4 ;  /* 0x0000000208027825 */ /* 0x001fca00078e0204 */
[----:B------:R0:W-:Y:S02]  /*c6c0*/  STL.64 [R1+0xbe8], R2 ;  /* 0x000be80201007387 */ /* 0x0001e40000100a00 */
[----:B0-----:R-:W-:-:S04]  /*c6d0*/  IMAD.WIDE R2, R9, 0x2, R6 ;  /* 0x0000000209027825 */ /* 0x001fc800078e0206 */
[----:B------:R-:W-:Y:S01]  /*c6e0*/  IMAD.WIDE R8, R9, 0x2, R4 ;  /* 0x0000000209087825 */ /* 0x000fe200078e0204 */
[----:B------:R3:W-:Y:S04]  /*c6f0*/  STL.64 [R1+0xbe0], R2 ;  /* 0x000be00201007387 */ /* 0x0007e80000100a00 */
[----:B------:R0:W-:Y:S01]  /*c700*/  STL.64 [R1+0xbd8], R8 ;  /* 0x000bd80801007387 */ /* 0x0001e20000100a00 */
[----:B---3--:R-:W-:-:S04]  /*c710*/  IMAD.WIDE R2, R10, 0x2, R6 ;  /* 0x000000020a027825 */ /* 0x008fc800078e0206 */
[----:B0-----:R-:W-:Y:S01]  /*c720*/  IMAD.WIDE R8, R10, 0x2, R4 ;  /* 0x000000020a087825 */ /* 0x001fe200078e0204 */
[----:B------:R0:W-:Y:S04]  /*c730*/  STL.64 [R1+0xbd0], R2 ;  /* 0x000bd00201007387 */ /* 0x0001e80000100a00 */
[----:B------:R1:W-:Y:S01]  /*c740*/  STL.64 [R1+0xbc8], R8 ;  /* 0x000bc80801007387 */ /* 0x0003e20000100a00 */
[----:B0-----:R-:W-:-:S04]  /*c750*/  IMAD.WIDE R2, R11, 0x2, R6 ;  /* 0x000000020b027825 */ /* 0x001fc800078e0206 */
[--C-:B-1----:R-:W-:Y:S01]  /*c760*/  IMAD.WIDE R8, R11, 0x2, R4.reuse ;  /* 0x000000020b087825 */ /* 0x102fe200078e0204 */
[----:B------:R0:W-:Y:S03]  /*c770*/  STL.64 [R1+0xbc0], R2 ;  /* 0x000bc00201007387 */ /* 0x0001e60000100a00 */
[C---:B------:R-:W-:Y:S01]  /*c780*/  IMAD.WIDE R10, R12.reuse, 0x2, R4 ;  /* 0x000000020c0a7825 */ /* 0x040fe200078e0204 */
[----:B------:R1:W-:Y:S03]  /*c790*/  STL.64 [R1+0xbb8], R8 ;  /* 0x000bb80801007387 */ /* 0x0003e60000100a00 */
[----:B0-----:R-:W-:-:S04]  /*c7a0*/  IMAD.WIDE R2, R12, 0x2, R6 ;  /* 0x000000020c027825 */ /* 0x001fc800078e0206 */
[C---:B-1----:R-:W-:Y:S01]  /*c7b0*/  IMAD.WIDE R8, R13.reuse, 0x2, R6 ;  /* 0x000000020d087825 */ /* 0x042fe200078e0206 */
[----:B------:R0:W-:Y:S04]  /*c7c0*/  STL.64 [R1+0xbb0], R2 ;  /* 0x000bb00201007387 */ /* 0x0001e80000100a00 */
[----:B------:R1:W-:Y:S04]  /*c7d0*/  STL.64 [R1+0xba8], R10 ;  /* 0x000ba80a01007387 */ /* 0x0003e80000100a00 */
[----:B------:R2:W-:Y:S01]  /*c7e0*/  STL.64 [R1+0xba0], R8 ;  /* 0x000ba00801007387 */ /* 0x0005e20000100a00 */
[----:B0-----:R-:W-:-:S04]  /*c7f0*/  IMAD.WIDE R2, R13, 0x2, R4 ;  /* 0x000000020d027825 */ /* 0x001fc800078e0204 */
[C---:B-1----:R-:W-:Y:S01]  /*c800*/  IMAD.WIDE R10, R14.reuse, 0x2, R6 ;  /* 0x000000020e0a7825 */ /* 0x042fe200078e0206 */
[----:B------:R0:W-:Y:S03]  /*c810*/  STL.64 [R1+0xb98], R2 ;  /* 0x000b980201007387 */ /* 0x0001e60000100a00 */
[----:B--2---:R-:W-:Y:S01]  /*c820*/  IMAD.WIDE R8, R14, 0x2, R4 ;  /* 0x000000020e087825 */ /* 0x004fe200078e0204 */
[----:B------:R1:W-:Y:S04]  /*c830*/  STL.64 [R1+0xb90], R10 ;  /* 0x000b900a01007387 */ /* 0x0003e80000100a00 */
[----:B------:R2:W-:Y:S01]  /*c840*/  STL.64 [R1+0xb88], R8 ;  /* 0x000b880801007387 */ /* 0x0005e20000100a00 */
[----:B0-----:R-:W-:-:S04]  /*c850*/  IMAD.WIDE R2, R15, 0x2, R6 ;  /* 0x000000020f027825 */ /* 0x001fc800078e0206 */
[----:B-1----:R-:W-:Y:S01]  /*c860*/  IMAD.WIDE R10, R15, 0x2, R4 ;  /* 0x000000020f0a7825 */ /* 0x002fe200078e0204 */
[----:B------:R0:W-:Y:S03]  /*c870*/  STL.64 [R1+0xb80], R2 ;  /* 0x000b800201007387 */ /* 0x0001e60000100a00 */
[C---:B--2---:R-:W-:Y:S01]  /*c880*/  IMAD.WIDE R8, R16.reuse, 0x2, R6 ;  /* 0x0000000210087825 */ /* 0x044fe200078e0206 */
        /* <DEDUP_REMOVED lines=42> */
[----:B------:R-:W-:Y:S04]  /*cb30*/  STL.64 [R1+0xad0], R10 ;  /* 0x000ad00a01007387 */ /* 0x000fe80000100a00 */
[----:B------:R-:W-:Y:S01]  /*cb40*/  STL.64 [R1+0xac8], R8 ;  /* 0x000ac80801007387 */ /* 0x000fe20000100a00 */
[----:B0-----:R-:W-:-:S05]  /*cb50*/  IMAD.WIDE R2, R27, 0x2, R6 ;  /* 0x000000021b027825 */ /* 0x001fca00078e0206 */
[----:B------:R0:W-:Y:S04]  /*cb60*/  STL.64 [R1+0xac0], R2 ;  /* 0x000ac00201007387 */ /* 0x0001e80000100a00 */
[----:B0-----:R-:W0:Y:S01]  /*cb70*/  S2R R2, SR_TID.X ;  /* 0x0000000000027919 */ /* 0x001e220000002100 */
[----:B------:R-:W-:-:S04]  /*cb80*/  IMAD.WIDE R10, R27, 0x2, R4 ;  /* 0x000000021b0a7825 */ /* 0x000fc800078e0204 */
[----:B------:R-:W-:Y:S01]  /*cb90*/  IMAD.WIDE R8, R28, 0x2, R6 ;  /* 0x000000021c087825 */ /* 0x000fe200078e0206 */
[----:B------:R-:W-:Y:S04]  /*cba0*/  STL.64 [R1+0xab8], R10 ;  /* 0x000ab80a01007387 */ /* 0x000fe80000100a00 */
[----:B------:R0:W-:Y:S01]  /*cbb0*/  STL.64 [R1+0xab0], R8 ;  /* 0x000ab00801007387 */ /* 0x0001e20000100a00 */
[----:B------:R-:W-:Y:S02]  /*cbc0*/  MOV R3, c[0x0][0x1a4] ;  /* 0x0000690000037a02 */ /* 0x000fe40000000f00 */
[----:B0-----:R-:W-:-:S04]  /*cbd0*/  LOP3.LUT R8, R2, 0x7, RZ, 0xc0, !PT ;  /* 0x0000000702087812 */ /* 0x001fc800078ec0ff */
[----:B------:R-:W-:Y:S02]  /*cbe0*/  LEA R0, R0, R8, 0x3 ;  /* 0x0000000800007211 */ /* 0x000fe400078e18ff */
[----:B------:R-:W-:-:S03]  /*cbf0*/  SHF.L.U32 R9, R2, 0x1, RZ ;  /* 0x0000000102097819 */ /* 0x000fc600000006ff */
[----:B------:R-:W-:Y:S01]  /*cc00*/  IMAD.SHL.U32 R0, R0, 0x10, RZ ;  /* 0x0000001000007824 */ /* 0x000fe200078e00ff */
[----:B------:R-:W-:Y:S01]  /*cc10*/  MOV R2, c[0x0][0x1a4] ;  /* 0x0000690000027a02 */ /* 0x000fe20000000f00 */
[----:B------:R-:W-:-:S03]  /*cc20*/  IMAD.WIDE R10, R28, 0x2, R4 ;  /* 0x000000021c0a7825 */ /* 0x000fc600078e0204 */
[----:B------:R-:W-:Y:S01]  /*cc30*/  LOP3.LUT R0, R0, 0x30, R9, 0x78, !PT ;  /* 0x0000003000007812 */ /* 0x000fe200078e7809 */
[----:B------:R-:W-:Y:S01]  /*cc40*/  IMAD R3, R3, 0x1e, RZ ;  /* 0x0000001e03037824 */ /* 0x000fe200078e02ff */
[----:B------:R0:W-:Y:S01]  /*cc50*/  STL.64 [R1+0xaa8], R10 ;  /* 0x000aa80a01007387 */ /* 0x0001e20000100a00 */
[----:B------:R-:W-:Y:S01]  /*cc60*/  IMAD.WIDE R14, R29, 0x2, R6 ;  /* 0x000000021d0e7825 */ /* 0x000fe200078e0206 */
[----:B------:R-:W-:-:S03]  /*cc70*/  LEA R0, R8, R0, 0x9 ;  /* 0x0000000008007211 */ /* 0x000fc600078e48ff */
[----:B------:R-:W-:Y:S02]  /*cc80*/  IMAD R2, R2, 0x1f, RZ ;  /* 0x0000001f02027824 */ /* 0x000fe400078e02ff */
[--C-:B------:R-:W-:Y:S01]  /*cc90*/  IMAD.WIDE R12, R29, 0x2, R4.reuse ;  /* 0x000000021d0c7825 */ /* 0x100fe200078e0204 */
[----:B------:R1:W-:Y:S01]  /*cca0*/  STL.64 [R1+0xaa0], R14 ;  /* 0x000aa00e01007387 */ /* 0x0003e20000100a00 */
[----:B------:R-:W-:Y:S02]  /*ccb0*/  LOP3.LUT R0, R0, 0x40, RZ, 0x3c, !PT ;  /* 0x0000004000007812 */ /* 0x000fe400078e3cff */
[----:B------:R-:W-:-:S04]  /*ccc0*/  IMAD.WIDE R8, R3, 0x2, R4 ;  /* 0x0000000203087825 */ /* 0x000fc800078e0204 */
[--C-:B0-----:R-:W-:Y:S01]  /*ccd0*/  IMAD.WIDE R10, R3, 0x2, R6.reuse ;  /* 0x00000002030a7825 */ /* 0x101fe200078e0206 */
[----:B------:R1:W-:Y:S03]  /*cce0*/  STL.64 [R1+0xa98], R12 ;  /* 0x000a980c01007387 */ /* 0x0003e60000100a00 */
[C---:B------:R-:W-:Y:S01]  /*ccf0*/  IMAD.WIDE R6, R2.reuse, 0x2, R6 ;  /* 0x0000000202067825 */ /* 0x040fe200078e0206 */
[----:B------:R1:W-:Y:S03]  /*cd00*/  STL.64 [R1+0xa90], R10 ;  /* 0x000a900a01007387 */ /* 0x0003e60000100a00 */
[----:B------:R-:W-:Y:S01]  /*cd10*/  IMAD.WIDE R2, R2, 0x2, R4 ;  /* 0x0000000202027825 */ /* 0x000fe200078e0204 */
[----:B------:R1:W-:Y:S04]  /*cd20*/  STL.64 [R1+0xa88], R8 ;  /* 0x000a880801007387 */ /* 0x0003e80000100a00 */
[----:B------:R1:W-:Y:S04]  /*cd30*/  STL.64 [R1+0xa80], R6 ;  /* 0x000a800601007387 */ /* 0x0003e80000100a00 */
[----:B------:R1:W-:Y:S04]  /*cd40*/  STL [R1+0xc68], R0 ;  /* 0x000c680001007387 */ /* 0x0003e80000100800 */
[----:B------:R1:W-:Y:S02]  /*cd50*/  STL.64 [R1+0xa78], R2 ;  /* 0x000a780201007387 */ /* 0x0003e40000100a00 */
.L_x_1:
[----:B01----:R-:W2:Y:S04]  /*cd60*/  LDL.64 R2, [R1+0x568] ;  /* 0x0005680001027983 */ /* 0x003ea80000100a00 */
[----:B------:R-:W2:Y:S04]  /*cd70*/  LDL R0, [R1+0x3b8] ;  /* 0x0003b80001007983 */ /* 0x000ea80000100800 */
[----:B------:R-:W3:Y:S04]  /*cd80*/  LDL.64 R10, [R1+0x560] ;  /* 0x00056000010a7983 */ /* 0x000ee80000100a00 */
[----:B------:R-:W4:Y:S04]  /*cd90*/  LDL.64 R18, [R1+0xc48] ;  /* 0x000c480001127983 */ /* 0x000f280000100a00 */
[----:B------:R-:W5:Y:S04]  /*cda0*/  LDL.64 R8, [R1+0xc60] ;  /* 0x000c600001087983 */ /* 0x000f680000100a00 */
[----:B------:R-:W5:Y:S04]  /*cdb0*/  LDL.64 R6, [R1+0xc58] ;  /* 0x000c580001067983 */ /* 0x000f680000100a00 */
[----:B------:R-:W5:Y:S04]  /*cdc0*/  LDL.64 R4, [R1+0xc50] ;  /* 0x000c500001047983 */ /* 0x000f680000100a00 */
[----:B------:R-:W5:Y:S04]  /*cdd0*/  LDL.64 R16, [R1+0xc40] ;  /* 0x000c400001107983 */ /* 0x000f680000100a00 */
[----:B------:R-:W5:Y:S04]  /*cde0*/  LDL.64 R22, [R1+0xc28] ;  /* 0x000c280001167983 */ /* 0x000f680000100a00 */
[----:B------:R-:W5:Y:S04]  /*cdf0*/  LDL.64 R14, [R1+0xc30] ;  /* 0x000c3000010e7983 */ /* 0x000f680000100a00 */
[----:B------:R-:W5:Y:S04]  /*ce00*/  LDL.64 R24, [R1+0xc38] ;  /* 0x000c380001187983 */ /* 0x000f680000100a00 */
[----:B------:R-:W5:Y:S04]  /*ce10*/  LDL.64 R12, [R1+0xc20] ;  /* 0x000c2000010c7983 */ /* 0x000f680000100a00 */
[----:B------:R-:W5:Y:S01]  /*ce20*/  LDL.64 R20, [R1+0xc18] ;  /* 0x000c180001147983 */ /* 0x000f620000100a00 */
[----:B--2---:R-:W-:-:S04]  /*ce30*/  IMAD.WIDE R2, R0, 0x2, R2 ;  /* 0x0000000200027825 */ /* 0x004fc800078e0202 */
[C---:B---3--:R-:W-:Y:S01]  /*ce40*/  IMAD.WIDE R10, R0.reuse, 0x2, R10 ;  /* 0x00000002000a7825 */ /* 0x048fe200078e020a */
[----:B------:R4:W2:Y:S03]  /*ce50*/  LDG.E.U16 R27, [R2.64] ;  /* 0x00000004021b7981 */ /* 0x0008a6000c1e1500 */
[C---:B----4-:R-:W-:Y:S02]  /*ce60*/  IMAD.WIDE R2, R0.reuse, 0x2, R18 ;  /* 0x0000000200027825 */ /* 0x050fe400078e0212 */
[----:B------:R0:W3:Y:S02]  /*ce70*/  LDG.E.U16 R19, [R10.64] ;  /* 0x000000040a137981 */ /* 0x0000e4000c1e1500 */
[----:B-----5:R-:W-:-:S04]  /*ce80*/  IMAD.WIDE R8, R0, 0x2, R8 ;  /* 0x0000000200087825 */ /* 0x020fc800078e0208 */
[C---:B------:R-:W-:Y:S01]  /*ce90*/  IMAD.WIDE R6, R0.reuse, 0x2, R6 ;  /* 0x0000000200067825 */ /* 0x040fe200078e0206 */
[----:B------:R1:W4:Y:S03]  /*cea0*/  LDG.E.U16 R28, [R8.64] ;  /* 0x00000004081c7981 */ /* 0x000326000c1e1500 */
[C---:B------:R-:W-:Y:S01]  /*ceb0*/  IMAD.WIDE R4, R0.reuse, 0x2, R4 ;  /* 0x0000000200047825 */ /* 0x040fe200078e0204 */
[----:B------:R5:W4:Y:S03]  /*cec0*/  LDG.E.U16 R29, [R6.64] ;  /* 0x00000004061d7981 */ /* 0x000b26000c1e1500 */
[C---:B0-----:R-:W-:Y:S01]  /*ced0*/  IMAD.WIDE R10, R0.reuse, 0x2, R16 ;  /* 0x00000002000a7825 */ /* 0x041fe200078e0210 */
[----:B------:R0:W4:Y:S03]  /*cee0*/  LDG.E.U16 R26, [R4.64] ;  /* 0x00000004041a7981 */ /* 0x000126000c1e1500 */
[----:B0-----:R-:W-:-:S02]  /*cef0*/  IMAD.WIDE R4, R0, 0x2, R22 ;  /* 0x0000000200047825 */ /* 0x001fc400078e0216 */
[----:B------:R0:W4:Y:S02]  /*cf00*/  LDG.E.U16 R23, [R10.64] ;  /* 0x000000040a177981 */ /* 0x000124000c1e1500 */
[----:B-----5:R-:W-:-:S04]  /*cf10*/  IMAD.WIDE R6, R0, 0x2, R14 ;  /* 0x0000000200067825 */ /* 0x020fc800078e020e */
[C---:B-1----:R-:W-:Y:S01]  /*cf20*/  IMAD.WIDE R8, R0.reuse, 0x2, R24 ;  /* 0x0000000200087825 */ /* 0x042fe200078e0218 */
[----:B--2---:R1:W-:Y:S04]  /*cf30*/  STL [R1+0x8c], R27 ;  /* 0x00008c1b01007387 */ /* 0x0043e80000100800 */
[----:B-1----:R1:W2:Y:S04]  /*cf40*/  LDG.E.U16 R27, [R2.64] ;  /* 0x00000004021b7981 */ /* 0x0022a8000c1e1500 */
[----:B---3--:R3:W-:Y:S04]  /*cf50*/  STL [R1+0x88], R19 ;  /* 0x0000881301007387 */ /* 0x0087e80000100800 */
[----:B------:R-:W5:Y:S04]  /*cf60*/  LDL.64 R16, [R1+0xc08] ;  /* 0x000c080001107983 */ /* 0x000f680000100a00 */
[----:B------:R-:W5:Y:S04]  /*cf70*/  LDL.64 R14, [R1+0xbf8] ;  /* 0x000bf800010e7983 */ /* 0x000f680000100a00 */
[----:B---3--:R-:W3:Y:S04]  /*cf80*/  LDL.64 R18, [R1+0xc10] ;  /* 0x000c100001127983 */ /* 0x008ee80000100a00 */
[----:B------:R-:W3:Y:S01]  /*cf90*/  LDL.64 R24, [R1+0xc00] ;  /* 0x000c000001187983 */ /* 0x000ee20000100a00 */
[----:B-1----:R-:W-:-:S03]  /*cfa0*/  IMAD.WIDE R2, R0, 0x2, R12 ;  /* 0x0000000200027825 */ /* 0x002fc600078e020c */
[----:B----4-:R1:W-:Y:S04]  /*cfb0*/  STL [R1+0x84], R28 ;  /* 0x0000841c01007387 */ /* 0x0103e80000100800 */
[----:B------:R4:W-:Y:S04]  /*cfc0*/  STL [R1+0x80], R29 ;  /* 0x0000801d01007387 */ /* 0x0009e80000100800 */
[----:B------:R-:W3:Y:S01]  /*cfd0*/  LDL.64 R12, [R1+0xbf0] ;  /* 0x000bf000010c7983 */ /* 0x000ee20000100a00 */
[----:B0-----:R-:W-:-:S03]  /*cfe0*/  IMAD.WIDE R10, R0, 0x2, R20 ;  /* 0x00000002000a7825 */ /* 0x001fc600078e0214 */
[----:B------:R0:W-:Y:S04]  /*cff0*/  STL [R1+0x7c], R26 ;  /* 0x00007c1a01007387 */ /* 0x0001e80000100800 */
[----:B-1----:R3:W3:Y:S04]  /*d000*/  LDG.E.U16 R28, [R8.64] ;  /* 0x00000004081c7981 */ /* 0x0026e8000c1e1500 */
[----:B----4-:R5:W3:Y:S04]  /*d010*/  LDG.E.U16 R29, [R6.64] ;  /* 0x00000004061d7981 */ /* 0x010ae8000c1e1500 */
[----:B0-----:R0:W3:Y:S04]  /*d020*/  LDG.E.U16 R26, [R4.64] ;  /* 0x00000004041a7981 */ /* 0x0010e8000c1e1500 */
[----:B--2---:R1:W-:Y:S04]  /*d030*/  STL [R1+0x78], R27 ;  /* 0x0000781b01007387 */ /* 0x0043e80000100800 */
[----:B------:R2:W-:Y:S04]  /*d040*/  STL [R1+0x74], R23 ;  /* 0x0000741701007387 */ /* 0x0005e80000100800 */
[----:B------:R-:W4:Y:S01]  /*d050*/  LDL.64 R20, [R1+0xbe0] ;  /* 0x000be00001147983 */ /* 0x000f220000100a00 */
[----:B-----5:R-:W-:-:S03]  /*d060*/  IMAD.WIDE R6, R0, 0x2, R16 ;  /* 0x0000000200067825 */ /* 0x020fc600078e0210 */
[----:B-1----:R1:W5:Y:S04]  /*d070*/  LDG.E.U16 R27, [R2.64] ;  /* 0x00000004021b7981 */ /* 0x002368000c1e1500 */
[----:B--2---:R-:W2:Y:S01]  /*d080*/  LDL.64 R22, [R1+0xbe8] ;  /* 0x000be80001167983 */ /* 0x004ea20000100a00 */
[----:B---3--:R-:W-:-:S03]  /*d090*/  IMAD.WIDE R8, R0, 0x2, R18 ;  /* 0x0000000200087825 */ /* 0x008fc600078e0212 */
[----:B------:R-:W3:Y:S01]  /*d0a0*/  LDL.64 R18, [R1+0xbd8] ;  /* 0x000bd80001127983 */ /* 0x000ee20000100a00 */
[----:B-1----:R-:W-:-:S03]  /*d0b0*/  IMAD.WIDE R2, R0, 0x2, R14 ;  /* 0x0000000200027825 */ /* 0x002fc600078e020e */
[----:B------:R1:W3:Y:S01]  /*d0c0*/  LDG.E.U16 R15, [R10.64] ;  /* 0x000000040a0f7981 */ /* 0x0002e2000c1e1500 */
[----:B0-----:R-:W-:-:S03]  /*d0d0*/  IMAD.WIDE R4, R0, 0x2, R24 ;  /* 0x0000000200047825 */ /* 0x001fc600078e0218 */
[----:B------:R4:W3:Y:S04]  /*d0e0*/  LDG.E.U16 R25, [R6.64] ;  /* 0x0000000406197981 */ /* 0x0008e8000c1e1500 */
[----:B------:R2:W3:Y:S01]  /*d0f0*/  LDG.E.U16 R24, [R8.64] ;  /* 0x0000000408187981 */ /* 0x0004e2000c1e1500 */
[----:B-1----:R-:W-:-:S03]  /*d100*/  IMAD.WIDE R10, R0, 0x2, R12 ;  /* 0x00000002000a7825 */ /* 0x002fc600078e020c */
[----:B------:R-:W3:Y:S04]  /*d110*/  LDL.64 R16, [R1+0xbd0] ;  /* 0x000bd00001107983 */ /* 0x000ee80000100a00 */
[----:B------:R0:W-:Y:S04]  /*d120*/  STL [R1+0x70], R28 ;  /* 0x0000701c01007387 */ /* 0x0001e80000100800 */
[----:B------:R1:W-:Y:S04]  /*d130*/  STL [R1+0x6c], R29 ;  /* 0x00006c1d01007387 */ /* 0x0003e80000100800 */
[----:B------:R-:W3:Y:S04]  /*d140*/  LDG.E.U16 R11, [R10.64] ;  /* 0x000000040a0b7981 */ /* 0x000ee8000c1e1500 */
[----:B0-----:R0:W3:Y:S04]  /*d150*/  LDG.E.U16 R28, [R4.64] ;  /* 0x00000004041c7981 */ /* 0x0010e8000c1e1500 */
[----:B-1----:R1:W3:Y:S01]  /*d160*/  LDG.E.U16 R29, [R2.64] ;  /* 0x00000004021d7981 */ /* 0x0022e2000c1e1500 */
[----:B----4-:R-:W-:-:S03]  /*d170*/  IMAD.WIDE R6, R0, 0x2, R20 ;  /* 0x0000000200067825 */ /* 0x010fc600078e0214 */
[----:B-----5:R-:W-:Y:S01]  /*d180*/  STL [R1+0x64], R27 ;  /* 0x0000641b01007387 */ /* 0x020fe20000100800 */
[----:B--2---:R-:W-:-:S03]  /*d190*/  IMAD.WIDE R8, R0, 0x2, R22 ;  /* 0x0000000200087825 */ /* 0x004fc600078e0216 */
[----:B------:R2:W-:Y:S04]  /*d1a0*/  STL [R1+0x68], R26 ;  /* 0x0000681a01007387 */ /* 0x0005e80000100800 */
[----:B------:R-:W4:Y:S04]  /*d1b0*/  LDG.E.U16 R7, [R6.64] ;  /* 0x0000000406077981 */ /* 0x000f28000c1e1500 */
[----:B------:R-:W5:Y:S04]  /*d1c0*/  LDG.E.U16 R9, [R8.64] ;  /* 0x0000000408097981 */ /* 0x000f68000c1e1500 */
[----:B--2---:R-:W2:Y:S04]  /*d1d0*/  LDL.64 R26, [R1+0xbc8] ;  /* 0x000bc800011a7983 */ /* 0x004ea80000100a00 */
[----:B---3--:R3:W-:Y:S04]  /*d1e0*/  STL [R1+0x60], R15 ;  /* 0x0000600f01007387 */ /* 0x0087e80000100800 */
[----:B------:R-:W4:Y:S04]  /*d1f0*/  LDL.64 R12, [R1+0xbb8] ;  /* 0x000bb800010c7983 */ /* 0x000f280000100a00 */
[----:B---3--:R-:W3:Y:S04]  /*d200*/  LDL.64 R14, [R1+0xbc0] ;  /* 0x000bc000010e7983 */ /* 0x008ee80000100a00 */
[----:B------:R-:W-:Y:S04]  /*d210*/  STL [R1+0x58], R25 ;  /* 0x0000581901007387 */ /* 0x000fe80000100800 */
[----:B------:R0:W-:Y:S04]  /*d220*/  STL [R1+0x5c], R24 ;  /* 0x00005c1801007387 */ /* 0x0001e80000100800 */
[----:B------:R-:W3:Y:S01]  /*d230*/  LDL.64 R22, [R1+0xba8] ;  /* 0x000ba80001167983 */ /* 0x000ee20000100a00 */
[----:B-1----:R-:W-:-:S03]  /*d240*/  IMAD.WIDE R2, R0, 0x2, R16 ;  /* 0x0000000200027825 */ /* 0x002fc600078e0210 */
[----:B------:R-:W3:Y:S04]  /*d250*/  LDL.64 R20, [R1+0xba0] ;  /* 0x000ba00001147983 */ /* 0x000ee80000100a00 */
[----:B0-----:R-:W3:Y:S01]  /*d260*/  LDL.64 R24, [R1+0xbb0] ;  /* 0x000bb00001187983 */ /* 0x001ee20000100a00 */
[----:B------:R-:W-:-:S03]  /*d270*/  IMAD.WIDE R4, R0, 0x2, R18 ;  /* 0x0000000200047825 */ /* 0x000fc600078e0212 */
[----:B------:R-:W3:Y:S04]  /*d280*/  LDL.64 R16, [R1+0xb98] ;  /* 0x000b980001107983 */ /* 0x000ee80000100a00 */
[----:B------:R0:W-:Y:S04]  /*d290*/  STL [R1+0x54], R28 ;  /* 0x0000541c01007387 */ /* 0x0001e80000100800 */
[----:B------:R-:W3:Y:S04]  /*d2a0*/  LDL.64 R18, [R1+0xb90] ;  /* 0x000b900001127983 */ /* 0x000ee80000100a00 */
[----:B------:R1:W-:Y:S04]  /*d2b0*/  STL [R1+0x50], R29 ;  /* 0x0000501d01007387 */ /* 0x0003e80000100800 */
[----:B------:R2:W-:Y:S04]  /*d2c0*/  STL [R1+0x4c], R11 ;  /* 0x00004c0b01007387 */ /* 0x0005e80000100800 */
[----:B0-----:R0:W3:Y:S04]  /*d2d0*/  LDG.E.U16 R28, [R4.64] ;  /* 0x00000004041c7981 */ /* 0x0010e8000c1e1500 */
[----:B-1----:R1:W3:Y:S04]  /*d2e0*/  LDG.E.U16 R29, [R2.64] ;  /* 0x00000004021d7981 */ /* 0x0022e8000c1e1500 */
[----:B-----5:R-:W-:Y:S01]  /*d2f0*/  STL [R1+0x48], R9 ;  /* 0x0000480901007387 */ /* 0x020fe20000100800 */
[----:B--2---:R-:W-:-:S03]  /*d300*/  IMAD.WIDE R10, R0, 0x2, R26 ;  /* 0x00000002000a7825 */ /* 0x004fc600078e021a */
[----:B----4-:R2:W-:Y:S02]  /*d310*/  STL [R1+0x44], R7 ;  /* 0x0000440701007387 */ /* 0x0105e40000100800 */
[C---:B--2---:R-:W-:Y:S02]  /*d320*/  IMAD.WIDE R6, R0.reuse, 0x2, R12 ;  /* 0x0000000200067825 */ /* 0x044fe400078e020c */
[----:B------:R-:W2:Y:S02]  /*d330*/  LDL.64 R12, [R1+0xb80] ;  /* 0x000b8000010c7983 */ /* 0x000ea40000100a00 */
[C---:B---3--:R-:W-:Y:S02]  /*d340*/  IMAD.WIDE R8, R0.reuse, 0x2, R14 ;  /* 0x0000000200087825 */ /* 0x048fe400078e020e */
[----:B------:R-:W3:Y:S02]  /*d350*/  LDL.64 R14, [R1+0xb88] ;  /* 0x000b8800010e7983 */ /* 0x000ee40000100a00 */
[----:B-1----:R-:W-:-:S02]  /*d360*/  IMAD.WIDE R2, R0, 0x2, R22 ;  /* 0x0000000200027825 */ /* 0x002fc400078e0216 */
[----:B------:R-:W4:Y:S04]  /*d370*/  LDG.E.U16 R23, [R6.64] ;  /* 0x0000000406177981 */ /* 0x000f28000c1e1500 */
[----:B------:R1:W5:Y:S01]  /*d380*/  LDG.E.U16 R22, [R8.64] ;  /* 0x0000000408167981 */ /* 0x000362000c1e1500 */
[----:B0-----:R-:W-:-:S03]  /*d390*/  IMAD.WIDE R4, R0, 0x2, R24 ;  /* 0x0000000200047825 */ /* 0x001fc600078e0218 */
[----:B------:R0:W2:Y:S04]  /*d3a0*/  LDG.E.U16 R25, [R10.64] ;  /* 0x000000040a197981 */ /* 0x0000a8000c1e1500 */
[----:B------:R-:W3:Y:S04]  /*d3b0*/  LDG.E.U16 R5, [R4.64] ;  /* 0x0000000404057981 */ /* 0x000ee8000c1e1500 */
[----:B------:R-:W3:Y:S01]  /*d3c0*/  LDG.E.U16 R3, [R2.64] ;  /* 0x0000000402037981 */ /* 0x000ee2000c1e1500 */
[----:B-1----:R-:W-:-:S03]  /*d3d0*/  IMAD.WIDE R8, R0, 0x2, R16 ;  /* 0x0000000200087825 */ /* 0x002fc600078e0210 */
[----:B------:R-:W3:Y:S01]  /*d3e0*/  LDL.64 R16, [R1+0xb78] ;  /* 0x000b780001107983 */ /* 0x000ee20000100a00 */
[----:B0-----:R-:W-:-:S03]  /*d3f0*/  IMAD.WIDE R10, R0, 0x2, R20 ;  /* 0x00000002000a7825 */ /* 0x001fc600078e0214 */
[----:B------:R-:W3:Y:S04]  /*d400*/  LDG.E.U16 R9, [R8.64] ;  /* 0x0000000408097981 */ /* 0x000ee8000c1e1500 */
[----:B------:R-:W3:Y:S04]  /*d410*/  LDG.E.U16 R11, [R10.64] ;  /* 0x000000040a0b7981 */ /* 0x000ee8000c1e1500 */
[----:B------:R-:W-:Y:S04]  /*d420*/  STL [R1+0x3c], R29 ;  /* 0x00003c1d01007387 */ /* 0x000fe80000100800 */
[----:B------:R0:W-:Y:S04]  /*d430*/  STL [R1+0x40], R28 ;  /* 0x0000401c01007387 */ /* 0x0001e80000100800 */
[----:B------:R-:W3:Y:S04]  /*d440*/  LDL.64 R26, [R1+0xb68] ;  /* 0x000b6800011a7983 */ /* 0x000ee80000100a00 */
[----:B0-----:R-:W3:Y:S04]  /*d450*/  LDL.64 R28, [R1+0xb70] ;  /* 0x000b7000011c7983 */ /* 0x001ee80000100a00 */
[----:B--2---:R0:W-:Y:S04]  /*d460*/  STL [R1+0x38], R25 ;  /* 0x0000381901007387 */ /* 0x0041e80000100800 */
[----:B0-----:R-:W2:Y:S04]  /*d470*/  LDL.64 R24, [R1+0xb60] ;  /* 0x000b600001187983 */ /* 0x001ea80000100a00 */
[----:B----4-:R-:W-:Y:S04]  /*d480*/  STL [R1+0x30], R23 ;  /* 0x0000301701007387 */ /* 0x010fe80000100800 */
[----:B-----5:R0:W-:Y:S04]  /*d490*/  STL [R1+0x34], R22 ;  /* 0x0000341601007387 */ /* 0x0201e80000100800 */
[----:B0-----:R-:W4:Y:S04]  /*d4a0*/  LDL.64 R22, [R1+0xb58] ;  /* 0x000b580001167983 */ /* 0x001f280000100a00 */
[----:B---3--:R0:W-:Y:S04]  /*d4b0*/  STL [R1+0x2c], R5 ;  /* 0x00002c0501007387 */ /* 0x0081e80000100800 */
[----:B------:R1:W-:Y:S04]  /*d4c0*/  STL [R1+0x28], R3 ;  /* 0x0000280301007387 */ /* 0x0003e80000100800 */
[----:B------:R-:W3:Y:S01]  /*d4d0*/  LDL.64 R20, [R1+0xb50] ;  /* 0x000b500001147983 */ /* 0x000ee20000100a00 */
[----:B------:R-:W-:-:S03]  /*d4e0*/  IMAD.WIDE R6, R0, 0x2, R18 ;  /* 0x0000000200067825 */ /* 0x000fc600078e0212 */
[----:B------:R-:W5:Y:S01]  /*d4f0*/  LDL.64 R18, [R1+0xb48] ;  /* 0x000b480001127983 */ /* 0x000f620000100a00 */
[----:B0-----:R-:W-:-:S03]  /*d500*/  IMAD.WIDE R4, R0, 0x2, R14 ;  /* 0x0000000200047825 */ /* 0x001fc600078e020e */
[----:B------:R-:W2:Y:S01]  /*d510*/  LDL.64 R14, [R1+0xb40] ;  /* 0x000b4000010e7983 */ /* 0x000ea20000100a00 */
[----:B-1----:R-:W-:-:S03]  /*d520*/  IMAD.WIDE R2, R0, 0x2, R12 ;  /* 0x0000000200027825 */ /* 0x002fc600078e020c */
[----:B------:R-:W2:Y:S04]  /*d530*/  LDL.64 R12, [R1+0xb38] ;  /* 0x000b3800010c7983 */ /* 0x000ea80000100a00 */
[----:B------:R0:W-:Y:S04]  /*d540*/  STL [R1+0x24], R11 ;  /* 0x0000240b01007387 */ /* 0x0001e80000100800 */
[----:B------:R-:W2:Y:S04]  /*d550*/  LDG.E.U16 R7, [R6.64] ;  /* 0x0000000406077981 */ /* 0x000ea8000c1e1500 */
[----:B------:R-:W4:Y:S01]  /*d560*/  LDG.E.U16 R5, [R4.64] ;  /* 0x0000000404057981 */ /* 0x000f22000c1e1500 */
[----:B0-----:R-:W-:-:S03]  /*d570*/  IMAD.WIDE R10, R0, 0x2, R16 ;  /* 0x00000002000a7825 */ /* 0x001fc600078e0210 */
[----:B------:R-:W5:Y:S04]  /*d580*/  LDG.E.U16 R3, [R2.64] ;  /* 0x0000000402037981 */ /* 0x000f68000c1e1500 */
[----:B------:R-:W5:Y:S04]  /*d590*/  LDL.64 R16, [R1+0xb30] ;  /* 0x000b300001107983 */ /* 0x000f680000100a00 */
[----:B------:R0:W-:Y:S02]  /*d5a0*/  STL [R1+0x20], R9 ;  /* 0x0000200901007387 */ /* 0x0001e40000100800 */
[----:B0-----:R-:W-:-:S02]  /*d5b0*/  IMAD.WIDE R8, R0, 0x2, R28 ;  /* 0x0000000200087825 */ /* 0x001fc400078e021c */
[----:B------:R3:W5:Y:S02]  /*d5c0*/  LDG.E.U16 R28, [R10.64] ;  /* 0x000000040a1c7981 */ /* 0x000764000c1e1500 */
[----:B---3--:R-:W-:-:S05]  /*d5d0*/  IMAD.WIDE R10, R0, 0x2, R20 ;  /* 0x00000002000a7825 */ /* 0x008fca00078e0214 */
[----:B------:R-:W3:Y:S04]  /*d5e0*/  LDG.E.U16 R29, [R10.64] ;  /* 0x000000040a1d7981 */ /* 0x000ee8000c1e1500 */
[----:B--2---:R0:W-:Y:S04]  /*d5f0*/  STL [R1+0x1c], R7 ;  /* 0x00001c0701007387 */ /* 0x0041e80000100800 */
[----:B----4-:R1:W-:Y:S04]  /*d600*/  STL [R1+0x18], R5 ;  /* 0x0000180501007387 */ /* 0x0103e80000100800 */
[----:B-----5:R2:W-:Y:S01]  /*d610*/  STL [R1+0x14], R3 ;  /* 0x0000140301007387 */ /* 0x0205e20000100800 */
[----:B0-----:R-:W-:-:S03]  /*d620*/  IMAD.WIDE R6, R0, 0x2, R26 ;  /* 0x0000000200067825 */ /* 0x001fc600078e021a */
[----:B------:R0:W4:Y:S01]  /*d630*/  LDG.E.U16 R27, [R8.64] ;  /* 0x00000004081b7981 */ /* 0x000122000c1e1500 */
[----:B-1----:R-:W-:-:S03]  /*d640*/  IMAD.WIDE R4, R0, 0x2, R24 ;  /* 0x0000000200047825 */ /* 0x002fc600078e0218 */
[----:B------:R1:W5:Y:S01]  /*d650*/  LDG.E.U16 R25, [R6.64] ;  /* 0x0000000406197981 */ /* 0x000362000c1e1500 */
[----:B--2---:R-:W-:-:S03]  /*d660*/  IMAD.WIDE R2, R0, 0x2, R22 ;  /* 0x0000000200027825 */ /* 0x004fc600078e0216 */
[----:B------:R2:W4:Y:S01]  /*d670*/  LDG.E.U16 R24, [R4.64] ;  /* 0x0000000404187981 */ /* 0x000522000c1e1500 */
[----:B0-----:R-:W-:-:S03]  /*d680*/  IMAD.WIDE R8, R0, 0x2, R18 ;  /* 0x0000000200087825 */ /* 0x001fc600078e0212 */
[----:B------:R0:W4:Y:S01]  /*d690*/  LDG.E.U16 R26, [R2.64] ;  /* 0x00000004021a7981 */ /* 0x000122000c1e1500 */
[----:B-1----:R-:W-:-:S03]  /*d6a0*/  IMAD.WIDE R6, R0, 0x2, R14 ;  /* 0x0000000200067825 */ /* 0x002fc600078e020e */
[----:B------:R-:W4:Y:S01]  /*d6b0*/  LDL.64 R18, [R1+0xaf0] ;  /* 0x000af00001127983 */ /* 0x000f220000100a00 */
[----:B--2---:R-:W-:-:S03]  /*d6c0*/  IMAD.WIDE R4, R0, 0x2, R12 ;  /* 0x0000000200047825 */ /* 0x004fc600078e020c */
[----:B------:R-:W2:Y:S01]  /*d6d0*/  LDL.64 R14, [R1+0xae8] ;  /* 0x000ae800010e7983 */ /* 0x000ea20000100a00 */
[----:B0-----:R-:W-:-:S03]  /*d6e0*/  IMAD.WIDE R2, R0, 0x2, R16 ;  /* 0x0000000200027825 */ /* 0x001fc600078e0210 */
[----:B------:R-:W2:Y:S04]  /*d6f0*/  LDL.64 R12, [R1+0xb28] ;  /* 0x000b2800010c7983 */ /* 0x000ea80000100a00 */
[----:B------:R-:W2:Y:S04]  /*d700*/  LDL.64 R16, [R1+0xae0] ;  /* 0x000ae00001107983 */ /* 0x000ea80000100a00 */
[----:B------:R-:W2:Y:S04]  /*d710*/  LDL.64 R22, [R1+0xad8] ;  /* 0x000ad80001167983 */ /* 0x000ea80000100a00 */
[----:B---3--:R0:W-:Y:S04]  /*d720*/  STL [R1+0x1ed8], R29 ;  /* 0x001ed81d01007387 */ /* 0x0081e80000100800 */
[----:B0-----:R-:W2:Y:S04]  /*d730*/  LDL R29, [R1+0x3b8] ;  /* 0x0003b800011d7983 */ /* 0x001ea80000100800 */
[----:B------:R0:W-:Y:S04]  /*d740*/  STL [R1+0x10], R28 ;  /* 0x0000101c01007387 */ /* 0x0001e80000100800 */
[----:B0-----:R-:W3:Y:S04]  /*d750*/  LDG.E.U16 R28, [R8.64] ;  /* 0x00000004081c7981 */ /* 0x001ee8000c1e1500 */
[----:B---3--:R-:W-:Y:S04]  /*d760*/  STL [R1+0x1edc], R28 ;  /* 0x001edc1c01007387 */ /* 0x008fe80000100800 */
[----:B----4-:R0:W-:Y:S04]  /*d770*/  STL [R1+0xc], R27 ;  /* 0x00000c1b01007387 */ /* 0x0101e80000100800 */
[----:B0-----:R-:W3:Y:S04]  /*d780*/  LDG.E.U16 R27, [R6.64] ;  /* 0x00000004061b7981 */ /* 0x001ee8000c1e1500 */
[----:B---3--:R-:W-:Y:S04]  /*d790*/  STL [R1+0x1ed4], R27 ;  /* 0x001ed41b01007387 */ /* 0x008fe80000100800 */
[----:B-----5:R0:W-:Y:S04]  /*d7a0*/  STL [R1+0x8], R25 ;  /* 0x0000081901007387 */ /* 0x0201e80000100800 */
[----:B0-----:R-:W3:Y:S01]  /*d7b0*/  LDG.E.U16 R25, [R4.64] ;  /* 0x0000000404197981 */ /* 0x001ee2000c1e1500 */
[----:B--2---:R-:W-:-:S04]  /*d7c0*/  IMAD.WIDE R10, R29, 0x2, R14 ;  /* 0x000000021d0a7825 */ /* 0x004fc800078e020e */
[C---:B------:R-:W-:Y:S01]  /*d7d0*/  IMAD.WIDE R8, R29.reuse, 0x2, R12 ;  /* 0x000000021d087825 */ /* 0x040fe200078e020c */
[----:B------:R-:W2:Y:S04]  /*d7e0*/  LDG.E.U16 R0, [R10.64] ;  /* 0x000000040a007981 */ /* 0x000ea8000c1e1500 */
[----:B---3--:R-:W-:Y:S04]  /*d7f0*/  STL [R1+0x1ee0], R25 ;  /* 0x001ee01901007387 */ /* 0x008fe80000100800 */
[----:B------:R0:W-:Y:S04]  /*d800*/  STL [R1+0x4], R24 ;  /* 0x0000041801007387 */ /* 0x0001e80000100800 */
[----:B0-----:R0:W3:Y:S01]  /*d810*/  LDG.E.U16 R24, [R2.64] ;  /* 0x0000000402187981 */ /* 0x0010e2000c1e1500 */
[----:B------:R-:W-:-:S04]  /*d820*/  IMAD.WIDE R4, R29, 0x2, R16 ;  /* 0x000000021d047825 */ /* 0x000fc800078e0210 */
[C---:B------:R-:W-:Y:S02]  /*d830*/  IMAD.WIDE R6, R29.reuse, 0x2, R22 ;  /* 0x000000021d067825 */ /* 0x040fe400078e0216 */
[----:B------:R-:W4:Y:S02]  /*d840*/  LDG.E.U16 R22, [R8.64] ;  /* 0x0000000408167981 */ /* 0x000f24000c1e1500 */
[C---:B0-----:R-:W-:Y:S02]  /*d850*/  IMAD.WIDE R2, R29.reuse, 0x2, R18 ;  /* 0x000000021d027825 */ /* 0x041fe400078e0212 */
[----:B------:R-:W5:Y:S04]  /*d860*/  LDG.E.U16 R4, [R4.64] ;  /* 0x0000000404047981 */ /* 0x000f68000c1e1500 */
[----:B------:R0:W2:Y:S04]  /*d870*/  LDG.E.U16 R2, [R2.64] ;  /* 0x0000000402027981 */ /* 0x0000a8000c1e1500 */
[----:B0-----:R-:W2:Y:S04]  /*d880*/  LDG.E.U16 R3, [R6.64] ;  /* 0x0000000406037981 */ /* 0x001ea8000c1e1500 */
[----:B---3--:R-:W-:Y:S04]  /*d890*/  STL [R1+0x1ec4], R24 ;  /* 0x001ec41801007387 */ /* 0x008fe80000100800 */
[----:B------:R-:W3:Y:S04]  /*d8a0*/  LDL.64 R14, [R1+0xb20] ;  /* 0x000b2000010e7983 */ /* 0x000ee80000100a00 */
[----:B------:R-:W3:Y:S04]  /*d8b0*/  LDL.64 R12, [R1+0xb18] ;  /* 0x000b1800010c7983 */ /* 0x000ee80000100a00 */
[----:B------:R-:W3:Y:S04]  /*d8c0*/  LDL.64 R20, [R1+0xb10] ;  /* 0x000b100001147983 */ /* 0x000ee80000100a00 */
[----:B------:R-:W3:Y:S04]  /*d8d0*/  LDL.64 R18, [R1+0xad0] ;  /* 0x000ad00001127983 */ /* 0x000ee80000100a00 */
[----:B------:R-:W3:Y:S04]  /*d8e0*/  LDL.64 R16, [R1+0xac8] ;  /* 0x000ac80001107983 */ /* 0x000ee80000100a00 */
[----:B------:R0:W-:Y:S04]  /*d8f0*/  STL [R1], R26 ;  /* 0x0000001a01007387 */ /* 0x0001e80000100800 */
[----:B--2---:R-:W-:Y:S04]  /*d900*/  STL [R1+0x1ef4], R2 ;  /* 0x001ef40201007387 */ /* 0x004fe80000100800 */
[----:B------:R-:W-:Y:S04]  /*d910*/  STL [R1+0x1ef8], R0 ;  /* 0x001ef80001007387 */ /* 0x000fe80000100800 */
[----:B----4-:R-:W-:Y:S04]  /*d920*/  STL [R1+0x1ec8], R22 ;  /* 0x001ec81601007387 */ /* 0x010fe80000100800 */
[----:B-----5:R-:W-:Y:S04]  /*d930*/  STL [R1+0x1ee4], R4 ;  /* 0x001ee40401007387 */ /* 0x020fe80000100800 */
[----:B------:R1:W-:Y:S04]  /*d940*/  STL [R1+0x1ee8], R3 ;  /* 0x001ee80301007387 */ /* 0x0003e80000100800 */
[----:B0-----:R-:W2:Y:S04]  /*d950*/  LDL.64 R26, [R1+0xb00] ;  /* 0x000b0000011a7983 */ /* 0x001ea80000100a00 */
[----:B------:R-:W4:Y:S04]  /*d960*/  LDL.64 R24, [R1+0xac0] ;  /* 0x000ac00001187983 */ /* 0x000f280000100a00 */
[----:B-1----:R-:W5:Y:S04]  /*d970*/  LDL.64 R2, [R1+0xb08] ;  /* 0x000b080001027983 */ /* 0x002f680000100a00 */
[----:B------:R-:W4:Y:S01]  /*d980*/  LDL.64 R22, [R1+0xab8] ;  /* 0x000ab80001167983 */ /* 0x000f220000100a00 */
[----:B---3--:R-:W-:-:S04]  /*d990*/  IMAD.WIDE R14, R29, 0x2, R14 ;  /* 0x000000021d0e7825 */ /* 0x008fc800078e020e */
[----:B------:R-:W-:-:S04]  /*d9a0*/  IMAD.WIDE R12, R29, 0x2, R12 ;  /* 0x000000021d0c7825 */ /* 0x000fc800078e020c */
[C---:B------:R-:W-:Y:S01]  /*d9b0*/  IMAD.WIDE R6, R29.reuse, 0x2, R20 ;  /* 0x000000021d067825 */ /* 0x040fe200078e0214 */
[----:B------:R0:W3:Y:S03]  /*d9c0*/  LDG.E.U16 R5, [R12.64] ;  /* 0x000000040c057981 */ /* 0x0000e6000c1e1500 */
[C---:B------:R-:W-:Y:S01]  /*d9d0*/  IMAD.WIDE R10, R29.reuse, 0x2, R18 ;  /* 0x000000021d0a7825 */ /* 0x040fe200078e0212 */
[----:B------:R4:W3:Y:S03]  /*d9e0*/  LDG.E.U16 R20, [R14.64] ;  /* 0x000000040e147981 */ /* 0x0008e6000c1e1500 */
[C---:B------:R-:W-:Y:S01]  /*d9f0*/  IMAD.WIDE R8, R29.reuse, 0x2, R16 ;  /* 0x000000021d087825 */ /* 0x040fe200078e0210 */
[----:B------:R1:W3:Y:S04]  /*da00*/  LDG.E.U16 R6, [R6.64] ;  /* 0x0000000406067981 */ /* 0x0002e8000c1e1500 */
[----:B------:R-:W3:Y:S04]  /*da10*/  LDL.64 R16, [R1+0xaf8] ;  /* 0x000af80001107983 */ /* 0x000ee80000100a00 */
[----:B------:R0:W3:Y:S04]  /*da20*/  LDG.E.U16 R8, [R8.64] ;  /* 0x0000000408087981 */ /* 0x0000e8000c1e1500 */
[----:B-1----:R2:W3:Y:S02]  /*da30*/  LDG.E.U16 R7, [R10.64] ;  /* 0x000000040a077981 */ /* 0x0024e4000c1e1500 */
[----:B--2---:R-:W-:-:S06]  /*da40*/  IMAD.WIDE R10, R29, 0x2, R26 ;  /* 0x000000021d0a7825 */ /* 0x004fcc00078e021a */
[----:B------:R1:W2:Y:S01]  /*da50*/  LDG.E.U16 R10, [R10.64] ;  /* 0x000000040a0a7981 */ /* 0x0002a2000c1e1500 */
[----:B-----5:R-:W-:-:S05]  /*da60*/  IMAD.WIDE R18, R29, 0x2, R2 ;  /* 0x000000021d127825 */ /* 0x020fca00078e0202 */
[----:B0-----:R0:W5:Y:S01]  /*da70*/  LDG.E.U16 R9, [R18.64] ;  /* 0x0000000412097981 */ /* 0x001162000c1e1500 */
[----:B----4-:R-:W-:-:S04]  /*da80*/  IMAD.WIDE R14, R29, 0x2, R24 ;  /* 0x000000021d0e7825 */ /* 0x010fc800078e0218 */
[----:B------:R-:W-:-:S05]  /*da90*/  IMAD.WIDE R12, R29, 0x2, R22 ;  /* 0x000000021d0c7825 */ /* 0x000fca00078e0216 */
[----:B0-----:R0:W4:Y:S04]  /*daa0*/  LDG.E.U16 R19, [R12.64] ;  /* 0x000000040c137981 */ /* 0x001128000c1e1500 */
[----:B------:R0:W4:Y:S04]  /*dab0*/  LDG.E.U16 R18, [R14.64] ;  /* 0x000000040e127981 */ /* 0x000128000c1e1500 */
[----:B---3--:R3:W-:Y:S04]  /*dac0*/  STL [R1+0x1ec0], R20 ;  /* 0x001ec01401007387 */ /* 0x0087e80000100800 */
[----:B------:R-:W-:Y:S01]  /*dad0*/  STL [R1+0x1ecc], R5 ;  /* 0x001ecc0501007387 */ /* 0x000fe20000100800 */
[----:B------:R-:W-:-:S03]  /*dae0*/  IMAD.WIDE R16, R29, 0x2, R16 ;  /* 0x000000021d107825 */ /* 0x000fc600078e0210 */
[----:B------:R-:W-:Y:S04]  /*daf0*/  STL [R1+0x1ed0], R6 ;  /* 0x001ed00601007387 */ /* 0x000fe80000100800 */
[----:B-1----:R-:W4:Y:S04]  /*db00*/  LDG.E.U16 R11, [R16.64] ;  /* 0x00000004100b7981 */ /* 0x002f28000c1e1500 */
[----:B------:R1:W-:Y:S04]  /*db10*/  STL [R1+0x1eec], R7 ;  /* 0x001eec0701007387 */ /* 0x0003e80000100800 */
[----:B------:R-:W-:Y:S04]  /*db20*/  STL [R1+0x1ef0], R8 ;  /* 0x001ef00801007387 */ /* 0x000fe80000100800 */
[----:B---3--:R-:W0:Y:S04]  /*db30*/  LDL.64 R20, [R1+0xab0] ;  /* 0x000ab00001147983 */ /* 0x008e280000100a00 */
[----:B-1----:R-:W3:Y:S04]  /*db40*/  LDL.64 R6, [R1+0xaa8] ;  /* 0x000aa80001067983 */ /* 0x002ee80000100a00 */
[----:B------:R-:W3:Y:S04]  /*db50*/  LDL.64 R2, [R1+0xaa0] ;  /* 0x000aa00001027983 */ /* 0x000ee80000100a00 */
[----:B------:R-:W3:Y:S04]  /*db60*/  LDL.64 R24, [R1+0xa98] ;  /* 0x000a980001187983 */ /* 0x000ee80000100a00 */
[----:B------:R-:W3:Y:S04]  /*db70*/  LDL.64 R4, [R1+0xa90] ;  /* 0x000a900001047983 */ /* 0x000ee80000100a00 */
[----:B-----5:R-:W-:Y:S04]  /*db80*/  STL [R1+0x1efc], R9 ;  /* 0x001efc0901007387 */ /* 0x020fe80000100800 */
[----:B--2---:R-:W-:Y:S04]  /*db90*/  STL [R1+0x1f00], R10 ;  /* 0x001f000a01007387 */ /* 0x004fe80000100800 */
[----:B----4-:R1:W-:Y:S04]  /*dba0*/  STL [R1+0x1f04], R11 ;  /* 0x001f040b01007387 */ /* 0x0103e80000100800 */
[----:B------:R-:W2:Y:S04]  /*dbb0*/  LDL.64 R26, [R1+0xa80] ;  /* 0x000a8000011a7983 */ /* 0x000ea80000100a00 */
[----:B-1----:R-:W4:Y:S01]  /*dbc0*/  LDL.LU R11, [R1+0x8c] ;  /* 0x00008c00010b7983 */ /* 0x002f220000300800 */
[----:B0-----:R-:W-:-:S03]  /*dbd0*/  IMAD.WIDE R12, R29, 0x2, R20 ;  /* 0x000000021d0c7825 */ /* 0x001fc600078e0214 */
[----:B------:R-:W5:Y:S01]  /*dbe0*/  LDL.LU R10, [R1+0x88] ;  /* 0x00008800010a7983 */ /* 0x000f620000300800 */
[----:B---3--:R-:W-:-:S03]  /*dbf0*/  IMAD.WIDE R14, R29, 0x2, R6 ;  /* 0x000000021d0e7825 */ /* 0x008fc600078e0206 */
[----:B------:R-:W3:Y:S01]  /*dc00*/  LDL.LU R9, [R1+0x4c] ;  /* 0x00004c0001097983 */ /* 0x000ee20000300800 */
[----:B------:R-:W-:-:S03]  /*dc10*/  IMAD.WIDE R16, R29, 0x2, R2 ;  /* 0x000000021d107825 */ /* 0x000fc600078e0202 */
[----:B------:R-:W2:Y:S04]  /*dc20*/  LDL.LU R0, [R1+0x48] ;  /* 0x0000480001007983 */ /* 0x000ea80000300800 */
[----:B------:R-:W2:Y:S04]  /*dc30*/  LDL.LU R2, [R1+0xc] ;  /* 0x00000c0001027983 */ /* 0x000ea80000300800 */
[----:B------:R0:W2:Y:S04]  /*dc40*/  LDG.E.U16 R21, [R12.64] ;  /* 0x000000040c157981 */ /* 0x0000a8000c1e1500 */
[----:B------:R-:W2:Y:S04]  /*dc50*/  LDL.LU R6, [R1+0x8] ;  /* 0x0000080001067983 */ /* 0x000ea80000300800 */
[----:B------:R-:W2:Y:S01]  /*dc60*/  LDL.LU R8, [R1+0x84] ;  /* 0x0000840001087983 */ /* 0x000ea20000300800 */
[----:B0-----:R-:W-:-:S03]  /*dc70*/  IMAD.WIDE R12, R29, 0x2, R24 ;  /* 0x000000021d0c7825 */ /* 0x001fc600078e0218 */
[----:B------:R0:W2:Y:S04]  /*dc80*/  LDG.E.U16 R23, [R14.64] ;  /* 0x000000040e177981 */ /* 0x0000a8000c1e1500 */
[----:B------:R-:W2:Y:S04]  /*dc90*/  LDL.LU R7, [R1+0x80] ;  /* 0x0000800001077983 */ /* 0x000ea80000300800 */
[----:B------:R-:W2:Y:S01]  /*dca0*/  LDL.LU R3, [R1+0x44] ;  /* 0x0000440001037983 */ /* 0x000ea20000300800 */
[----:B0-----:R-:W-:-:S03]  /*dcb0*/  IMAD.WIDE R14, R29, 0x2, R4 ;  /* 0x000000021d0e7825 */ /* 0x001fc600078e0204 */
[----:B------:R0:W2:Y:S04]  /*dcc0*/  LDG.E.U16 R16, [R16.64] ;  /* 0x0000000410107981 */ /* 0x0000a8000c1e1500 */
[----:B------:R-:W2:Y:S04]  /*dcd0*/  LDL.LU R4, [R1+0x40] ;  /* 0x0000400001047983 */ /* 0x000ea80000300800 */
[----:B------:R-:W2:Y:S04]  /*dce0*/  LDL.LU R25, [R1+0x4] ;  /* 0x0000040001197983 */ /* 0x000ea80000300800 */
[----:B0-----:R0:W2:Y:S04]  /*dcf0*/  LDG.E.U16 R17, [R12.64] ;  /* 0x000000040c117981 */ /* 0x0010a8000c1e1500 */
[----:B------:R1:W2:Y:S04]  /*dd00*/  LDG.E.U16 R14, [R14.64] ;  /* 0x000000040e0e7981 */ /* 0x0002a8000c1e1500 */
[----:B0-----:R-:W2:Y:S04]  /*dd10*/  LDL.64 R12, [R1+0xa88] ;  /* 0x000a8800010c7983 */ /* 0x001ea80000100a00 */
[----:B------:R-:W3:Y:S04]  /*dd20*/  LDL.LU R5, [R1+0x7c] ;  /* 0x00007c0001057983 */ /* 0x000ee80000300800 */
[----:B------:R-:W3:Y:S01]  /*dd30*/  LDL.LU R22, [R1+0x78] ;  /* 0x0000780001167983 */ /* 0x000ee20000300800 */
[----:B--2---:R-:W-:-:S05]  /*dd40*/  IMAD.WIDE R12, R29, 0x2, R12 ;  /* 0x000000021d0c7825 */ /* 0x004fca00078e020c */
[----:B-1----:R0:W2:Y:S02]  /*dd50*/  LDG.E.U16 R15, [R12.64] ;  /* 0x000000040c0f7981 */ /* 0x0020a4000c1e1500 */
[----:B0-----:R-:W-:-:S05]  /*dd60*/  IMAD.WIDE R12, R29, 0x2, R26 ;  /* 0x000000021d0c7825 */ /* 0x001fca00078e021a */
[----:B------:R0:W2:Y:S04]  /*dd70*/  LDG.E.U16 R26, [R12.64] ;  /* 0x000000040c1a7981 */ /* 0x0000a8000c1e1500 */
[----:B0-----:R-:W2:Y:S04]  /*dd80*/  LDL.64 R12, [R1+0xa78] ;  /* 0x000a7800010c7983 */ /* 0x001ea80000100a00 */
[----:B------:R-:W0:Y:S04]  /*dd90*/  S2R R24, SR_TID.X ;  /* 0x0000000000187919 */ /* 0x000e280000002100 */
[----:B------:R-:W3:Y:S01]  /*dda0*/  LDL.LU R28, [R1+0x3c] ;  /* 0x00003c00011c7983 */ /* 0x000ee20000300800 */
[----:B0-----:R-:W-:Y:S01]  /*ddb0*/  LOP3.LUT R20, R24, 0x7f, RZ, 0xc0, !PT ;  /* 0x0000007f18147812 */ /* 0x001fe200078ec0ff */
[----:B--2---:R-:W-:-:S02]  /*ddc0*/  IMAD.WIDE R12, R29, 0x2, R12 ;  /* 0x000000021d0c7825 */ /* 0x004fc400078e020c */
[----:B------:R-:W2:Y:S04]  /*ddd0*/  LDL.LU R29, [R1+0x38] ;  /* 0x00003800011d7983 */ /* 0x000ea80000300800 */
[----:B------:R0:W2:Y:S02]  /*dde0*/  LDG.E.U16 R12, [R12.64] ;  /* 0x000000040c0c7981 */ /* 0x0000a4000c1e1500 */
[----:B0-----:R-:W-:Y:S02]  /*ddf0*/  SHF.L.U32 R13, R20, 0x1, RZ ;  /* 0x00000001140d7819 */ /* 0x001fe400000006ff */
[----:B------:R-:W-:Y:S06]  /*de00*/  BAR.SYNC.DEFER_BLOCKING 0x0 ;  /* 0x0000000000007b1d */ /* 0x000fec0000010000 */
[----:B----4-:R0:W-:Y:S04]  /*de10*/  STS.U16 [R13+0x10000], R11 ;  /* 0x0100000b0d007388 */ /* 0x0101e80000000400 */
[----:B-----5:R1:W-:Y:S04]  /*de20*/  STS.U16 [R13+0x10100], R10 ;  /* 0x0101000a0d007388 */ /* 0x0203e80000000400 */
[----:B---3--:R3:W-:Y:S04]  /*de30*/  STS.U16 [R13+0x11000], R9 ;  /* 0x011000090d007388 */ /* 0x0087e80000000400 */
[----:B0-----:R-:W4:Y:S04]  /*de40*/  LDL.LU R11, [R1+0x1f04] ;  /* 0x001f0400010b7983 */ /* 0x001f280000300800 */
[----:B-1----:R-:W5:Y:S04]  /*de50*/  LDL.LU R10, [R1+0x1f00] ;  /* 0x001f0000010a7983 */ /* 0x002f680000300800 */
[----:B---3--:R-:W3:Y:S04]  /*de60*/  LDL.LU R9, [R1+0x1efc] ;  /* 0x001efc0001097983 */ /* 0x008ee80000300800 */
[----:B------:R0:W-:Y:S04]  /*de70*/  STS.U16 [R13+0x11100], R0 ;  /* 0x011100000d007388 */ /* 0x0001e80000000400 */
[----:B------:R1:W-:Y:S04]  /*de80*/  STS.U16 [R13+0x12000], R2 ;  /* 0x012000020d007388 */ /* 0x0003e80000000400 */
[----:B0-----:R-:W2:Y:S04]  /*de90*/  LDL.LU R0, [R1+0x1ef8] ;  /* 0x001ef80001007983 */ /* 0x001ea80000300800 */
[----:B-1----:R-:W2:Y:S04]  /*dea0*/  LDL.LU R2, [R1+0x1ef4] ;  /* 0x001ef40001027983 */ /* 0x002ea80000300800 */
[----:B------:R-:W0:Y:S04]  /*deb0*/  S2R R27, SR_TID.X ;  /* 0x00000000001b7919 */ /* 0x000e280000002100 */
[----:B------:R1:W-:Y:S01]  /*dec0*/  STS.U16 [R13+0x12100], R6 ;  /* 0x012100060d007388 */ /* 0x0003e20000000400 */
[----:B0-----:R-:W-:-:S05]  /*ded0*/  LOP3.LUT R27, R27, 0x7f, RZ, 0xc0, !PT ;  /* 0x0000007f1b1b7812 */ /* 0x001fca00078ec0ff */
[----:B------:R-:W-:-:S05]  /*dee0*/  IMAD.SHL.U32 R27, R27, 0x2, RZ ;  /* 0x000000021b1b7824 */ /* 0x000fca00078e00ff */
[C---:B-1----:R-:W-:Y:S01]  /*def0*/  LOP3.LUT R6, R27.reuse, 0x10, RZ, 0x3c, !PT ;  /* 0x000000101b067812 */ /* 0x042fe200078e3cff */
[----:B--2---:R0:W-:Y:S04]  /*df00*/  STS.U16 [R13+0x13000], R2 ;  /* 0x013000020d007388 */ /* 0x0041e80000000400 */
[----:B------:R1:W-:Y:S04]  /*df10*/  STS.U16 [R13+0x13100], R0 ;  /* 0x013100000d007388 */ /* 0x0003e80000000400 */
[----:B------:R2:W-:Y:S04]  /*df20*/  STS.U16 [R6+0x10200], R8 ;  /* 0x0102000806007388 */ /* 0x0005e80000000400 */
[----:B0-----:R-:W3:Y:S04]  /*df30*/  LDL.LU R2, [R1] ;  /* 0x0000000001027983 */ /* 0x001ee80000300800 */
[----:B-1----:R-:W4:Y:S04]  /*df40*/  LDL.LU R0, [R1+0x30] ;  /* 0x0000300001007983 */ /* 0x002f280000300800 */
[----:B--2---:R-:W2:Y:S04]  /*df50*/  LDL.LU R8, [R1+0x1ef0] ;  /* 0x001ef00001087983 */ /* 0x004ea80000300800 */
[----:B------:R0:W-:Y:S04]  /*df60*/  STS.U16 [R6+0x10300], R7 ;  /* 0x0103000706007388 */ /* 0x0001e80000000400 */
[----:B------:R1:W-:Y:S04]  /*df70*/  STS.U16 [R6+0x11200], R3 ;  /* 0x0112000306007388 */ /* 0x0003e80000000400 */
[----:B------:R5:W-:Y:S04]  /*df80*/  STS.U16 [R6+0x11300], R4 ;  /* 0x0113000406007388 */ /* 0x000be80000000400 */
[----:B0-----:R-:W2:Y:S04]  /*df90*/  LDL.LU R7, [R1+0x1eec] ;  /* 0x001eec0001077983 */ /* 0x001ea80000300800 */
[----:B-1----:R-:W2:Y:S04]  /*dfa0*/  LDL.LU R3, [R1+0x1ee8] ;  /* 0x001ee80001037983 */ /* 0x002ea80000300800 */
[----:B-----5:R-:W5:Y:S01]  /*dfb0*/  LDL.LU R4, [R1+0x1ee4] ;  /* 0x001ee40001047983 */ /* 0x020f620000300800 */
[----:B------:R-:W-:-:S03]  /*dfc0*/  LOP3.LUT R27, R27, 0x20, RZ, 0x3c, !PT ;  /* 0x000000201b1b7812 */ /* 0x000fc600078e3cff */
[----:B------:R0:W-:Y:S04]  /*dfd0*/  STS.U16 [R6+0x12200], R25 ;  /* 0x0122001906007388 */ /* 0x0001e80000000400 */
[----:B0-----:R-:W4:Y:S04]  /*dfe0*/  LDL.LU R25, [R1+0x1ee0] ;  /* 0x001ee00001197983 */ /* 0x001f280000300800 */
[----:B---3--:R0:W-:Y:S02]  /*dff0*/  STS.U16 [R6+0x12300], R2 ;  /* 0x0123000206007388 */ /* 0x0081e40000000400 */
[----:B0-----:R-:W-:-:S02]  /*e000*/  LOP3.LUT R2, R24, 0x7f, RZ, 0xc0, !PT ;  /* 0x0000007f18027812 */ /* 0x001fc400078ec0ff */
[----:B-----5:R0:W-:Y:S04]  /*e010*/  STS.U16 [R6+0x13200], R4 ;  /* 0x0132000406007388 */ /* 0x0201e80000000400 */
[----:B--2---:R1:W-:Y:S04]  /*e020*/  STS.U16 [R6+0x13300], R3 ;  /* 0x0133000306007388 */ /* 0x0043e80000000400 */
[----:B------:R2:W-:Y:S04]  /*e030*/  STS.U16 [R27+0x10400], R5 ;  /* 0x010400051b007388 */ /* 0x0005e80000000400 */
[----:B0-----:R-:W3:Y:S04]  /*e040*/  LDL.LU R4, [R1+0x34] ;  /* 0x0000340001047983 */ /* 0x001ee80000300800 */
[----:B-1----:R-:W5:Y:S04]  /*e050*/  LDL.LU R3, [R1+0x70] ;  /* 0x0000700001037983 */ /* 0x002f680000300800 */
[----:B------:R-:W3:Y:S04]  /*e060*/  LDL.LU R6, [R1+0x6c] ;  /* 0x00006c0001067983 */ /* 0x000ee80000300800 */
[----:B------:R0:W-:Y:S04]  /*e070*/  STS.U16 [R27+0x10500], R22 ;  /* 0x010500161b007388 */ /* 0x0001e80000000400 */
[----:B--2---:R-:W2:Y:S04]  /*e080*/  LDL.LU R5, [R1+0x68] ;  /* 0x0000680001057983 */ /* 0x004ea80000300800 */
[----:B------:R1:W-:Y:S04]  /*e090*/  STS.U16 [R27+0x11400], R28 ;  /* 0x0114001c1b007388 */ /* 0x0003e80000000400 */
[----:B0-----:R-:W2:Y:S04]  /*e0a0*/  LDL.LU R22, [R1+0x2c] ;  /* 0x00002c0001167983 */ /* 0x001ea80000300800 */
[----:B------:R-:W2:Y:S04]  /*e0b0*/  LDL.LU R24, [R1+0x28] ;  /* 0x0000280001187983 */ /* 0x000ea80000300800 */
[----:B-1----:R-:W2:Y:S04]  /*e0c0*/  LDL.LU R28, [R1+0x1edc] ;  /* 0x001edc00011c7983 */ /* 0x002ea80000300800 */
[----:B------:R0:W-:Y:S04]  /*e0d0*/  STS.U16 [R27+0x11500], R29 ;  /* 0x0115001d1b007388 */ /* 0x0001e80000000400 */
[----:B0-----:R-:W2:Y:S01]  /*e0e0*/  LDL.LU R29, [R1+0x1ed8] ;  /* 0x001ed800011d7983 */ /* 0x001ea20000300800 */
[----:B------:R-:W-:-:S03]  /*e0f0*/  SHF.L.U32 R2, R2, 0x1, RZ ;  /* 0x0000000102027819 */ /* 0x000fc600000006ff */
[----:B--2---:R0:W-:Y:S04]  /*e100*/  STS.U16 [R27+0x12400], R29 ;  /* 0x0124001d1b007388 */ /* 0x0041e80000000400 */
[----:B------:R1:W-:Y:S04]  /*e110*/  STS.U16 [R27+0x12500], R28 ;  /* 0x0125001c1b007388 */ /* 0x0003e80000000400 */
[----:B0-----:R-:W2:Y:S04]  /*e120*/  LDL.LU R29, [R1+0x74] ;  /* 0x00007400011d7983 */ /* 0x001ea80000300800 */
[----:B-1----:R-:W3:Y:S01]  /*e130*/  LDL.LU R27, [R1+0x1ed4] ;  /* 0x001ed400011b7983 */ /* 0x002ee20000300800 */
[----:B------:R-:W-:-:S02]  /*e140*/  LOP3.LUT R28, R2, 0x20, RZ, 0x3c, !PT ;  /* 0x00000020021c7812 */ /* 0x000fc400078e3cff */
[----:B------:R-:W-:-:S03]  /*e150*/  LOP3.LUT R2, R2, 0x30, RZ, 0x3c, !PT ;  /* 0x0000003002027812 */ /* 0x000fc600078e3cff */
[----:B------:R-:W-:Y:S04]  /*e160*/  STS.U16 [R28+0x13400], R7 ;  /* 0x013400071c007388 */ /* 0x000fe80000000400 */
[----:B------:R0:W-:Y:S04]  /*e170*/  STS.U16 [R28+0x13500], R8 ;  /* 0x013500081c007388 */ /* 0x0001e80000000400 */
[----:B0-----:R-:W4:Y:S04]  /*e180*/  LDL.LU R8, [R1+0x20] ;  /* 0x0000200001087983 */ /* 0x001f280000300800 */
[----:B------:R-:W4:Y:S04]  /*e190*/  LDL.LU R7, [R1+0x58] ;  /* 0x0000580001077983 */ /* 0x000f280000300800 */
[----:B------:R-:W4:Y:S04]  /*e1a0*/  LDL.LU R28, [R1+0x1c] ;  /* 0x00001c00011c7983 */ /* 0x000f280000300800 */
[----:B--2---:R0:W-:Y:S04]  /*e1b0*/  STS.U16 [R2+0x10600], R29 ;  /* 0x0106001d02007388 */ /* 0x0041e80000000400 */
[----:B-----5:R1:W-:Y:S04]  /*e1c0*/  STS.U16 [R2+0x10700], R3 ;  /* 0x0107000302007388 */ /* 0x0203e80000000400 */
[----:B---3--:R-:W-:Y:S04]  /*e1d0*/  STS.U16 [R2+0x11600], R4 ;  /* 0x0116000402007388 */ /* 0x008fe80000000400 */
[----:B----4-:R-:W-:Y:S04]  /*e1e0*/  STS.U16 [R2+0x11700], R0 ;  /* 0x0117000002007388 */ /* 0x010fe80000000400 */
[----:B------:R-:W-:Y:S04]  /*e1f0*/  STS.U16 [R2+0x12600], R27 ;  /* 0x0126001b02007388 */ /* 0x000fe80000000400 */
[----:B------:R2:W-:Y:S04]  /*e200*/  STS.U16 [R2+0x12700], R25 ;  /* 0x0127001902007388 */ /* 0x0005e80000000400 */
[----:B0-----:R-:W3:Y:S04]  /*e210*/  LDL.LU R29, [R1+0x18] ;  /* 0x00001800011d7983 */ /* 0x001ee80000300800 */
[----:B-1----:R-:W4:Y:S01]  /*e220*/  LDL.LU R3, [R1+0x54] ;  /* 0x0000540001037983 */ /* 0x002f220000300800 */
[----:B--2---:R-:W-:-:S03]  /*e230*/  SHF.L.U32 R25, R20, 0x1, RZ ;  /* 0x0000000114197819 */ /* 0x004fc600000006ff */
[----:B------:R-:W2:Y:S01]  /*e240*/  LDL.LU R4, [R1+0x50] ;  /* 0x0000500001047983 */ /* 0x000ea20000300800 */
[----:B------:R-:W-:-:S03]  /*e250*/  LOP3.LUT R20, R25, 0x40, RZ, 0x3c, !PT ;  /* 0x0000004019147812 */ /* 0x000fc600078e3cff */
[----:B------:R-:W5:Y:S04]  /*e260*/  LDL.LU R0, [R1+0x14] ;  /* 0x0000140001007983 */ /* 0x000f680000300800 */
[----:B------:R-:W2:Y:S04]  /*e270*/  LDL.LU R27, [R1+0x5c] ;  /* 0x00005c00011b7983 */ /* 0x000ea80000300800 */
[----:B------:R0:W-:Y:S04]  /*e280*/  STS.U16 [R2+0x13600], R18 ;  /* 0x0136001202007388 */ /* 0x0001e80000000400 */
[----:B------:R1:W-:Y:S04]  /*e290*/  STS.U16 [R2+0x13700], R19 ;  /* 0x0137001302007388 */ /* 0x0003e80000000400 */
[----:B------:R1:W-:Y:S04]  /*e2a0*/  STS.U16 [R20+0x10800], R6 ;  /* 0x0108000614007388 */ /* 0x0003e80000000400 */
[----:B0-----:R-:W2:Y:S04]  /*e2b0*/  LDL.LU R18, [R1+0x24] ;  /* 0x0000240001127983 */ /* 0x001ea80000300800 */
[----:B-1----:R-:W2:Y:S04]  /*e2c0*/  LDL.LU R19, [R1+0x60] ;  /* 0x0000600001137983 */ /* 0x002ea80000300800 */
[----:B------:R-:W2:Y:S04]  /*e2d0*/  LDL.LU R2, [R1+0x10] ;  /* 0x0000100001027983 */ /* 0x000ea80000300800 */
[----:B------:R-:W2:Y:S04]  /*e2e0*/  LDL.LU R6, [R1+0x1ed0] ;  /* 0x001ed00001067983 */ /* 0x000ea80000300800 */
[----:B------:R0:W-:Y:S04]  /*e2f0*/  STS.U16 [R20+0x10900], R5 ;  /* 0x0109000514007388 */ /* 0x0001e80000000400 */
[----:B------:R1:W-:Y:S04]  /*e300*/  STS.U16 [R20+0x11800], R22 ;  /* 0x0118001614007388 */ /* 0x0003e80000000400 */
[----:B------:R1:W-:Y:S04]  /*e310*/  STS.U16 [R20+0x11900], R24 ;  /* 0x0119001814007388 */ /* 0x0003e80000000400 */
[----:B0-----:R-:W2:Y:S04]  /*e320*/  LDL.LU R5, [R1+0x1ecc] ;  /* 0x001ecc0001057983 */ /* 0x001ea80000300800 */
[----:B-1----:R-:W2:Y:S04]  /*e330*/  LDL.LU R22, [R1+0x1ec8] ;  /* 0x001ec80001167983 */ /* 0x002ea80000300800 */
[----:B------:R-:W2:Y:S01]  /*e340*/  LDL.LU R24, [R1+0x1ec4] ;  /* 0x001ec40001187983 */ /* 0x000ea20000300800 */
[----:B------:R-:W-:-:S03]  /*e350*/  LOP3.LUT R25, R25, 0x50, RZ, 0x3c, !PT ;  /* 0x0000005019197812 */ /* 0x000fc600078e3cff */
[----:B--2---:R0:W-:Y:S04]  /*e360*/  STS.U16 [R20+0x12800], R24 ;  /* 0x0128001814007388 */ /* 0x0041e80000000400 */
[----:B------:R1:W-:Y:S04]  /*e370*/  STS.U16 [R20+0x12900], R22 ;  /* 0x0129001614007388 */ /* 0x0003e80000000400 */
[----:B0-----:R-:W2:Y:S04]  /*e380*/  LDL.LU R24, [R1+0x64] ;  /* 0x0000640001187983 */ /* 0x001ea80000300800 */
[----:B-1----:R-:W3:Y:S04]  /*e390*/  LDL.LU R20, [R1+0x1ec0] ;  /* 0x001ec00001147983 */ /* 0x002ee80000300800 */
[----:B------:R-:W0:Y:S02]  /*e3a0*/  S2R R22, SR_TID.X ;  /* 0x0000000000167919 */ /* 0x000e240000002100 */
[----:B0-----:R-:W-:-:S04]  /*e3b0*/  LOP3.LUT R22, R22, 0x7f, RZ, 0xc0, !PT ;  /* 0x0000007f16167812 */ /* 0x001fc800078ec0ff */
[----:B------:R-:W-:-:S04]  /*e3c0*/  SHF.L.U32 R22, R22, 0x1, RZ ;  /* 0x0000000116167819 */ /* 0x000fc800000006ff */
[----:B------:R-:W-:-:S05]  /*e3d0*/  LOP3.LUT R22, R22, 0x40, RZ, 0x3c, !PT ;  /* 0x0000004016167812 */ /* 0x000fca00078e3cff */
[----:B------:R-:W-:Y:S04]  /*e3e0*/  STS.U16 [R22+0x13800], R21 ;  /* 0x0138001516007388 */ /* 0x000fe80000000400 */
[----:B------:R-:W-:Y:S04]  /*e3f0*/  STS.U16 [R22+0x13900], R23 ;  /* 0x0139001716007388 */ /* 0x000fe80000000400 */
[----:B--2---:R-:W-:Y:S04]  /*e400*/  STS.U16 [R25+0x10a00], R24 ;  /* 0x010a001819007388 */ /* 0x004fe80000000400 */
[----:B------:R-:W-:Y:S04]  /*e410*/  STS.U16 [R25+0x10b00], R19 ;  /* 0x010b001319007388 */ /* 0x000fe80000000400 */
[----:B------:R-:W-:Y:S04]  /*e420*/  STS.U16 [R25+0x11a00], R18 ;  /* 0x011a001219007388 */ /* 0x000fe80000000400 */
[----:B------:R0:W-:Y:S04]  /*e430*/  STS.U16 [R25+0x11b00], R8 ;  /* 0x011b000819007388 */ /* 0x0001e80000000400 */
[----:B---3--:R-:W-:Y:S04]  /*e440*/  STS.U16 [R25+0x12a00], R20 ;  /* 0x012a001419007388 */ /* 0x008fe80000000400 */
[----:B------:R-:W-:Y:S01]  /*e450*/  STS.U16 [R25+0x12b00], R5 ;  /* 0x012b000519007388 */ /* 0x000fe20000000400 */
[----:B0-----:R-:W-:-:S03]  /*e460*/  LOP3.LUT R8, R13, 0x60, RZ, 0x3c, !PT ;  /* 0x000000600d087812 */ /* 0x001fc600078e3cff */
[----:B------:R-:W-:Y:S04]  /*e470*/  STS.U16 [R25+0x13a00], R16 ;  /* 0x013a001019007388 */ /* 0x000fe80000000400 */
[----:B------:R-:W-:Y:S04]  /*e480*/  STS.U16 [R25+0x13b00], R17 ;  /* 0x013b001119007388 */ /* 0x000fe80000000400 */
[----:B------:R-:W-:Y:S04]  /*e490*/  STS.U16 [R8+0x10c00], R27 ;  /* 0x010c001b08007388 */ /* 0x000fe80000000400 */
[----:B------:R-:W-:Y:S04]  /*e4a0*/  STS.U16 [R8+0x10d00], R7 ;  /* 0x010d000708007388 */ /* 0x000fe80000000400 */
[----:B------:R0:W-:Y:S04]  /*e4b0*/  STS.U16 [R8+0x11c00], R28 ;  /* 0x011c001c08007388 */ /* 0x0001e80000000400 */
[----:B0-----:R-:W0:Y:S01]  /*e4c0*/  S2R R28, SR_TID.X ;  /* 0x00000000001c7919 */ /* 0x001e220000002100 */
[----:B------:R-:W-:-:S03]  /*e4d0*/  LOP3.LUT R7, R13, 0x70, RZ, 0x3c, !PT ;  /* 0x000000700d077812 */ /* 0x000fc600078e3cff */
[----:B------:R-:W-:Y:S04]  /*e4e0*/  STS.U16 [R8+0x11d00], R29 ;  /* 0x011d001d08007388 */ /* 0x000fe80000000400 */
[----:B------:R-:W-:Y:S04]  /*e4f0*/  STS.U16 [R8+0x12c00], R6 ;  /* 0x012c000608007388 */ /* 0x000fe80000000400 */
[----:B------:R-:W-:Y:S04]  /*e500*/  STS.U16 [R8+0x12d00], R9 ;  /* 0x012d000908007388 */ /* 0x000fe80000000400 */
[----:B------:R-:W-:Y:S04]  /*e510*/  STS.U16 [R8+0x13c00], R14 ;  /* 0x013c000e08007388 */ /* 0x000fe80000000400 */
[----:B------:R-:W-:Y:S04]  /*e520*/  STS.U16 [R8+0x13d00], R15 ;  /* 0x013d000f08007388 */ /* 0x000fe80000000400 */
[----:B----4-:R-:W-:Y:S04]  /*e530*/  STS.U16 [R7+0x10e00], R3 ;  /* 0x010e000307007388 */ /* 0x010fe80000000400 */
[----:B------:R0:W-:Y:S04]  /*e540*/  STS.U16 [R7+0x10f00], R4 ;  /* 0x010f000407007388 */ /* 0x0001e80000000400 */
[----:B-----5:R-:W-:Y:S04]  /*e550*/  STS.U16 [R7+0x11e00], R0 ;  /* 0x011e000007007388 */ /* 0x020fe80000000400 */
[----:B------:R-:W1:Y:S04]  /*e560*/  S2R R13, SR_TID.X ;  /* 0x00000000000d7919 */ /* 0x000e680000002100 */
[----:B------:R-:W-:Y:S04]  /*e570*/  STS.U16 [R7+0x11f00], R2 ;  /* 0x011f000207007388 */ /* 0x000fe80000000400 */
[----:B------:R-:W-:Y:S01]  /*e580*/  STS.U16 [R7+0x12e00], R10 ;  /* 0x012e000a07007388 */ /* 0x000fe20000000400 */
[----:B0-----:R-:W-:-:S03]  /*e590*/  LOP3.LUT R4, R28, 0x7, RZ, 0xc0, !PT ;  /* 0x000000071c047812 */ /* 0x001fc600078ec0ff */
[----:B------:R-:W-:Y:S04]  /*e5a0*/  STS.U16 [R7+0x12f00], R11 ;  /* 0x012f000b07007388 */ /* 0x000fe80000000400 */
[----:B------:R-:W-:Y:S04]  /*e5b0*/  STS.U16 [R7+0x13e00], R26 ;  /* 0x013e001a07007388 */ /* 0x000fe80000000400 */
[----:B------:R0:W-:Y:S02]  /*e5c0*/  STS.U16 [R7+0x13f00], R12 ;  /* 0x013f000c07007388 */ /* 0x0001e40000000400 */
[----:B0-----:R-:W-:-:S04]  /*e5d0*/  LOP3.LUT R7, R28, 0x60, RZ, 0xc0, !PT ;  /* 0x000000601c077812 */ /* 0x001fc800078ec0ff */
[----:B------:R-:W-:Y:S02]  /*e5e0*/  LEA R5, R7, R4, 0x3 ;  /* 0x0000000407057211 */ /* 0x000fe400078e18ff */
[----:B------:R-:W-:-:S03]  /*e5f0*/  SHF.L.U32 R28, R28, 0x1, RZ ;  /* 0x000000011c1c7819 */ /* 0x000fc600000006ff */
[----:B------:R-:W-:-:S05]  /*e600*/  IMAD.SHL.U32 R5, R5, 0x10, RZ ;  /* 0x0000001005057824 */ /* 0x000fca00078e00ff */
[----:B------:R-:W-:-:S04]  /*e610*/  LOP3.LUT R5, R5, 0x30, R28, 0x78, !PT ;  /* 0x0000003005057812 */ /* 0x000fc800078e781c */
[----:B------:R-:W-:Y:S01]  /*e620*/  LEA R5, R4, R5, 0x9 ;  /* 0x0000000504057211 */ /* 0x000fe200078e48ff */
[----:B------:R-:W-:Y:S01]  /*e630*/  BAR.SYNC.DEFER_BLOCKING 0x0 ;  /* 0x0000000000007b1d */ /* 0x000fe20000010000 */
[C---:B-1----:R-:W-:Y:S02]  /*e640*/  LOP3.LUT R4, R13.reuse, 0x7, RZ, 0xc0, !PT ;  /* 0x000000070d047812 */ /* 0x042fe400078ec0ff */
[C---:B------:R-:W-:Y:S01]  /*e650*/  LOP3.LUT R3, R13.reuse, 0x7, RZ, 0xc0, !PT ;  /* 0x000000070d037812 */ /* 0x040fe200078ec0ff */
[C---:B------:R-:W-:Y:S01]  /*e660*/  IMAD.SHL.U32 R29, R13.reuse, 0x2, RZ ;  /* 0x000000020d1d7824 */ /* 0x040fe200078e00ff */
[C---:B------:R-:W-:Y:S01]  /*e670*/  LOP3.LUT R0, R13.reuse, 0x10, RZ, 0xc0, !PT ;  /* 0x000000100d007812 */ /* 0x040fe200078ec0ff */
[----:B------:R-:W-:Y:S01]  /*e680*/  IMAD R4, R4, 0x110, RZ ;  /* 0x0000011004047824 */ /* 0x000fe200078e02ff */
[----:B------:R-:W-:Y:S01]  /*e690*/  LOP3.LUT R13, R13, 0x10, RZ, 0xc0, !PT ;  /* 0x000000100d0d7812 */ /* 0x000fe200078ec0ff */
[----:B------:R-:W-:Y:S01]  /*e6a0*/  IMAD R2, R3, 0x110, RZ ;  /* 0x0000011003027824 */ /* 0x000fe200078e02ff */
[----:B------:R-:W-:-:S02]  /*e6b0*/  SHF.L.U32 R0, R0, 0x7, RZ ;  /* 0x0000000700007819 */ /* 0x000fc400000006ff */
[----:B------:R-:W-:Y:S02]  /*e6c0*/  SHF.L.U32 R13, R13, 0x7, RZ ;  /* 0x000000070d0d7819 */ /* 0x000fe400000006ff */
[--C-:B------:R-:W-:Y:S02]  /*e6d0*/  LOP3.LUT R4, R4, 0x10, R29.reuse, 0x78, !PT ;  /* 0x0000001004047812 */ /* 0x100fe400078e781d */
[----:B------:R-:W-:Y:S02]  /*e6e0*/  LOP3.LUT R2, R2, 0x10, R29, 0x78, !PT ;  /* 0x0000001002027812 */ /* 0x000fe400078e781d */
[----:B------:R-:W-:Y:S02]  /*e6f0*/  LOP3.LUT R4, R4, R13, RZ, 0xfc, !PT ;  /* 0x0000000d04047212 */ /* 0x000fe400078efcff */
[----:B------:R-:W-:Y:S02]  /*e700*/  LOP3.LUT R2, R2, R0, RZ, 0xfc, !PT ;  /* 0x0000000002027212 */ /* 0x000fe400078efcff */
[----:B------:R-:W-:-:S03]  /*e710*/  LOP3.LUT R4, R4, 0x20, RZ, 0x3c, !PT ;  /* 0x0000002004047812 */ /* 0x000fc600078e3cff */
[----:B------:R-:W0:Y:S04]  /*e720*/  LDSM.16.MT88.4 R16, [R2+0x80] ;  /* 0x000080000210783b */ /* 0x000e280000004200 */
[----:B------:R-:W1:Y:S04]  /*e730*/  LDSM.16.MT88.4 R12, [R4] ;  /* 0x00000000040c783b */ /* 0x000e680000004200 */
[----:B------:R-:W-:Y:S04]  /*e740*/  LDSM.16.M88.4 R8, [R5+0x10000] ;  /* 0x010000000508783b */ /* 0x000fe80000000200 */
[----:B------:R-:W2:Y:S01]  /*e750*/  LDSM.16.MT88.4 R4, [R2+0x1000] ;  /* 0x001000000204783b */ /* 0x000ea20000004200 */
[----:B------:R-:W-:-:S03]  /*e760*/  IMAD R28, R3, 0x110, RZ ;  /* 0x00000110031c7824 */ /* 0x000fc600078e02ff */
[----:B------:R-:W-:Y:S04]  /*e770*/  LDSM.16.MT88.4 R24, [R2] ;  /* 0x000000000218783b */ /* 0x000fe80000004200 */
[----:B0-----:R-:W-:Y:S04]  /*e780*/  STL.64 [R1+0x1eb8], R18 ;  /* 0x001eb81201007387 */ /* 0x001fe80000100a00 */
[----:B------:R-:W-:Y:S04]  /*e790*/  STL.64 [R1+0x1eb0], R16 ;  /* 0x001eb01001007387 */ /* 0x000fe80000100a00 */
[----:B-1----:R0:W-:Y:S04]  /*e7a0*/  STL.64 [R1+0x1ea8], R14 ;  /* 0x001ea80e01007387 */ /* 0x0021e80000100a00 */
[----:B------:R-:W1:Y:S04]  /*e7b0*/  LDSM.16.MT88.4 R16, [R2+0x1080] ;  /* 0x001080000210783b */ /* 0x000e680000004200 */
[----:B0-----:R-:W0:Y:S04]  /*e7c0*/  S2R R14, SR_TID.X ;  /* 0x00000000000e7919 */ /* 0x001e280000002100 */
[----:B------:R-:W-:Y:S04]  /*e7d0*/  STL.64 [R1+0x1ea0], R12 ;  /* 0x001ea00c01007387 */ /* 0x000fe80000100a00 */
[----:B--2---:R2:W-:Y:S02]  /*e7e0*/  STL.64 [R1+0x1e98], R6 ;  /* 0x001e980601007387 */ /* 0x0045e40000100a00 */
[----:B--2---:R-:W-:Y:S01]  /*e7f0*/  IMAD R7, R3, 0x110, RZ ;  /* 0x0000011003077824 */ /* 0x004fe200078e02ff */
[----:B0-----:R-:W-:-:S04]  /*e800*/  SHF.L.U32 R15, R14, 0x1, RZ ;  /* 0x000000010e0f7819 */ /* 0x001fc800000006ff */
[----:B------:R-:W-:Y:S01]  /*e810*/  LOP3.LUT R7, R7, 0x10, R15, 0x78, !PT ;  /* 0x0000001007077812 */ /* 0x000fe200078e780f */
[----:B------:R-:W-:Y:S03]  /*e820*/  STL.64 [R1+0x1e90], R4 ;  /* 0x001e900401007387 */ /* 0x000fe60000100a00 */
[----:B------:R-:W-:Y:S02]  /*e830*/  LOP3.LUT R7, R7, R0, RZ, 0xfc, !PT ;  /* 0x0000000007077212 */ /* 0x000fe400078efcff */
[----:B------:R-:W2:Y:S01]  /*e840*/  LDL R0, [R1+0xc68] ;  /* 0x000c680001007983 */ /* 0x000ea20000100800 */
[----:B------:R-:W-:-:S05]  /*e850*/  LOP3.LUT R29, R14, 0x10, RZ, 0xc0, !PT ;  /* 0x000000100e1d7812 */ /* 0x000fca00078ec0ff */
[----:B------:R-:W-:Y:S01]  /*e860*/  IMAD.SHL.U32 R29, R29, 0x80, RZ ;  /* 0x000000801d1d7824 */ /* 0x000fe200078e00ff */
[----:B------:R-:W-:Y:S02]  /*e870*/  LOP3.LUT R7, R7, 0x20, RZ, 0x3c, !PT ;  /* 0x0000002007077812 */ /* 0x000fe400078e3cff */
[----:B------:R-:W-:Y:S01]  /*e880*/  LOP3.LUT R28, R28, 0x10, R15, 0x78, !PT ;  /* 0x000000101c1c7812 */ /* 0x000fe200078e780f */
[----:B------:R-:W-:Y:S02]  /*e890*/  IMAD R3, R3, 0x110, RZ ;  /* 0x0000011003037824 */ /* 0x000fe400078e02ff */
[----:B------:R-:W-:Y:S01]  /*e8a0*/  LDSM.16.MT88.4 R20, [R7+0x80] ;  /* 0x000080000714783b */ /* 0x000fe20000004200 */
[----:B------:R-:W-:-:S04]  /*e8b0*/  LOP3.LUT R28, R28, R29, RZ, 0xfc, !PT ;  /* 0x0000001d1c1c7212 */ /* 0x000fc800078efcff */
[----:B------:R-:W-:Y:S02]  /*e8c0*/  LOP3.LUT R28, R28, 0x40, RZ, 0x3c, !PT ;  /* 0x000000401c1c7812 */ /* 0x000fe400078e3cff */
[----:B------:R-:W-:Y:S01]  /*e8d0*/  LOP3.LUT R3, R3, 0x10, R15, 0x78, !PT ;  /* 0x0000001003037812 */ /* 0x000fe200078e780f */
[----:B--2---:R-:W-:Y:S04]  /*e8e0*/  STL [R1+0x1e88], R0 ;  /* 0x001e880001007387 */ /* 0x004fe80000100800 */
[----:B------:R0:W-:Y:S04]  /*e8f0*/  STL [R1+0x16a8], R29 ;  /* 0x0016a81d01007387 */ /* 0x0001e80000100800 */
[----:B------:R-:W-:Y:S04]  /*e900*/  STL [R1+0x1e8c], R2 ;  /* 0x001e8c0201007387 */ /* 0x000fe80000100800 */
[----:B-1----:R-:W-:Y:S04]  /*e910*/  STL.64 [R1], R16 ;  /* 0x0000001001007387 */ /* 0x002fe80000100a00 */
[----:B------:R-:W-:Y:S04]  /*e920*/  STL.64 [R1+0x8], R18 ;  /* 0x0000081201007387 */ /* 0x000fe80000100a00 */
[----:B------:R-:W1:Y:S01]  /*e930*/  LDSM.16.MT88.4 R16, [R7+0x1000] ;  /* 0x001000000710783b */ /* 0x000e620000004200 */
[----:B0-----:R-:W-:-:S03]  /*e940*/  LOP3.LUT R29, R14, 0x10, RZ, 0xc0, !PT ;  /* 0x000000100e1d7812 */ /* 0x001fc600078ec0ff */
[----:B------:R-:W-:Y:S04]  /*e950*/  LDSM.16.MT88.4 R12, [R28+0x80] ;  /* 0x000080001c0c783b */ /* 0x000fe80000004200 */
[----:B------:R-:W0:Y:S04]  /*e960*/  LDSM.16.MT88.4 R4, [R7+0x1080] ;  /* 0x001080000704783b */ /* 0x000e280000004200 */
[----:B-1----:R-:W-:Y:S04]  /*e970*/  STL.64 [R1+0x40], R16 ;  /* 0x0000401001007387 */ /* 0x002fe80000100a00 */
[----:B------:R-:W-:Y:S04]  /*e980*/  STL.64 [R1+0x48], R18 ;  /* 0x0000481201007387 */ /* 0x000fe80000100a00 */
[----:B------:R-:W1:Y:S01]  /*e990*/  LDSM.16.MT88.4 R16, [R28] ;  /* 0x000000001c10783b */ /* 0x000e620000004200 */
[----:B------:R-:W-:-:S04]  /*e9a0*/  SHF.L.U32 R29, R29, 0x7, RZ ;  /* 0x000000071d1d7819 */ /* 0x000fc800000006ff */
[----:B------:R-:W-:-:S04]  /*e9b0*/  LOP3.LUT R3, R3, R29, RZ, 0xfc, !PT ;  /* 0x0000001d03037212 */ /* 0x000fc800078efcff */
[----:B------:R-:W-:Y:S01]  /*e9c0*/  LOP3.LUT R3, R3, 0x60, RZ, 0x3c, !PT ;  /* 0x0000006003037812 */ /* 0x000fe200078e3cff */
[----:B0-----:R-:W-:Y:S01]  /*e9d0*/  IMAD.MOV.U32 R0, RZ, RZ, R7 ;  /* 0x000000ffff007224 */ /* 0x001fe200078e0007 */
[----:B------:R-:W-:Y:S01]  /*e9e0*/  MOV R2, R6 ;  /* 0x0000000600027202 */ /* 0x000fe20000000f00 */
[----:B-1----:R-:W-:Y:S04]  /*e9f0*/  STL.64 [R1+0x30], R16 ;  /* 0x0000301001007387 */ /* 0x002fe80000100a00 */
[----:B------:R0:W-:Y:S04]  /*ea00*/  STL.64 [R1+0x38], R18 ;  /* 0x0000381201007387 */ /* 0x0001e80000100a00 */
[----:B0-----:R-:W2:Y:S04]  /*ea10*/  LDL.LU.64 R18, [R1+0x1eb8] ;  /* 0x001eb80001127983 */ /* 0x001ea80000300a00 */
[----:B------:R-:W2:Y:S04]  /*ea20*/  LDL.LU.64 R16, [R1+0x1eb0] ;  /* 0x001eb00001107983 */ /* 0x000ea80000300a00 */
[----:B------:R0:W-:Y:S04]  /*ea30*/  STL [R1+0x18e8], R29 ;  /* 0x0018e81d01007387 */ /* 0x0001e80000100800 */
[----:B------:R-:W-:Y:S04]  /*ea40*/  STL.64 [R1+0x50], R12 ;  /* 0x0000500c01007387 */ /* 0x000fe80000100a00 */
[----:B------:R1:W-:Y:S01]  /*ea50*/  STL [R1+0x58], R14 ;  /* 0x0000580e01007387 */ /* 0x0003e20000100800 */
[----:B0-----:R-:W-:-:S03]  /*ea60*/  MOV R29, R15 ;  /* 0x0000000f001d7202 */ /* 0x001fc60000000f00 */
[----:B-1----:R-:W3:Y:S04]  /*ea70*/  LDL.LU.64 R14, [R1+0x1ea8] ;  /* 0x001ea800010e7983 */ /* 0x002ee80000300a00 */
[----:B------:R-:W3:Y:S04]  /*ea80*/  LDL.LU.64 R12, [R1+0x1ea0] ;  /* 0x001ea000010c7983 */ /* 0x000ee80000300a00 */
[----:B------:R-:W-:Y:S04]  /*ea90*/  STL.64 [R1+0x60], R4 ;  /* 0x0000600401007387 */ /* 0x000fe80000100a00 */
[----:B------:R-:W0:Y:S04]  /*eaa0*/  LDSM.16.MT88.4 R4, [R3] ;  /* 0x000000000304783b */ /* 0x000e280000004200 */
[----:B0-----:R-:W-:Y:S04]  /*eab0*/  STL.64 [R1+0x70], R4 ;  /* 0x0000700401007387 */ /* 0x001fe80000100a00 */
[----:B------:R0:W-:Y:S04]  /*eac0*/  STL.64 [R1+0x78], R6 ;  /* 0x0000780601007387 */ /* 0x0001e80000100a00 */
[----:B0-----:R-:W4:Y:S04]  /*ead0*/  LDL.LU.64 R6, [R1+0x1e98] ;  /* 0x001e980001067983 */ /* 0x001f280000300a00 */
[----:B------:R-:W4:Y:S01]  /*eae0*/  LDL.LU.64 R4, [R1+0x1e90] ;  /* 0x001e900001047983 */ /* 0x000f220000300a00 */
[----:B------:R-:W-:Y:S11]  /*eaf0*/  HMMA.16816.F32.BF16 R24, R24, R8, RZ ;  /* 0x000000081818723c */ /* 0x000ff600000418ff */
[----:B------:R-:W-:Y:S11]  /*eb00*/  @!UPT UIADD3 URZ, URZ, URZ, URZ ;  /* 0x0000003f3f3ff290 */ /* 0x000ff6000fffe03f */
[----:B------:R-:W-:Y:S02]  /*eb10*/  @!UPT UIADD3 URZ, URZ, URZ, URZ ;  /* 0x0000003f3f3ff290 */ /* 0x000fe4000fffe03f */
[----:B----4-:R-:W-:Y:S01]  /*eb20*/  HMMA.16816.F32.BF16 R4, R4, R10, R24 ;  /* 0x0000000a0404723c */ /* 0x010fe20000041818 */
[----:B------:R-:W4:Y:S11]  /*eb30*/  LDL.LU R24, [R1] ;  /* 0x0000000001187983 */ /* 0x000f360000300800 */
[----:B------:R-:W-:Y:S11]  /*eb40*/  @!UPT UIADD3 URZ, URZ, URZ, URZ ;  /* 0x0000003f3f3ff290 */ /* 0x000ff6000fffe03f */
[----:B------:R-:W-:Y:S04]  /*eb50*/  STL.64 [R1+0xa0], R4 ;  /* 0x0000a00401007387 */ /* 0x000fe80000100a00 */
[----:B------:R0:W-:Y:S04]  /*eb60*/  STL.64 [R1+0xa8], R6 ;  /* 0x0000a80601007387 */ /* 0x0001e80000100a00 */
[----:B------:R-:W4:Y:S04]  /*eb70*/  LDL.LU R25, [R1+0x4] ;  /* 0x0000040001197983 */ /* 0x000f280000300800 */
[----:B------:R-:W4:Y:S04]  /*eb80*/  LDL.LU R26, [R1+0x8] ;  /* 0x00000800011a7983 */ /* 0x000f280000300800 */
[----:B------:R-:W4:Y:S01]  /*eb90*/  LDL.LU R27, [R1+0xc] ;  /* 0x00000c00011b7983 */ /* 0x000f220000300800 */
[-C--:B0-----:R-:W-:Y:S03]  /*eba0*/  HMMA.16816.F32.BF16 R4, R20, R8.reuse, RZ ;  /* 0x000000081404723c */ /* 0x081fe600000418ff */
[----:B------:R-:W5:Y:S04]  /*ebb0*/  LDL.LU R20, [R1+0x30] ;  /* 0x0000300001147983 */ /* 0x000f680000300800 */
[----:B------:R-:W5:Y:S04]  /*ebc0*/  LDL.LU R21, [R1+0x34] ;  /* 0x0000340001157983 */ /* 0x000f680000300800 */
[----:B------:R-:W5:Y:S04]  /*ebd0*/  LDL.LU R22, [R1+0x38] ;  /* 0x0000380001167983 */ /* 0x000f680000300800 */
[----:B------:R-:W5:Y:S08]  /*ebe0*/  LDL.LU R23, [R1+0x3c] ;  /* 0x00003c0001177983 */ /* 0x000f700000300800 */
[----:B------:R-:W-:Y:S04]  /*ebf0*/  STL.64 [R1+0x1e80], R6 ;  /* 0x001e800601007387 */ /* 0x000fe80000100a00 */
[----:B------:R0:W-:Y:S04]  /*ec00*/  STL.64 [R1+0x1e78], R4 ;  /* 0x001e780401007387 */ /* 0x0001e80000100a00 */
[----:B0-----:R-:W5:Y:S04]  /*ec10*/  LDL.LU R4, [R1+0x40] ;  /* 0x0000400001047983 */ /* 0x001f680000300800 */
[----:B------:R-:W5:Y:S04]  /*ec20*/  LDL.LU R5, [R1+0x44] ;  /* 0x0000440001057983 */ /* 0x000f680000300800 */
[----:B------:R-:W5:Y:S04]  /*ec30*/  LDL.LU R6, [R1+0x48] ;  /* 0x0000480001067983 */ /* 0x000f680000300800 */
[----:B------:R-:W5:Y:S01]  /*ec40*/  LDL.LU R7, [R1+0x4c] ;  /* 0x00004c0001077983 */ /* 0x000f620000300800 */
[-C--:B--2---:R-:W-:Y:S08]  /*ec50*/  HMMA.16816.F32.BF16 R16, R16, R8.reuse, RZ ;  /* 0x000000081010723c */ /* 0x084ff000000418ff */
[----:B---3--:R-:W-:Y:S11]  /*ec60*/  HMMA.16816.F32.BF16 R12, R12, R8, RZ ;  /* 0x000000080c0c723c */ /* 0x008ff600000418ff */
[----:B------:R-:W-:Y:S05]  /*ec70*/  @!UPT UIADD3 URZ, URZ, URZ, URZ ;  /* 0x0000003f3f3ff290 */ /* 0x000fea000fffe03f */
[-C--:B----4-:R-:W-:Y:S01]  /*ec80*/  HMMA.16816.F32.BF16 R24, R24, R10.reuse, R16 ;  /* 0x0000000a1818723c */ /* 0x090fe20000041810 */
[----:B------:R-:W2:Y:S11]  /*ec90*/  LDL.LU R16, [R1+0x50] ;  /* 0x0000500001107983 */ /* 0x000eb60000300800 */
[----:B------:R-:W-:Y:S11]  /*eca0*/  @!UPT UIADD3 URZ, URZ, URZ, URZ ;  /* 0x0000003f3f3ff290 */ /* 0x000ff6000fffe03f */
[----:B------:R-:W-:Y:S04]  /*ecb0*/  STL.64 [R1+0xe0], R24 ;  /* 0x0000e01801007387 */ /* 0x000fe80000100a00 */
[----:B------:R-:W-:Y:S04]  /*ecc0*/  STL.64 [R1+0xe8], R26 ;  /* 0x0000e81a01007387 */ /* 0x000fe80000100a00 */
[----:B------:R-:W0:Y:S04]  /*ecd0*/  LDSM.16.MT88.4 R24, [R3+0x80] ;  /* 0x000080000318783b */ /* 0x000e280000004200 */
[----:B------:R-:W2:Y:S04]  /*ece0*/  LDL.LU R17, [R1+0x54] ;  /* 0x0000540001117983 */ /* 0x000ea80000300800 */
[----:B------:R-:W2:Y:S04]  /*ecf0*/  LDL.LU R18, [R1+0x58] ;  /* 0x0000580001127983 */ /* 0x000ea80000300800 */
[----:B0-----:R-:W-:Y:S04]  /*ed00*/  STL [R1+0x1e5c], R24 ;  /* 0x001e5c1801007387 */ /* 0x001fe80000100800 */
[----:B------:R-:W-:Y:S04]  /*ed10*/  STL [R1+0x1e58], R25 ;  /* 0x001e581901007387 */ /* 0x000fe80000100800 */
[----:B------:R-:W-:Y:S04]  /*ed20*/  STL [R1+0x1e54], R26 ;  /* 0x001e541a01007387 */ /* 0x000fe80000100800 */
[----:B------:R-:W-:Y:S04]  /*ed30*/  STL [R1+0x1e50], R27 ;  /* 0x001e501b01007387 */ /* 0x000fe80000100800 */
[----:B------:R-:W0:Y:S04]  /*ed40*/  LDSM.16.MT88.4 R24, [R28+0x1000] ;  /* 0x001000001c18783b */ /* 0x000e280000004200 */
[----:B0-----:R-:W-:Y:S04]  /*ed50*/  STL.64 [R1+0x20], R24 ;  /* 0x0000201801007387 */ /* 0x001fe80000100a00 */
[----:B------:R-:W-:Y:S04]  /*ed60*/  STL.64 [R1+0x28], R26 ;  /* 0x0000281a01007387 */ /* 0x000fe80000100a00 */
[----:B------:R-:W0:Y:S01]  /*ed70*/  LDSM.16.MT88.4 R24, [R28+0x1080] ;  /* 0x001080001c18783b */ /* 0x000e220000004200 */
[----:B------:R-:W-:Y:S01]  /*ed80*/  MOV R19, R29 ;  /* 0x0000001d00137202 */ /* 0x000fe20000000f00 */
[----:B-----5:R-:W-:Y:S01]  /*ed90*/  HMMA.16816.F32.BF16 R4, R4, R10, R12 ;  /* 0x0000000a0404723c */ /* 0x020fe2000004180c */
[----:B0-----:R-:W-:Y:S01]  /*eda0*/  MOV R29, R24 ;  /* 0x00000018001d7202 */ /* 0x001fe20000000f00 */
[----:B------:R-:W-:Y:S04]  /*edb0*/  STL [R1+0x14], R25 ;  /* 0x0000141901007387 */ /* 0x000fe80000100800 */
[----:B------:R-:W-:Y:S04]  /*edc0*/  STL.64 [R1+0x18], R26 ;  /* 0x0000181a01007387 */ /* 0x000fe80000100a00 */
[----:B------:R-:W-:Y:S04]  /*edd0*/  STL [R1+0x1e64], R29 ;  /* 0x001e641d01007387 */ /* 0x000fe80000100800 */
[----:B------:R-:W-:Y:S04]  /*ede0*/  STL [R1+0x1e60], R28 ;  /* 0x001e601c01007387 */ /* 0x000fe80000100800 */
[----:B------:R-:W3:Y:S05]  /*edf0*/  LDL.LU R12, [R1+0x70] ;  /* 0x00007000010c7983 */ /* 0x000eea0000300800 */
[----:B------:R-:W-:Y:S04]  /*ee00*/  STL.64 [R1+0xd0], R4 ;  /* 0x0000d00401007387 */ /* 0x000fe80000100a00 */
[----:B------:R-:W-:Y:S04]  /*ee10*/  STL.64 [R1+0xd8], R6 ;  /* 0x0000d80601007387 */ /* 0x000fe80000100a00 */
[----:B------:R-:W0:Y:S04]  /*ee20*/  LDSM.16.MT88.4 R4, [R3+0x1000] ;  /* 0x001000000304783b */ /* 0x000e280000004200 */
[----:B---3--:R1:W-:Y:S04]  /*ee30*/  STL [R1+0x1e68], R12 ;  /* 0x001e680c01007387 */ /* 0x0083e80000100800 */
[----:B------:R-:W3:Y:S04]  /*ee40*/  LDL.LU R13, [R1+0x74] ;  /* 0x00007400010d7983 */ /* 0x000ee80000300800 */
[----:B---3--:R3:W-:Y:S04]  /*ee50*/  STL [R1+0x1e6c], R13 ;  /* 0x001e6c0d01007387 */ /* 0x0087e80000100800 */
[----:B------:R-:W4:Y:S04]  /*ee60*/  LDL.LU R14, [R1+0x78] ;  /* 0x00007800010e7983 */ /* 0x000f280000300800 */
[----:B------:R-:W4:Y:S01]  /*ee70*/  LDL.LU R15, [R1+0x7c] ;  /* 0x00007c00010f7983 */ /* 0x000f220000300800 */
[----:B0-----:R-:W-:Y:S01]  /*ee80*/  MOV R26, R6 ;  /* 0x00000006001a7202 */ /* 0x001fe20000000f00 */
[----:B------:R-:W-:Y:S01]  /*ee90*/  IMAD.MOV.U32 R27, RZ, RZ, R7 ;  /* 0x000000ffff1b7224 */ /* 0x000fe200078e0007 */
[----:B------:R-:W-:-:S02]  /*eea0*/  MOV R24, R4 ;  /* 0x0000000400187202 */ /* 0x000fc40000000f00 */
[----:B------:R-:W-:Y:S01]  /*eeb0*/  MOV R25, R5 ;  /* 0x0000000500197202 */ /* 0x000fe20000000f00 */
[----:B----4-:R0:W-:Y:S04]  /*eec0*/  STL.64 [R1+0x1e70], R14 ;  /* 0x001e700e01007387 */ /* 0x0101e80000100a00 */
[----:B-1----:R-:W4:Y:S04]  /*eed0*/  LDL.LU R12, [R1+0x60] ;  /* 0x00006000010c7983 */ /* 0x002f280000300800 */
[----:B---3--:R-:W4:Y:S01]  /*eee0*/  LDL.LU R13, [R1+0x64] ;  /* 0x00006400010d7983 */ /* 0x008f220000300800 */
[----:B0-----:R-:W-:Y:S01]  /*eef0*/  MOV R14, R2 ;  /* 0x00000002000e7202 */ /* 0x001fe20000000f00 */
[----:B------:R-:W-:-:S02]  /*ef00*/  IMAD.MOV.U32 R15, RZ, RZ, R0 ;  /* 0x000000ffff0f7224 */ /* 0x000fc400078e0000 */
[----:B------:R-:W3:Y:S04]  /*ef10*/  LDL.LU R2, [R1+0x1e8c] ;  /* 0x001e8c0001027983 */ /* 0x000ee80000300800 */
[----:B------:R-:W5:Y:S04]  /*ef20*/  LDL.LU R0, [R1+0x1e88] ;  /* 0x001e880001007983 */ /* 0x000f680000300800 */
[----:B------:R-:W4:Y:S04]  /*ef30*/  LDL.LU.64 R6, [R1+0x1e80] ;  /* 0x001e800001067983 */ /* 0x000f280000300a00 */
[----:B------:R-:W4:Y:S02]  /*ef40*/  LDL.LU.64 R4, [R1+0x1e78] ;  /* 0x001e780001047983 */ /* 0x000f240000300a00 */
[----:B----4-:R-:W-:Y:S02]  /*ef50*/  HMMA.16816.F32.BF16 R4, R12, R10, R4 ;  /* 0x0000000a0c04723c */ /* 0x010fe40000041804 */
[----:B------:R-:W4:Y:S11]  /*ef60*/  LDL.LU.64 R14, [R1+0x1e70] ;  /* 0x001e7000010e7983 */ /* 0x000f360000300a00 */
[----:B------:R-:W-:Y:S10]  /*ef70*/  @!UPT UIADD3 URZ, URZ, URZ, URZ ;  /* 0x0000003f3f3ff290 */ /* 0x000ff4000fffe03f */
[----:B------:R-:W-:Y:S04]  /*ef80*/  STL.64 [R1+0xc0], R4 ;  /* 0x0000c00401007387 */ /* 0x000fe80000100a00 */
[----:B------:R-:W-:Y:S04]  /*ef90*/  STL.64 [R1+0xc8], R6 ;  /* 0x0000c80601007387 */ /* 0x000fe80000100a00 */
[----:B------:R-:W0:Y:S02]  /*efa0*/  LDSM.16.MT88.4 R4, [R3+0x1080] ;  /* 0x001080000304783b */ /* 0x000e240000004200 */
[----:B0-----:R-:W-:Y:S01]  /*efb0*/  MOV R13, R4 ;  /* 0x00000004000d7202 */ /* 0x001fe20000000f00 */
[----:B------:R-:W-:Y:S01]  /*efc0*/  IMAD.MOV.U32 R28, RZ, RZ, R7 ;  /* 0x000000ffff1c7224 */ /* 0x000fe200078e0007 */
[----:B------:R-:W-:-:S02]  /*efd0*/  MOV R12, R5 ;  /* 0x00000005000c7202 */ /* 0x000fc40000000f00 */
[----:B------:R-:W-:Y:S02]  /*efe0*/  MOV R29, R6 ;  /* 0x00000006001d7202 */ /* 0x000fe40000000f00 */
[----:B---3--:R-:W0:Y:S04]  /*eff0*/  LDSM.16.MT88.4 R4, [R2+0x2000] ;  /* 0x002000000204783b */ /* 0x008e280000004200 */
[----:B------:R-:W-:Y:S04]  /*f000*/  STL [R1+0x1e20], R3 ;  /* 0x001e200301007387 */ /* 0x000fe80000100800 */
[----:B0-----:R-:W-:Y:S04]  /*f010*/  STL.64 [R1+0x40], R4 ;  /* 0x0000400401007387 */ /* 0x001fe80000100a00 */
[----:B------:R-:W-:Y:S04]  /*f020*/  STL.64 [R1+0x48], R6 ;  /* 0x0000480601007387 */ /* 0x000fe80000100a00 */
[----:B-----5:R-:W0:Y:S04]  /*f030*/  LDSM.16.M88.4 R4, [R0+0x10000] ;  /* 0x010000000004783b */ /* 0x020e280000000200 */
[----:B0-----:R0:W-:Y:S04]  /*f040*/  STL [R1+0x1d7c], R6 ;  /* 0x001d7c0601007387 */ /* 0x0011e80000100800 */
[----:B------:R1:W-:Y:S04]  /*f050*/  STL [R1+0x1d78], R7 ;  /* 0x001d780701007387 */ /* 0x0003e80000100800 */
[----:B------:R3:W-:Y:S01]  /*f060*/  STL.64 [R1+0x1e28], R4 ;  /* 0x001e280401007387 */ /* 0x0007e20000100a00 */
[----:B0-----:R-:W-:Y:S01]  /*f070*/  MOV R6, R29 ;  /* 0x0000001d00067202 */ /* 0x001fe20000000f00 */
[----:B-1----:R-:W-:Y:S01]  /*f080*/  IMAD.MOV.U32 R7, RZ, RZ, R28 ;  /* 0x000000ffff077224 */ /* 0x002fe200078e001c */
[----:B---3--:R-:W-:-:S02]  /*f090*/  MOV R4, R13 ;  /* 0x0000000d00047202 */ /* 0x008fc40000000f00 */
[----:B------:R-:W4:Y:S01]  /*f0a0*/  LDL.LU R13, [R1+0x1e6c] ;  /* 0x001e6c00010d7983 */ /* 0x000f220000300800 */
[----:B------:R-:W-:-:S03]  /*f0b0*/  MOV R5, R12 ;  /* 0x0000000c00057202 */ /* 0x000fc60000000f00 */
[----:B------:R-:W4:Y:S04]  /*f0c0*/  LDL.LU R12, [R1+0x1e68] ;  /* 0x001e6800010c7983 */ /* 0x000f280000300800 */
[----:B------:R-:W3:Y:S04]  /*f0d0*/  LDL.LU R29, [R1+0x1e64] ;  /* 0x001e6400011d7983 */ /* 0x000ee80000300800 */
[----:B------:R-:W5:Y:S04]  /*f0e0*/  LDL.LU R28, [R1+0x1e60] ;  /* 0x001e6000011c7983 */ /* 0x000f680000300800 */
[----:B------:R0:W-:Y:S04]  /*f0f0*/  STL.64 [R1+0x1e38], R6 ;  /* 0x001e380601007387 */ /* 0x0001e80000100a00 */
[----:B------:R1:W-:Y:S01]  /*f100*/  STL.64 [R1+0x1e30], R4 ;  /* 0x001e300401007387 */ /* 0x0003e20000100a00 */
[----:B0-----:R-:W-:Y:S01]  /*f110*/  MOV R6, R26 ;  /* 0x0000001a00067202 */ /* 0x001fe20000000f00 */
[----:B------:R-:W-:Y:S01]  /*f120*/  IMAD.MOV.U32 R7, RZ, RZ, R27 ;  /* 0x000000ffff077224 */ /* 0x000fe200078e001b */
[----:B-1----:R-:W-:-:S02]  /*f130*/  MOV R4, R24 ;  /* 0x0000001800047202 */ /* 0x002fc40000000f00 */
[----:B------:R-:W2:Y:S01]  /*f140*/  LDL.LU R24, [R1+0x1e5c] ;  /* 0x001e5c0001187983 */ /* 0x000ea20000300800 */
[----:B------:R-:W-:-:S03]  /*f150*/  MOV R5, R25 ;  /* 0x0000001900057202 */ /* 0x000fc60000000f00 */
[----:B------:R-:W2:Y:S04]  /*f160*/  LDL.LU R25, [R1+0x1e58] ;  /* 0x001e580001197983 */ /* 0x000ea80000300800 */
[----:B------:R-:W2:Y:S04]  /*f170*/  LDL.LU R26, [R1+0x1e54] ;  /* 0x001e5400011a7983 */ /* 0x000ea80000300800 */
[----:B------:R-:W2:Y:S04]  /*f180*/  LDL.LU R27, [R1+0x1e50] ;  /* 0x001e5000011b7983 */ /* 0x000ea80000300800 */
[----:B------:R-:W-:Y:S04]  /*f190*/  STL.64 [R1+0x1e48], R6 ;  /* 0x001e480601007387 */ /* 0x000fe80000100a00 */
[----:B------:R0:W-:Y:S04]  /*f1a0*/  STL.64 [R1+0x1e40], R4 ;  /* 0x001e400401007387 */ /* 0x0001e80000100a00 */
[----:B0-----:R-:W2:Y:S04]  /*f1b0*/  LDL.LU R4, [R1+0x20] ;  /* 0x0000200001047983 */ /* 0x001ea80000300800 */
[----:B------:R-:W2:Y:S04]  /*f1c0*/  LDL.LU R5, [R1+0x24] ;  /* 0x0000240001057983 */ /* 0x000ea80000300800 */
[----:B------:R-:W2:Y:S04]  /*f1d0*/  LDL.LU R6, [R1+0x28] ;  /* 0x0000280001067983 */ /* 0x000ea80000300800 */
[----:B------:R-:W2:Y:S01]  /*f1e0*/  LDL.LU R7, [R1+0x2c] ;  /* 0x00002c0001077983 */ /* 0x000ea20000300800 */
[----:B------:R-:W-:Y:S03]  /*f1f0*/  HMMA.16816.F32.BF16 R20, R20, R8, RZ ;  /* 0x000000081414723c */ /* 0x000fe600000418ff */
[----:B------:R-:W-:Y:S11]  /*f200*/  STL [R1+0x1c50], R0 ;  /* 0x001c500001007387 */ /* 0x000ff60000100800 */
[----:B------:R-:W-:Y:S10]  /*f210*/  @!UPT UIADD3 URZ, URZ, URZ, URZ ;  /* 0x0000003f3f3ff290 */ /* 0x000ff4000fffe03f */
[----:B--2---:R-:W-:Y:S11]  /*f220*/  HMMA.16816.F32.BF16 R4, R4, R10, R20 ;  /* 0x0000000a0404723c */ /* 0x004ff60000041814 */
[----:B------:R-:W-:Y:S11]  /*f230*/  @!UPT UIADD3 URZ, URZ, URZ, URZ ;  /* 0x0000003f3f3ff290 */ /* 0x000ff6000fffe03f */
[----:B------:R-:W-:Y:S01]  /*f240*/  @!UPT UIADD3 URZ, URZ, URZ, URZ ;  /* 0x0000003f3f3ff290 */ /* 0x000fe2000fffe03f */
[----:B------:R-:W-:Y:S04]  /*f250*/  STL.64 [R1+0x90], R4 ;  /* 0x0000900401007387 */ /* 0x000fe80000100a00 */
[----:B------:R0:W-:Y:S04]  /*f260*/  STL.64 [R1+0x98], R6 ;  /* 0x0000980601007387 */ /* 0x0001e80000100a00 */
[----:B------:R-:W2:Y:S04]  /*f270*/  LDL.LU R21, [R1+0x14] ;  /* 0x0000140001157983 */ /* 0x000ea80000300800 */
[----:B------:R-:W2:Y:S04]  /*f280*/  LDL.LU R22, [R1+0x18] ;  /* 0x0000180001167983 */ /* 0x000ea80000300800 */
[----:B------:R-:W2:Y:S01]  /*f290*/  LDL.LU R23, [R1+0x1c] ;  /* 0x00001c0001177983 */ /* 0x000ea20000300800 */
[----:B------:R-:W-:Y:S01]  /*f2a0*/  HMMA.16816.F32.BF16 R16, R16, R8, RZ ;  /* 0x000000081010723c */ /* 0x000fe200000418ff */
[----:B---3--:R-:W-:-:S02]  /*f2b0*/  MOV R20, R29 ;  /* 0x0000001d00147202 */ /* 0x008fc40000000f00 */
[----:B------:R-:W0:Y:S02]  /*f2c0*/  S2R R29, SR_TID.X ;  /* 0x00000000001d7919 */ /* 0x000e240000002100 */
[C---:B0-----:R-:W-:Y:S02]  /*f2d0*/  LOP3.LUT R6, R29.reuse, 0x7, RZ, 0xc0, !PT ;  /* 0x000000071d067812 */ /* 0x041fe400078ec0ff */
[C---:B------:R-:W-:Y:S02]  /*f2e0*/  SHF.L.U32 R7, R29.reuse, 0x1, RZ ;  /* 0x000000011d077819 */ /* 0x040fe400000006ff */
[----:B------:R-:W-:-:S04]  /*f2f0*/  LOP3.LUT R3, R29, 0x10, RZ, 0xc0, !PT ;  /* 0x000000101d037812 */ /* 0x000fc800078ec0ff */
[----:B------:R-:W-:Y:S01]  /*f300*/  SHF.L.U32 R3, R3, 0x7, RZ ;  /* 0x0000000703037819 */ /* 0x000fe200000006ff */
[-C--:B----4-:R-:W-:Y:S08]  /*f310*/  HMMA.16816.F32.BF16 R12, R12, R8.reuse, RZ ;  /* 0x000000080c0c723c */ /* 0x090ff000000418ff */
[----:B------:R-:W-:Y:S08]  /*f320*/  HMMA.16816.F32.BF16 R24, R24, R8, RZ ;  /* 0x000000081818723c */ /* 0x000ff000000418ff */
[----:B--2---:R-:W-:Y:S11]  /*f330*/  HMMA.16816.F32.BF16 R16, R20, R10, R16 ;  /* 0x0000000a1410723c */ /* 0x004ff60000041810 */
[----:B------:R-:W-:Y:S11]  /*f340*/  @!UPT UIADD3 URZ, URZ, URZ, URZ ;  /* 0x0000003f3f3ff290 */ /* 0x000ff6000fffe03f */
[----:B------:R-:W-:Y:S02]  /*f350*/  @!UPT UIADD3 URZ, URZ, URZ, URZ ;  /* 0x0000003f3f3ff290 */ /* 0x000fe4000fffe03f */
[----:B------:R-:W-:Y:S01]  /*f360*/  MOV R0, R19 ;  /* 0x0000001300007202 */ /* 0x000fe20000000f00 */
[----:B------:R-:W-:-:S05]  /*f370*/  IMAD R19, R6, 0x110, RZ ;  /* 0x0000011006137824 */ /* 0x000fca00078e02ff */
[----:B------:R-:W-:Y:S02]  /*f380*/  LOP3.LUT R19, R19, 0x10, R7, 0x78, !PT ;  /* 0x0000001013137812 */ /* 0x000fe400078e7807 */
[----:B------:R-:W0:Y:S02]  /*f390*/  LDSM.16.MT88.4 R4, [R2+0x2080] ;  /* 0x002080000204783b */ /* 0x000e240000004200 */
[----:B------:R-:W-:-:S04]  /*f3a0*/  LOP3.LUT R19, R19, R3, RZ, 0xfc, !PT ;  /* 0x0000000313137212 */ /* 0x000fc800078efcff */
[----:B------:R-:W-:Y:S01]  /*f3b0*/  LOP3.LUT R19, R19, 0x20, RZ, 0x3c, !PT ;  /* 0x0000002013137812 */ /* 0x000fe200078e3cff */
[----:B------:R-:W-:Y:S01]  /*f3c0*/  STL.64 [R1+0xb0], R16 ;  /* 0x0000b01001007387 */ /* 0x000fe20000100a00 */
[----:B0-----:R-:W-:-:S03]  /*f3d0*/  MOV R3, R5 ;  /* 0x0000000500037202 */ /* 0x001fc60000000f00 */
[----:B------:R-:W-:Y:S01]  /*f3e0*/  STL [R1+0x20], R4 ;  /* 0x0000200401007387 */ /* 0x000fe20000100800 */
[----:B------:R-:W-:Y:S01]  /*f3f0*/  MOV R23, R6 ;  /* 0x0000000600177202 */ /* 0x000fe20000000f00 */
[----:B------:R-:W-:Y:S02]  /*f400*/  IMAD.MOV.U32 R22, RZ, RZ, R7 ;  /* 0x000000ffff167224 */ /* 0x000fe400078e0007 */
[----:B------:R-:W0:Y:S02]  /*f410*/  LDSM.16.MT88.4 R4, [R19+0x2000] ;  /* 0x002000001304783b */ /* 0x000e240000004200 */
[----:B0-----:R-:W-:Y:S01]  /*f420*/  MOV R9, R6 ;  /* 0x0000000600097202 */ /* 0x001fe20000000f00 */
[----:B------:R-:W-:Y:S01]  /*f430*/  IMAD.MOV.U32 R8, RZ, RZ, R7 ;  /* 0x000000ffff087224 */ /* 0x000fe200078e0007 */
[----:B------:R-:W-:Y:S01]  /*f440*/  MOV R21, R4 ;  /* 0x0000000400157202 */ /* 0x000fe20000000f00 */
[----:B------:R-:W2:Y:S01]  /*f450*/  LDL.LU.64 R6, [R1+0x1e48] ;  /* 0x001e480001067983 */ /* 0x000ea20000300a00 */
[----:B------:R-:W-:-:S03]  /*f460*/  MOV R20, R5 ;  /* 0x0000000500147202 */ /* 0x000fc60000000f00 */
[----:B------:R-:W2:Y:S01]  /*f470*/  LDL.LU.64 R4, [R1+0x1e40] ;  /* 0x001e400001047983 */ /* 0x000ea20000300a00 */
[----:B------:R-:W-:Y:S01]  /*f480*/  IMAD.MOV.U32 R29, RZ, RZ, R18 ;  /* 0x000000ffff1d7224 */ /* 0x000fe200078e0012 */
[----:B--2---:R-:W-:Y:S02]  /*f490*/  HMMA.16816.F32.BF16 R12, R4, R10, R12 ;  /* 0x0000000a040c723c */ /* 0x004fe4000004180c */
[----:B------:R-:W2:Y:S04]  /*f4a0*/  LDL.LU.64 R6, [R1+0x1e38] ;  /* 0x001e380001067983 */ /* 0x000ea80000300a00 */
[----:B------:R-:W2:Y:S11]  /*f4b0*/  LDL.LU.64 R4, [R1+0x1e30] ;  /* 0x001e300001047983 */ /* 0x000eb60000300a00 */
[----:B------:R-:W-:Y:S06]  /*f4c0*/  @!UPT UIADD3 URZ, URZ, URZ, URZ ;  /* 0x0000003f3f3ff290 */ /* 0x000fec000fffe03f */
[----:B------:R-:W-:Y:S04]  /*f4d0*/  STL.64 [R1+0x80], R12 ;  /* 0x0000800c01007387 */ /* 0x000fe80000100a00 */
[----:B------:R-:W-:Y:S04]  /*f4e0*/  STL.64 [R1+0x88], R14 ;  /* 0x0000880e01007387 */ /* 0x000fe80000100a00 */
[----:B------:R-:W0:Y:S02]  /*f4f0*/  LDSM.16.MT88.4 R12, [R19+0x2080] ;  /* 0x00208000130c783b */ /* 0x000e240000004200 */
[----:B0-----:R-:W-:Y:S01]  /*f500*/  MOV R19, R12 ;  /* 0x0000000c00137202 */ /* 0x001fe20000000f00 */
[----:B------:R-:W-:Y:S01]  /*f510*/  IMAD.MOV.U32 R16, RZ, RZ, R15 ;  /* 0x000000ffff107224 */ /* 0x000fe200078e000f */
[----:B------:R-:W-:-:S02]  /*f520*/  MOV R18, R13 ;  /* 0x0000000d00127202 */ /* 0x000fc40000000f00 */
[----:B------:R-:W-:Y:S02]  /*f530*/  MOV R17, R14 ;  /* 0x0000000e00117202 */ /* 0x000fe40000000f00 */
[----:B-----5:R-:W0:Y:S04]  /*f540*/  LDSM.16.MT88.4 R12, [R28+0x2000] ;  /* 0x002000001c0c783b */ /* 0x020e280000004200 */
[----:B0-----:R-:W-:Y:S04]  /*f550*/  STL.64 [R1+0x1de8], R14 ;  /* 0x001de80e01007387 */ /* 0x001fe80000100a00 */
[----:B------:R0:W-:Y:S04]  /*f560*/  STL.64 [R1+0x1de0], R12 ;  /* 0x001de00c01007387 */ /* 0x0001e80000100a00 */
[----:B0-----:R-:W3:Y:S04]  /*f570*/  LDL.LU R12, [R1+0x40] ;  /* 0x00004000010c7983 */ /* 0x001ee80000300800 */
[----:B------:R-:W3:Y:S04]  /*f580*/  LDL.LU R13, [R1+0x44] ;  /* 0x00004400010d7983 */ /* 0x000ee80000300800 */
[----:B------:R-:W3:Y:S04]  /*f590*/  LDL.LU R14, [R1+0x48] ;  /* 0x00004800010e7983 */ /* 0x000ee80000300800 */
[----:B------:R-:W3:Y:S01]  /*f5a0*/  LDL.LU R15, [R1+0x4c] ;  /* 0x00004c00010f7983 */ /* 0x000ee20000300800 */
[----:B--2---:R-:W-:Y:S03]  /*f5b0*/  HMMA.16816.F32.BF16 R24, R4, R10, R24 ;  /* 0x0000000a0418723c */ /* 0x004fe60000041818 */
[----:B------:R-:W3:Y:S11]  /*f5c0*/  LDL.LU.64 R4, [R1+0x1e28] ;  /* 0x001e280001047983 */ /* 0x000ef60000300a00 */
[----:B------:R-:W-:Y:S09]  /*f5d0*/  @!UPT UIADD3 URZ, URZ, URZ, URZ ;  /* 0x0000003f3f3ff290 */ /* 0x000ff2000fffe03f */
[----:B------:R-:W-:Y:S04]  /*f5e0*/  STL.64 [R1+0x1db8], R26 ;  /* 0x001db81a01007387 */ /* 0x000fe80000100a00 */
[----:B------:R0:W-:Y:S04]  /*f5f0*/  STL.64 [R1+0x1db0], R24 ;  /* 0x001db01801007387 */ /* 0x0001e80000100a00 */
[----:B0-----:R-:W3:Y:S04]  /*f600*/  LDL.LU R24, [R1+0xa0] ;  /* 0x0000a00001187983 */ /* 0x001ee80000300800 */
[----:B------:R-:W3:Y:S04]  /*f610*/  LDL.LU R25, [R1+0xa4] ;  /* 0x0000a40001197983 */ /* 0x000ee80000300800 */
[----:B------:R-:W3:Y:S04]  /*f620*/  LDL.LU R26, [R1+0xa8] ;  /* 0x0000a800011a7983 */ /* 0x000ee80000300800 */
[----:B------:R-:W3:Y:S02]  /*f630*/  LDL.LU R27, [R1+0xac] ;  /* 0x0000ac00011b7983 */ /* 0x000ee40000300800 */
[----:B---3--:R-:W-:Y:S11]  /*f640*/  HMMA.16816.F32.BF16 R12, R12, R4, R24 ;  /* 0x000000040c0c723c */ /* 0x008ff60000041818 */
[----:B------:R-:W-:Y:S11]  /*f650*/  @!UPT UIADD3 URZ, URZ, URZ, URZ ;  /* 0x0000003f3f3ff290 */ /* 0x000ff6000fffe03f */
[----:B------:R-:W-:Y:S01]  /*f660*/  @!UPT UIADD3 URZ, URZ, URZ, URZ ;  /* 0x0000003f3f3ff290 */ /* 0x000fe2000fffe03f */
[----:B------:R0:W-:Y:S01]  /*f670*/  STL.64 [R1+0xa0], R12 ;  /* 0x0000a00c01007387 */ /* 0x0001e20000100a00 */
[----:B------:R-:W-:Y:S02]  /*f680*/  MOV R6, R14 ;  /* 0x0000000e00067202 */ /* 0x000fe40000000f00 */
[----:B------:R-:W-:Y:S01]  /*f690*/  MOV R7, R15 ;  /* 0x0000000f00077202 */ /* 0x000fe20000000f00 */
[----:B0-----:R-:W2:Y:S04]  /*f6a0*/  LDL.LU R12, [R1+0xc0] ;  /* 0x0000c000010c7983 */ /* 0x001ea80000300800 */
[----:B------:R-:W2:Y:S04]  /*f6b0*/  LDL.LU R13, [R1+0xc4] ;  /* 0x0000c400010d7983 */ /* 0x000ea80000300800 */
[----:B------:R-:W3:Y:S04]  /*f6c0*/  LDL.LU R14, [R1+0xc8] ;  /* 0x0000c800010e7983 */ /* 0x000ee80000300800 */
[----:B------:R-:W3:Y:S01]  /*f6d0*/  LDL.LU R15, [R1+0xcc] ;  /* 0x0000cc00010f7983 */ /* 0x000ee20000300800 */
[----:B------:R-:W-:-:S03]  /*f6e0*/  MOV R25, R3 ;  /* 0x0000000300197202 */ /* 0x000fc60000000f00 */
[----:B------:R-:W4:Y:S04]  /*f6f0*/  LDL.LU R24, [R1+0x20] ;  /* 0x0000200001187983 */ /* 0x000f280000300800 */
[----:B------:R-:W5:Y:S01]  /*f700*/  LDL.LU R3, [R1+0x1e20] ;  /* 0x001e200001037983 */ /* 0x000f620000300800 */
[----:B------:R-:W-:Y:S01]  /*f710*/  IMAD.MOV.U32 R26, RZ, RZ, R23 ;  /* 0x000000ffff1a7224 */ /* 0x000fe200078e0017 */
[----:B------:R-:W-:Y:S02]  /*f720*/  MOV R27, R22 ;  /* 0x00000016001b7202 */ /* 0x000fe40000000f00 */
[----:B---3--:R0:W-:Y:S04]  /*f730*/  STL.64 [R1+0x1df8], R14 ;  /* 0x001df80e01007387 */ /* 0x0081e80000100a00 */
[----:B--2---:R1:W-:Y:S01]  /*f740*/  STL.64 [R1+0x1df0], R12 ;  /* 0x001df00c01007387 */ /* 0x0043e20000100a00 */
[----:B0-----:R-:W-:Y:S01]  /*f750*/  IMAD.MOV.U32 R14, RZ, RZ, R9 ;  /* 0x000000ffff0e7224 */ /* 0x001fe200078e0009 */
[----:B------:R-:W-:-:S02]  /*f760*/  MOV R15, R8 ;  /* 0x00000008000f7202 */ /* 0x000fc40000000f00 */
[----:B------:R-:W0:Y:S01]  /*f770*/  LDSM.16.MT88.4 R8, [R28+0x2080] ;  /* 0x002080001c08783b */ /* 0x000e220000004200 */
[----:B-1----:R-:W-:Y:S02]  /*f780*/  MOV R12, R21 ;  /* 0x00000015000c7202 */ /* 0x002fe40000000f00 */
[----:B------:R-:W-:Y:S01]  /*f790*/  MOV R13, R20 ;  /* 0x00000014000d7202 */ /* 0x000fe20000000f00 */
[----:B------:R-:W-:Y:S04]  /*f7a0*/  STL.64 [R1+0x1e18], R14 ;  /* 0x001e180e01007387 */ /* 0x000fe80000100a00 */
[----:B------:R1:W-:Y:S04]  /*f7b0*/  STL.64 [R1+0x1e10], R12 ;  /* 0x001e100c01007387 */ /* 0x0003e80000100a00 */
[----:B-----5:R-:W2:Y:S04]  /*f7c0*/  LDSM.16.MT88.4 R20, [R3+0x2000] ;  /* 0x002000000314783b */ /* 0x020ea80000004200 */
[----:B-1----:R-:W4:Y:S04]  /*f7d0*/  LDL.LU R12, [R1+0xe0] ;  /* 0x0000e000010c7983 */ /* 0x002f280000300800 */
[----:B------:R-:W4:Y:S04]  /*f7e0*/  LDL.LU R13, [R1+0xe4] ;  /* 0x0000e400010d7983 */ /* 0x000f280000300800 */
[----:B------:R-:W4:Y:S04]  /*f7f0*/  LDL.LU R14, [R1+0xe8] ;  /* 0x0000e800010e7983 */ /* 0x000f280000300800 */
[----:B------:R-:W4:Y:S04]  /*f800*/  LDL.LU R15, [R1+0xec] ;  /* 0x0000ec00010f7983 */ /* 0x000f280000300800 */
[----:B------:R-:W-:Y:S04]  /*f810*/  STL [R1+0x1d84], R7 ;  /* 0x001d840701007387 */ /* 0x000fe80000100800 */
[----:B------:R-:W-:Y:S04]  /*f820*/  STL [R1+0x1d80], R6 ;  /* 0x001d800601007387 */ /* 0x000fe80000100800 */
[----:B0-----:R0:W-:Y:S04]  /*f830*/  STL.64 [R1+0x1dc8], R10 ;  /* 0x001dc80a01007387 */ /* 0x0011e80000100a00 */
[----:B------:R1:W-:Y:S01]  /*f840*/  STL.64 [R1+0x1dc0], R8 ;  /* 0x001dc00801007387 */ /* 0x0003e20000100a00 */
[----:B0-----:R-:W-:Y:S01]  /*f850*/  IMAD.MOV.U32 R10, RZ, RZ, R17 ;  /* 0x000000ffff0a7224 */ /* 0x001fe200078e0011 */
[----:B------:R-:W-:-:S02]  /*f860*/  MOV R11, R16 ;  /* 0x00000010000b7202 */ /* 0x000fc40000000f00 */
[----:B-1----:R-:W-:Y:S02]  /*f870*/  MOV R8, R19 ;  /* 0x0000001300087202 */ /* 0x002fe40000000f00 */
[----:B------:R-:W-:Y:S01]  /*f880*/  MOV R9, R18 ;  /* 0x0000001200097202 */ /* 0x000fe20000000f00 */
[----:B------:R-:W-:Y:S04]  /*f890*/  STL.64 [R1+0x1e08], R10 ;  /* 0x001e080a01007387 */ /* 0x000fe80000100a00 */
[----:B------:R0:W-:Y:S04]  /*f8a0*/  STL.64 [R1+0x1e00], R8 ;  /* 0x001e000801007387 */ /* 0x0001e80000100a00 */
[----:B------:R-:W-:Y:S04]  /*f8b0*/  LDSM.16.MT88.4 R16, [R3+0x2080] ;  /* 0x002080000310783b */ /* 0x000fe80000004200 */
[----:B0-----:R-:W3:Y:S04]  /*f8c0*/  LDL.LU R8, [R1+0xd0] ;  /* 0x0000d00001087983 */ /* 0x001ee80000300800 */
[----:B------:R-:W3:Y:S04]  /*f8d0*/  LDL.LU R9, [R1+0xd4] ;  /* 0x0000d40001097983 */ /* 0x000ee80000300800 */
[----:B------:R-:W3:Y:S04]  /*f8e0*/  LDL.LU R10, [R1+0xd8] ;  /* 0x0000d800010a7983 */ /* 0x000ee80000300800 */
[----:B------:R-:W3:Y:S04]  /*f8f0*/  LDL.LU R11, [R1+0xdc] ;  /* 0x0000dc00010b7983 */ /* 0x000ee80000300800 */
[----:B------:R-:W-:Y:S04]  /*f900*/  STL [R1+0x1d88], R28 ;  /* 0x001d881c01007387 */ /* 0x000fe80000100800 */
[----:B--2---:R-:W-:Y:S04]  /*f910*/  STL.64 [R1+0x1dd8], R22 ;  /* 0x001dd81601007387 */ /* 0x004fe80000100a00 */
[----:B------:R0:W-:Y:S04]  /*f920*/  STL.64 [R1+0x1dd0], R20 ;  /* 0x001dd01401007387 */ /* 0x0001e80000100a00 */
[----:B0-----:R-:W2:Y:S04]  /*f930*/  LDL.LU R20, [R1+0x90] ;  /* 0x0000900001147983 */ /* 0x001ea80000300800 */
[----:B------:R-:W2:Y:S04]  /*f940*/  LDL.LU R21, [R1+0x94] ;  /* 0x0000940001157983 */ /* 0x000ea80000300800 */
[----:B------:R-:W2:Y:S04]  /*f950*/  LDL.LU R22, [R1+0x98] ;  /* 0x0000980001167983 */ /* 0x000ea80000300800 */
[----:B------:R-:W2:Y:S04]  /*f960*/  LDL.LU R23, [R1+0x9c] ;  /* 0x00009c0001177983 */ /* 0x000ea80000300800 */
[----:B------:R-:W-:Y:S01]  /*f970*/  STL [R1+0x1d8c], R3 ;  /* 0x001d8c0301007387 */ /* 0x000fe20000100800 */
[-C--:B----4-:R-:W-:Y:S03]  /*f980*/  HMMA.16816.F32.BF16 R24, R24, R4.reuse, R12 ;  /* 0x000000041818723c */ /* 0x090fe6000004180c */
[----:B------:R-:W3:Y:S04]  /*f990*/  LDL.LU.64 R14, [R1+0x1e18] ;  /* 0x001e1800010e7983 */ /* 0x000ee80000300a00 */
[----:B------:R-:W3:Y:S11]  /*f9a0*/  LDL.LU.64 R12, [R1+0x1e10] ;  /* 0x001e1000010c7983 */ /* 0x000ef60000300a00 */
[----:B------:R-:W-:Y:S05]  /*f9b0*/  @!UPT UIADD3 URZ, URZ, URZ, URZ ;  /* 0x0000003f3f3ff290 */ /* 0x000fea000fffe03f */
[----:B------:R0:W-:Y:S04]  /*f9c0*/  STL.64 [R1+0x70], R24 ;  /* 0x0000701801007387 */ /* 0x0001e80000100a00 */
[----:B------:R-:W-:Y:S04]  /*f9d0*/  STL.64 [R1+0x78], R26 ;  /* 0x0000781a01007387 */ /* 0x000fe80000100a00 */
[----:B0-----:R-:W4:Y:S04]  /*f9e0*/  LDL.LU R24, [R1+0xb0] ;  /* 0x0000b00001187983 */ /* 0x001f280000300800 */
[----:B------:R-:W4:Y:S01]  /*f9f0*/  LDL.LU R25, [R1+0xb4] ;  /* 0x0000b40001197983 */ /* 0x000f220000300800 */
[-C--:B---3--:R-:W-:Y:S03]  /*fa00*/  HMMA.16816.F32.BF16 R12, R12, R4.reuse, R8 ;  /* 0x000000040c0c723c */ /* 0x088fe60000041808 */
[----:B------:R-:W3:Y:S04]  /*fa10*/  LDL.LU.64 R10, [R1+0x1e08] ;  /* 0x001e0800010a7983 */ /* 0x000ee80000300a00 */
[----:B------:R-:W3:Y:S11]  /*fa20*/  LDL.LU.64 R8, [R1+0x1e00] ;  /* 0x001e000001087983 */ /* 0x000ef60000300a00 */
[----:B------:R-:W-:Y:S06]  /*fa30*/  @!UPT UIADD3 URZ, URZ, URZ, URZ ;  /* 0x0000003f3f3ff290 */ /* 0x000fec000fffe03f */
[----:B------:R-:W-:Y:S01]  /*fa40*/  IMAD.MOV.U32 R3, RZ, RZ, R12 ;  /* 0x000000ffff037224 */ /* 0x000fe200078e000c */
[----:B------:R-:W-:Y:S02]  /*fa50*/  MOV R28, R13 ;  /* 0x0000000d001c7202 */ /* 0x000fe40000000f00 */
[----:B------:R-:W-:Y:S02]  /*fa60*/  MOV R7, R14 ;  /* 0x0000000e00077202 */ /* 0x000fe40000000f00 */
[----:B------:R-:W-:Y:S02]  /*fa70*/  MOV R6, R15 ;  /* 0x0000000f00067202 */ /* 0x000fe40000000f00 */
[----:B------:R-:W0:Y:S04]  /*fa80*/  LDSM.16.MT88.4 R12, [R2+0x3000] ;  /* 0x00300000020c783b */ /* 0x000e280000004200 */
[----:B------:R-:W-:Y:S04]  /*fa90*/  STL [R1+0x1d9c], R6 ;  /* 0x001d9c0601007387 */ /* 0x000fe80000100800 */
[----:B------:R-:W-:Y:S04]  /*faa0*/  STL [R1+0x1d98], R7 ;  /* 0x001d980701007387 */ /* 0x000fe80000100800 */
[----:B------:R-:W-:Y:S04]  /*fab0*/  STL [R1+0x1d94], R28 ;  /* 0x001d941c01007387 */ /* 0x000fe80000100800 */
[----:B------:R-:W-:Y:S04]  /*fac0*/  STL [R1+0x1d90], R3 ;  /* 0x001d900301007387 */ /* 0x000fe80000100800 */
[----:B0-----:R-:W-:Y:S04]  /*fad0*/  STL.64 [R1+0x60], R12 ;  /* 0x0000600c01007387 */ /* 0x001fe80000100a00 */
[----:B------:R0:W-:Y:S04]  /*fae0*/  STL.64 [R1+0x68], R14 ;  /* 0x0000680e01007387 */ /* 0x0001e80000100a00 */
[----:B0-----:R-:W3:Y:S04]  /*faf0*/  LDL.LU.64 R14, [R1+0x1df8] ;  /* 0x001df800010e7983 */ /* 0x001ee80000300a00 */
[----:B------:R-:W3:Y:S01]  /*fb00*/  LDL.LU.64 R12, [R1+0x1df0] ;  /* 0x001df000010c7983 */ /* 0x000ee20000300a00 */
[----:B------:R-:W-:Y:S01]  /*fb10*/  MOV R26, R29 ;  /* 0x0000001d001a7202 */ /* 0x000fe20000000f00 */
[----:B---3--:R-:W-:Y:S02]  /*fb20*/  HMMA.16816.F32.BF16 R8, R8, R4, R12 ;  /* 0x000000040808723c */ /* 0x008fe4000004180c */
[----:B------:R-:W2:Y:S04]  /*fb30*/  LDL.LU.64 R14, [R1+0x1de8] ;  /* 0x001de800010e7983 */ /* 0x000ea80000300a00 */
[----:B------:R-:W2:Y:S11]  /*fb40*/  LDL.LU.64 R12, [R1+0x1de0] ;  /* 0x001de000010c7983 */ /* 0x000eb60000300a00 */
[----:B------:R-:W-:Y:S07]  /*fb50*/  @!UPT UIADD3 URZ, URZ, URZ, URZ ;  /* 0x0000003f3f3ff290 */ /* 0x000fee000fffe03f */
[----:B------:R-:W-:Y:S02]  /*fb60*/  IMAD.MOV.U32 R29, RZ, RZ, R10 ;  /* 0x000000ffff1d7224 */ /* 0x000fe400078e000a */
[----:B------:R-:W0:Y:S01]  /*fb70*/  S2R R10, SR_TID.X ;  /* 0x00000000000a7919 */ /* 0x000e220000002100 */
[----:B------:R-:W-:Y:S02]  /*fb80*/  MOV R27, R0 ;  /* 0x00000000001b7202 */ /* 0x000fe40000000f00 */
[----:B------:R-:W-:Y:S01]  /*fb90*/  MOV R0, R11 ;  /* 0x0000000b00007202 */ /* 0x000fe20000000f00 */
[----:B------:R0:W-:Y:S04]  /*fba0*/  STL.64 [R1+0xc0], R8 ;  /* 0x0000c00801007387 */ /* 0x0001e80000100a00 */
[----:B------:R-:W-:Y:S04]  /*fbb0*/  STL [R1+0x1da4], R0 ;  /* 0x001da40001007387 */ /* 0x000fe80000100800 */
[----:B------:R-:W-:Y:S01]  /*fbc0*/  STL [R1+0x1da0], R29 ;  /* 0x001da01d01007387 */ /* 0x000fe20000100800 */
[----:B0-----:R-:W-:-:S02]  /*fbd0*/  LOP3.LUT R9, R10, 0x7, RZ, 0xc0, !PT ;  /* 0x000000070a097812 */ /* 0x001fc400078ec0ff */
[C---:B------:R-:W-:Y:S01]  /*fbe0*/  LOP3.LUT R11, R10.reuse, 0x10, RZ, 0xc0, !PT ;  /* 0x000000100a0b7812 */ /* 0x040fe200078ec0ff */
[----:B------:R-:W-:-:S03]  /*fbf0*/  IMAD.SHL.U32 R10, R10, 0x2, RZ ;  /* 0x000000020a0a7824 */ /* 0x000fc600078e00ff */
[----:B------:R-:W-:Y:S01]  /*fc00*/  SHF.L.U32 R11, R11, 0x7, RZ ;  /* 0x000000070b0b7819 */ /* 0x000fe200000006ff */
[----:B--2---:R-:W-:Y:S01]  /*fc10*/  HMMA.16816.F32.BF16 R12, R12, R4, R20 ;  /* 0x000000040c0c723c */ /* 0x004fe20000041814 */
[----:B------:R-:W2:Y:S04]  /*fc20*/  LDL.LU.64 R22, [R1+0x1dd8] ;  /* 0x001dd80001167983 */ /* 0x000ea80000300a00 */
[----:B------:R-:W2:Y:S11]  /*fc30*/  LDL.LU.64 R20, [R1+0x1dd0] ;  /* 0x001dd00001147983 */ /* 0x000eb60000300a00 */
[----:B------:R-:W-:Y:S07]  /*fc40*/  @!UPT UIADD3 URZ, URZ, URZ, URZ ;  /* 0x0000003f3f3ff290 */ /* 0x000fee000fffe03f */
[----:B------:R0:W-:Y:S02]  /*fc50*/  STL.64 [R1+0x40], R12 ;  /* 0x0000400c01007387 */ /* 0x0001e40000100a00 */
[----:B0-----:R-:W-:-:S05]  /*fc60*/  IMAD R13, R9, 0x110, RZ ;  /* 0x00000110090d7824 */ /* 0x001fca00078e02ff */
[----:B------:R-:W-:-:S04]  /*fc70*/  LOP3.LUT R13, R13, 0x10, R10, 0x78, !PT ;  /* 0x000000100d0d7812 */ /* 0x000fc800078e780a */
[----:B------:R-:W-:Y:S02]  /*fc80*/  LOP3.LUT R13, R13, R11, RZ, 0xfc, !PT ;  /* 0x0000000b0d0d7212 */ /* 0x000fe400078efcff */
[----:B------:R-:W0:Y:S02]  /*fc90*/  LDSM.16.MT88.4 R8, [R2+0x3080] ;  /* 0x003080000208783b */ /* 0x000e240000004200 */
[----:B------:R-:W-:Y:S02]  /*fca0*/  LOP3.LUT R13, R13, 0x20, RZ, 0x3c, !PT ;  /* 0x000000200d0d7812 */ /* 0x000fe400078e3cff */
[----:B------:R-:W-:Y:S02]  /*fcb0*/  MOV R6, R14 ;  /* 0x0000000e00067202 */ /* 0x000fe40000000f00 */
[----:B------:R-:W-:Y:S02]  /*fcc0*/  MOV R7, R15 ;  /* 0x0000000f00077202 */ /* 0x000fe40000000f00 */
[----:B0-----:R-:W-:Y:S01]  /*fcd0*/  MOV R28, R8 ;  /* 0x00000008001c7202 */ /* 0x001fe20000000f00 */
[----:B------:R-:W-:Y:S01]  /*fce0*/  IMAD.MOV.U32 R15, RZ, RZ, R10 ;  /* 0x000000ffff0f7224 */ /* 0x000fe200078e000a */
[----:B------:R-:W-:-:S02]  /*fcf0*/  MOV R3, R9 ;  /* 0x0000000900037202 */ /* 0x000fc40000000f00 */
[----:B------:R-:W-:Y:S02]  /*fd00*/  MOV R14, R11 ;  /* 0x0000000b000e7202 */ /* 0x000fe40000000f00 */
[----:B------:R-:W0:Y:S04]  /*fd10*/  LDSM.16.MT88.4 R8, [R13+0x3000] ;  /* 0x003000000d08783b */ /* 0x000e280000004200 */
[----:B------:R1:W-:Y:S04]  /*fd20*/  STL [R1+0x1dac], R7 ;  /* 0x001dac0701007387 */ /* 0x0003e80000100800 */
[----:B------:R3:W-:Y:S01]  /*fd30*/  STL [R1+0x1da8], R6 ;  /* 0x001da80601007387 */ /* 0x0007e20000100800 */
[----:B0-----:R-:W-:Y:S01]  /*fd40*/  IMAD.MOV.U32 R0, RZ, RZ, R10 ;  /* 0x000000ffff007224 */ /* 0x001fe200078e000a */
[----:B------:R-:W-:-:S02]  /*fd50*/  MOV R29, R11 ;  /* 0x0000000b001d7202 */ /* 0x000fc40000000f00 */
[----:B-1----:R-:W-:Y:S01]  /*fd60*/  MOV R7, R8 ;  /* 0x0000000800077202 */ /* 0x002fe20000000f00 */
[----:B------:R-:W4:Y:S01]  /*fd70*/  LDL.LU.64 R10, [R1+0x1dc8] ;  /* 0x001dc800010a7983 */ /* 0x000f220000300a00 */
[----:B---3--:R-:W-:-:S03]  /*fd80*/  MOV R6, R9 ;  /* 0x0000000900067202 */ /* 0x008fc60000000f00 */
[----:B------:R-:W4:Y:S02]  /*fd90*/  LDL.LU.64 R8, [R1+0x1dc0] ;  /* 0x001dc00001087983 */ /* 0x000f240000300a00 */
[-C--:B----4-:R-:W-:Y:S02]  /*fda0*/  HMMA.16816.F32.BF16 R8, R8, R4.reuse, R24 ;  /* 0x000000040808723c */ /* 0x090fe40000041818 */
[----:B------:R-:W3:Y:S04]  /*fdb0*/  LDL.LU.64 R26, [R1+0x1db8] ;  /* 0x001db800011a7983 */ /* 0x000ee80000300a00 */
[----:B------:R-:W3:Y:S11]  /*fdc0*/  LDL.LU.64 R24, [R1+0x1db0] ;  /* 0x001db00001187983 */ /* 0x000ef60000300a00 */
[----:B------:R-:W-:Y:S06]  /*fdd0*/  @!UPT UIADD3 URZ, URZ, URZ, URZ ;  /* 0x0000003f3f3ff290 */ /* 0x000fec000fffe03f */
[----:B------:R0:W-:Y:S04]  /*fde0*/  STL.64 [R1+0x10], R8 ;  /* 0x0000100801007387 */ /* 0x0001e80000100a00 */
[----:B------:R1:W-:Y:S04]  /*fdf0*/  STL.64 [R1+0x18], R10 ;  /* 0x0000180a01007387 */ /* 0x0003e80000100a00 */
[----:B0-----:R-:W2:Y:S04]  /*fe00*/  LDL.LU R8, [R1+0x80] ;  /* 0x0000800001087983 */ /* 0x001ea80000300800 */
[----:B------:R-:W2:Y:S04]  /*fe10*/  LDL.LU R9, [R1+0x84] ;  /* 0x0000840001097983 */ /* 0x000ea80000300800 */
[----:B-1----:R-:W2:Y:S04]  /*fe20*/  LDL.LU R10, [R1+0x88] ;  /* 0x00008800010a7983 */ /* 0x002ea80000300800 */
[----:B------:R-:W2:Y:S01]  /*fe30*/  LDL.LU R11, [R1+0x8c] ;  /* 0x00008c00010b7983 */ /* 0x000ea20000300800 */
[----:B---3--:R-:W-:Y:S07]  /*fe40*/  HMMA.16816.F32.BF16 R16, R16, R4, R24 ;  /* 0x000000041010723c */ /* 0x008fee0000041818 */
[----:B------:R-:W-:-:S02]  /*fe50*/  MOV R24, R7 ;  /* 0x0000000700187202 */ /* 0x000fc40000000f00 */
[----:B------:R-:W-:Y:S01]  /*fe60*/  MOV R25, R6 ;  /* 0x0000000600197202 */ /* 0x000fe20000000f00 */
[----:B--2---:R-:W-:Y:S11]  /*fe70*/  HMMA.16816.F32.BF16 R8, R20, R4, R8 ;  /* 0x000000041408723c */ /* 0x004ff60000041808 */
[----:B------:R-:W-:Y:S11]  /*fe80*/  @!UPT UIADD3 URZ, URZ, URZ, URZ ;  /* 0x0000003f3f3ff290 */ /* 0x000ff6000fffe03f */
[----:B------:R-:W-:Y:S01]  /*fe90*/  @!UPT UIADD3 URZ, URZ, URZ, URZ ;  /* 0x0000003f3f3ff290 */ /* 0x000fe2000fffe03f */
[----:B------:R-:W-:Y:S04]  /*fea0*/  STL.64 [R1+0x1d00], R10 ;  /* 0x001d000a01007387 */ /* 0x000fe80000100a00 */
[----:B------:R-:W-:Y:S04]  /*feb0*/  STL.64 [R1+0x1cf8], R8 ;  /* 0x001cf80801007387 */ /* 0x000fe80000100a00 */
[----:B------:R-:W-:Y:S04]  /*fec0*/  STL.64 [R1+0xb0], R16 ;  /* 0x0000b01001007387 */ /* 0x000fe80000100a00 */
[----:B------:R-:W-:Y:S04]  /*fed0*/  STL.64 [R1+0xb8], R18 ;  /* 0x0000b81201007387 */ /* 0x000fe80000100a00 */
[----:B------:R-:W2:Y:S04]  /*fee0*/  LDL.LU R7, [R1+0x1dac] ;  /* 0x001dac0001077983 */ /* 0x000ea80000300800 */
[----:B------:R-:W3:Y:S04]  /*fef0*/  LDL.LU R6, [R1+0x1da8] ;  /* 0x001da80001067983 */ /* 0x000ee80000300800 */
[----:B------:R-:W0:Y:S01]  /*ff00*/  LDSM.16.MT88.4 R8, [R13+0x3080] ;  /* 0x003080000d08783b */ /* 0x000e220000004200 */
[----:B------:R-:W-:Y:S01]  /*ff10*/  IMAD.MOV.U32 R26, RZ, RZ, R0 ;  /* 0x000000ffff1a7224 */ /* 0x000fe200078e0000 */
[----:B------:R-:W-:-:S02]  /*ff20*/  MOV R27, R29 ;  /* 0x0000001d001b7202 */ /* 0x000fc40000000f00 */
[----:B------:R-:W4:Y:S04]  /*ff30*/  LDL.LU R0, [R1+0x1da4] ;  /* 0x001da40001007983 */ /* 0x000f280000300800 */
[----:B------:R-:W5:Y:S04]  /*ff40*/  LDL.LU R29, [R1+0x1da0] ;  /* 0x001da000011d7983 */ /* 0x000f680000300800 */
[----:B------:R-:W-:Y:S04]  /*ff50*/  STL.64 [R1+0x1d40], R26 ;  /* 0x001d401a01007387 */ /* 0x000fe80000100a00 */
[----:B------:R1:W-:Y:S02]  /*ff60*/  STL.64 [R1+0x1d38], R24 ;  /* 0x001d381801007387 */ /* 0x0003e40000100a00 */
[----:B-1----:R-:W-:Y:S01]  /*ff70*/  IMAD.MOV.U32 R24, RZ, RZ, R28 ;  /* 0x000000ffff187224 */ /* 0x002fe200078e001c */
[----:B------:R-:W-:-:S02]  /*ff80*/  MOV R25, R3 ;  /* 0x0000000300197202 */ /* 0x000fc40000000f00 */
[----:B0-----:R-:W-:Y:S02]  /*ff90*/  MOV R13, R8 ;  /* 0x00000008000d7202 */ /* 0x001fe40000000f00 */
[----:B------:R-:W-:Y:S01]  /*ffa0*/  MOV R12, R9 ;  /* 0x00000009000c7202 */ /* 0x000fe20000000f00 */
[----:B------:R-:W4:Y:S01]  /*ffb0*/  LDL.LU R8, [R1+0x40] ;  /* 0x0000400001087983 */ /* 0x000f220000300800 */
[----:B------:R-:W-:-:S03]  /*ffc0*/  IMAD.MOV.U32 R5, RZ, RZ, R10 ;  /* 0x000000ffff057224 */ /* 0x000fc600078e000a */
[----:B------:R-:W4:Y:S01]  /*ffd0*/  LDL.LU R9, [R1+0x44] ;  /* 0x0000440001097983 */ /* 0x000f220000300800 */
[----:B------:R-:W-:Y:S02]  /*ffe0*/  MOV R4, R11 ;  /* 0x0000000b00047202 */ /* 0x000fe40000000f00 */
[----:B--2---:R-:W-:Y:S02]  /*fff0*/  MOV R11, R7 ;  /* 0x00000007000b7202 */ /* 0x004fe40000000f00 */
[----:B---3--:R-:W-:Y:S02]  /*10000*/  MOV R10, R6 ;  /* 0x00000006000a7202 */ /* 0x008fe40000000f00 */
[----:B------:R-:W2:Y:S04]  /*10010*/  LDL.LU R6, [R1+0x1d9c] ;  /* 0x001d9c0001067983 */ /* 0x000ea80000300800 */
[----:B------:R-:W3:Y:S04]  /*10020*/  LDL.LU R7, [R1+0x1d98] ;  /* 0x001d980001077983 */ /* 0x000ee80000300800 */
[----:B------:R-:W5:Y:S04]  /*10030*/  LDL.LU R28, [R1+0x1d94] ;  /* 0x001d9400011c7983 */ /* 0x000f680000300800 */
[----:B------:R-:W5:Y:S01]  /*10040*/  LDL.LU R3, [R1+0x1d90] ;  /* 0x001d900001037983 */ /* 0x000f620000300800 */
[----:B------:R-:W-:-:S02]  /*10050*/  MOV R26, R15 ;  /* 0x0000000f001a7202 */ /* 0x000fc40000000f00 */
[----:B------:R-:W-:-:S05]  /*10060*/  MOV R27, R14 ;  /* 0x0000000e001b7202 */ /* 0x000fca0000000f00 */
[----:B------:R-:W-:Y:S04]  /*10070*/  STL.64 [R1+0x1d60], R26 ;  /* 0x001d601a01007387 */ /* 0x000fe80000100a00 */
[----:B------:R0:W-:Y:S04]  /*10080*/  STL.64 [R1+0x1d58], R24 ;  /* 0x001d581801007387 */ /* 0x0001e80000100a00 */
[----:B0-----:R-:W5:Y:S04]  /*10090*/  LDL.LU R24, [R1+0x60] ;  /* 0x0000600001187983 */ /* 0x001f680000300800 */
[----:B------:R-:W5:Y:S04]  /*100a0*/  LDL.LU R25, [R1+0x64] ;  /* 0x0000640001197983 */ /* 0x000f680000300800 */
[----:B------:R-:W5:Y:S04]  /*100b0*/  LDL.LU R26, [R1+0x68] ;  /* 0x00006800011a7983 */ /* 0x000f680000300800 */
[----:B------:R-:W5:Y:S04]  /*100c0*/  LDL.LU R27, [R1+0x6c] ;  /* 0x00006c00011b7983 */ /* 0x000f680000300800 */
[----:B------:R0:W-:Y:S04]  /*100d0*/  STL.64 [R1+0x1d10], R10 ;  /* 0x001d100a01007387 */ /* 0x0001e80000100a00 */
[----:B----4-:R1:W-:Y:S01]  /*100e0*/  STL.64 [R1+0x1d08], R8 ;  /* 0x001d080801007387 */ /* 0x0103e20000100a00 */
[----:B0-----:R-:W-:-:S02]  /*100f0*/  MOV R10, R5 ;  /* 0x00000005000a7202 */ /* 0x001fc40000000f00 */
[----:B------:R-:W-:Y:S01]  /*10100*/  MOV R11, R4 ;  /* 0x00000004000b7202 */ /* 0x000fe20000000f00 */
[----:B-1----:R-:W-:Y:S01]  /*10110*/  IMAD.MOV.U32 R8, RZ, RZ, R13 ;  /* 0x000000ffff087224 */ /* 0x002fe200078e000d */
[----:B------:R-:W-:-:S03]  /*10120*/  MOV R9, R12 ;  /* 0x0000000c00097202 */ /* 0x000fc60000000f00 */
[----:B------:R2:W-:Y:S04]  /*10130*/  STL.64 [R1+0x1d30], R10 ;  /* 0x001d300a01007387 */ /* 0x0005e80000100a00 */
[----:B------:R5:W-:Y:S01]  /*10140*/  STL.64 [R1+0x1d28], R8 ;  /* 0x001d280801007387 */ /* 0x000be20000100a00 */
[----:B--2---:R-:W-:Y:S02]  /*10150*/  MOV R11, R6 ;  /* 0x00000006000b7202 */ /* 0x004fe40000000f00 */
[----:B---3--:R-:W-:Y:S02]  /*10160*/  MOV R10, R7 ;  /* 0x00000007000a7202 */ /* 0x008fe40000000f00 */
[----:B-----5:R-:W-:Y:S01]  /*10170*/  MOV R9, R28 ;  /* 0x0000001c00097202 */ /* 0x020fe20000000f00 */
[----:B------:R-:W-:-:S02]  /*10180*/  IMAD.MOV.U32 R8, RZ, RZ, R3 ;  /* 0x000000ffff087224 */ /* 0x000fc400078e0003 */
[----:B------:R-:W2:Y:S04]  /*10190*/  LDL.LU R3, [R1+0x1d8c] ;  /* 0x001d8c0001037983 */ /* 0x000ea80000300800 */
[----:B------:R-:W3:Y:S04]  /*101a0*/  LDL.LU R28, [R1+0x1d88] ;  /* 0x001d8800011c7983 */ /* 0x000ee80000300800 */
[----:B------:R-:W4:Y:S04]  /*101b0*/  LDL.LU R7, [R1+0x1d84] ;  /* 0x001d840001077983 */ /* 0x000f280000300800 */
[----:B------:R-:W5:Y:S04]  /*101c0*/  LDL.LU R6, [R1+0x1d80] ;  /* 0x001d800001067983 */ /* 0x000f680000300800 */
[----:B------:R-:W-:Y:S04]  /*101d0*/  STL.64 [R1+0x1d50], R10 ;  /* 0x001d500a01007387 */ /* 0x000fe80000100a00 */
[----:B------:R0:W-:Y:S04]  /*101e0*/  STL.64 [R1+0x1d48], R8 ;  /* 0x001d480801007387 */ /* 0x0001e80000100a00 */
[----:B0-----:R-:W4:Y:S04]  /*101f0*/  LDL.LU R8, [R1+0x70] ;  /* 0x0000700001087983 */ /* 0x001f280000300800 */
[----:B------:R-:W4:Y:S04]  /*10200*/  LDL.LU R9, [R1+0x74] ;  /* 0x0000740001097983 */ /* 0x000f280000300800 */
[----:B------:R-:W4:Y:S04]  /*10210*/  LDL.LU R10, [R1+0x78] ;  /* 0x00007800010a7983 */ /* 0x000f280000300800 */
[----:B------:R-:W4:Y:S04]  /*10220*/  LDL.LU R11, [R1+0x7c] ;  /* 0x00007c00010b7983 */ /* 0x000f280000300800 */
[----:B--2---:R-:W-:Y:S04]  /*10230*/  LDSM.16.MT88.4 R20, [R3+0x3000] ;  /* 0x003000000314783b */ /* 0x004fe80000004200 */
[----:B---3--:R-:W0:Y:S04]  /*10240*/  LDSM.16.MT88.4 R12, [R28+0x3000] ;  /* 0x003000001c0c783b */ /* 0x008e280000004200 */
[----:B------:R-:W-:Y:S04]  /*10250*/  LDSM.16.MT88.4 R16, [R28+0x3080] ;  /* 0x003080001c10783b */ /* 0x000fe80000004200 */
[----:B----4-:R5:W-:Y:S04]  /*10260*/  STL.64 [R1+0x1d70], R10 ;  /* 0x001d700a01007387 */ /* 0x010be80000100a00 */
[----:B------:R1:W-:Y:S01]  /*10270*/  STL.64 [R1+0x1d68], R8 ;  /* 0x001d680801007387 */ /* 0x0003e20000100a00 */
[----:B-----5:R-:W-:Y:S01]  /*10280*/  IMAD.MOV.U32 R10, RZ, RZ, R6 ;  /* 0x000000ffff0a7224 */ /* 0x020fe200078e0006 */
[----:B------:R-:W-:-:S02]  /*10290*/  MOV R11, R7 ;  /* 0x00000007000b7202 */ /* 0x000fc40000000f00 */
[----:B-1----:R-:W2:Y:S04]  /*102a0*/  LDL.LU R8, [R1+0xa0] ;  /* 0x0000a00001087983 */ /* 0x002ea80000300800 */
[----:B------:R-:W2:Y:S04]  /*102b0*/  LDL.LU R9, [R1+0xa4] ;  /* 0x0000a40001097983 */ /* 0x000ea80000300800 */
[----:B------:R-:W2:Y:S04]  /*102c0*/  LDL.LU R6, [R1+0x1d7c] ;  /* 0x001d7c0001067983 */ /* 0x000ea80000300800 */
[----:B------:R-:W2:Y:S04]  /*102d0*/  LDL.LU R7, [R1+0x1d78] ;  /* 0x001d780001077983 */ /* 0x000ea80000300800 */
[----:B0-----:R-:W-:Y:S04]  /*102e0*/  STL.64 [R1+0x1d20], R14 ;  /* 0x001d200e01007387 */ /* 0x001fe80000100a00 */
[----:B------:R0:W-:Y:S04]  /*102f0*/  STL.64 [R1+0x1d18], R12 ;  /* 0x001d180c01007387 */ /* 0x0001e80000100a00 */
[----:B0-----:R-:W3:Y:S04]  /*10300*/  LDL.LU R12, [R1+0xc0] ;  /* 0x0000c000010c7983 */ /* 0x001ee80000300800 */
[----:B------:R-:W3:Y:S04]  /*10310*/  LDL.LU R13, [R1+0xc4] ;  /* 0x0000c400010d7983 */ /* 0x000ee80000300800 */
[----:B------:R-:W-:Y:S01]  /*10320*/  STL [R1+0x1ce8], R28 ;  /* 0x001ce81c01007387 */ /* 0x000fe20000100800 */
[-C--:B--2---:R-:W-:Y:S03]  /*10330*/  HMMA.16816.F32.BF16 R24, R24, R6.reuse, R8 ;  /* 0x000000061818723c */ /* 0x084fe60000041808 */
[----:B------:R-:W2:Y:S04]  /*10340*/  LDL.LU.64 R10, [R1+0x1d70] ;  /* 0x001d7000010a7983 */ /* 0x000ea80000300a00 */
[----:B------:R-:W2:Y:S11]  /*10350*/  LDL.LU.64 R8, [R1+0x1d68] ;  /* 0x001d680001087983 */ /* 0x000eb60000300a00 */
[----:B------:R-:W-:Y:S05]  /*10360*/  @!UPT UIADD3 URZ, URZ, URZ, URZ ;  /* 0x0000003f3f3ff290 */ /* 0x000fea000fffe03f */
[----:B------:R-:W-:Y:S01]  /*10370*/  STL.64 [R1+0xa8], R26 ;  /* 0x0000a81a01007387 */ /* 0x000fe20000100a00 */
[----:B------:R-:W-:Y:S01]  /*10380*/  IMAD.MOV.U32 R4, RZ, RZ, R24 ;  /* 0x000000ffff047224 */ /* 0x000fe200078e0018 */
[----:B------:R-:W-:Y:S02]  /*10390*/  MOV R5, R25 ;  /* 0x0000001900057202 */ /* 0x000fe40000000f00 */
[----:B------:R-:W0:Y:S04]  /*103a0*/  LDSM.16.MT88.4 R24, [R3+0x3080] ;  /* 0x003080000318783b */ /* 0x000e280000004200 */
[----:B------:R-:W-:Y:S04]  /*103b0*/  STL [R1+0x1cf0], R5 ;  /* 0x001cf00501007387 */ /* 0x000fe80000100800 */
[----:B------:R-:W-:Y:S04]  /*103c0*/  STL [R1+0x1cec], R4 ;  /* 0x001cec0401007387 */ /* 0x000fe80000100800 */
[----:B0-----:R-:W-:Y:S04]  /*103d0*/  STL.64 [R1+0x90], R24 ;  /* 0x0000901801007387 */ /* 0x001fe80000100a00 */
[----:B------:R0:W-:Y:S04]  /*103e0*/  STL.64 [R1+0x98], R26 ;  /* 0x0000981a01007387 */ /* 0x0001e80000100a00 */
[----:B0-----:R-:W2:Y:S04]  /*103f0*/  LDL.LU.64 R26, [R1+0x1d60] ;  /* 0x001d6000011a7983 */ /* 0x001ea80000300a00 */
[----:B------:R-:W2:Y:S04]  /*10400*/  LDL.LU.64 R24, [R1+0x1d58] ;  /* 0x001d580001187983 */ /* 0x000ea80000300a00 */
[----:B------:R-:W-:Y:S01]  /*10410*/  STL [R1+0x1ce4], R3 ;  /* 0x001ce40301007387 */ /* 0x000fe20000100800 */
[----:B--2---:R-:W-:Y:S03]  /*10420*/  HMMA.16816.F32.BF16 R24, R24, R6, R8 ;  /* 0x000000061818723c */ /* 0x004fe60000041808 */
[----:B------:R-:W2:Y:S04]  /*10430*/  LDL.LU.64 R10, [R1+0x1d50] ;  /* 0x001d5000010a7983 */ /* 0x000ea80000300a00 */
[----:B------:R-:W2:Y:S11]  /*10440*/  LDL.LU.64 R8, [R1+0x1d48] ;  /* 0x001d480001087983 */ /* 0x000eb60000300a00 */
[----:B------:R-:W-:Y:S05]  /*10450*/  @!UPT UIADD3 URZ, URZ, URZ, URZ ;  /* 0x0000003f3f3ff290 */ /* 0x000fea000fffe03f */
[----:B------:R-:W-:Y:S04]  /*10460*/  STL.64 [R1+0xd0], R24 ;  /* 0x0000d01801007387 */ /* 0x000fe80000100a00 */
[----:B------:R0:W-:Y:S04]  /*10470*/  STL.64 [R1+0xd8], R26 ;  /* 0x0000d81a01007387 */ /* 0x0001e80000100a00 */
[----:B0-----:R-:W2:Y:S04]  /*10480*/  LDL.LU.64 R26, [R1+0x1d40] ;  /* 0x001d4000011a7983 */ /* 0x001ea80000300a00 */
[----:B------:R-:W2:Y:S04]  /*10490*/  LDL.LU.64 R24, [R1+0x1d38] ;  /* 0x001d380001187983 */ /* 0x000ea80000300a00 */
[----:B------:R-:W0:Y:S01]  /*104a0*/  S2R R28, SR_TID.X ;  /* 0x00000000001c7919 */ /* 0x000e220000002100 */
[----:B------:R-:W-:-:S02]  /*104b0*/  MOV R14, R29 ;  /* 0x0000001d000e7202 */ /* 0x000fc40000000f00 */
[----:B------:R-:W-:Y:S02]  /*104c0*/  MOV R15, R0 ;  /* 0x00000000000f7202 */ /* 0x000fe40000000f00 */
[C---:B0-----:R-:W-:Y:S02]  /*104d0*/  LOP3.LUT R0, R28.reuse, 0x7, RZ, 0xc0, !PT ;  /* 0x000000071c007812 */ /* 0x041fe400078ec0ff */
[----:B------:R-:W-:-:S04]  /*104e0*/  LOP3.LUT R29, R28, 0x60, RZ, 0xc0, !PT ;  /* 0x000000601c1d7812 */ /* 0x000fc800078ec0ff */
[----:B------:R-:W-:Y:S01]  /*104f0*/  LEA R29, R29, R0, 0x3 ;  /* 0x000000001d1d7211 */ /* 0x000fe200078e18ff */
[----:B--2---:R-:W-:Y:S01]  /*10500*/  HMMA.16816.F32.BF16 R24, R24, R6, R8 ;  /* 0x000000061818723c */ /* 0x004fe20000041808 */
[----:B------:R-:W3:Y:S04]  /*10510*/  LDL.LU.64 R10, [R1+0x1d30] ;  /* 0x001d3000010a7983 */ /* 0x000ee80000300a00 */
[----:B------:R-:W3:Y:S11]  /*10520*/  LDL.LU.64 R8, [R1+0x1d28] ;  /* 0x001d280001087983 */ /* 0x000ef60000300a00 */
[----:B------:R-:W-:Y:S07]  /*10530*/  @!UPT UIADD3 URZ, URZ, URZ, URZ ;  /* 0x0000003f3f3ff290 */ /* 0x000fee000fffe03f */
[----:B------:R-:W-:Y:S04]  /*10540*/  STL.64 [R1+0x80], R24 ;  /* 0x0000801801007387 */ /* 0x000fe80000100a00 */
[----:B------:R-:W-:Y:S04]  /*10550*/  STL.64 [R1+0x88], R26 ;  /* 0x0000881a01007387 */ /* 0x000fe80000100a00 */
[----:B------:R-:W0:Y:S01]  /*10560*/  LDSM.16.MT88.4 R24, [R2+0x4000] ;  /* 0x004000000218783b */ /* 0x000e220000004200 */
[----:B------:R-:W-:Y:S01]  /*10570*/  IMAD.SHL.U32 R29, R29, 0x10, RZ ;  /* 0x000000101d1d7824 */ /* 0x000fe200078e00ff */
[----:B------:R-:W-:-:S04]  /*10580*/  SHF.L.U32 R28, R28, 0x1, RZ ;  /* 0x000000011c1c7819 */ /* 0x000fc800000006ff */
[----:B------:R-:W-:-:S04]  /*10590*/  LOP3.LUT R29, R29, 0x30, R28, 0x78, !PT ;  /* 0x000000301d1d7812 */ /* 0x000fc800078e781c */
[----:B------:R-:W-:Y:S02]  /*105a0*/  LEA R29, R0, R29, 0x9 ;  /* 0x0000001d001d7211 */ /* 0x000fe400078e48ff */
[----:B0-----:R-:W-:Y:S01]  /*105b0*/  MOV R5, R25 ;  /* 0x0000001900057202 */ /* 0x001fe20000000f00 */
[----:B------:R-:W-:Y:S01]  /*105c0*/  STL [R1+0x50], R24 ;  /* 0x0000501801007387 */ /* 0x000fe20000100800 */
[----:B------:R-:W-:Y:S01]  /*105d0*/  MOV R4, R26 ;  /* 0x0000001a00047202 */ /* 0x000fe20000000f00 */
[----:B------:R-:W-:Y:S02]  /*105e0*/  IMAD.MOV.U32 R28, RZ, RZ, R27 ;  /* 0x000000ffff1c7224 */ /* 0x000fe400078e001b */
[----:B------:R-:W0:Y:S04]  /*105f0*/  LDSM.16.M88.4 R24, [R29+0x10080] ;  /* 0x010080001d18783b */ /* 0x000e280000000200 */
[----:B0-----:R0:W-:Y:S04]  /*10600*/  STL [R1+0x1c58], R26 ;  /* 0x001c581a01007387 */ /* 0x0011e80000100800 */
[----:B------:R1:W-:Y:S04]  /*10610*/  STL [R1+0x1c54], R27 ;  /* 0x001c541b01007387 */ /* 0x0003e80000100800 */
[----:B------:R2:W-:Y:S01]  /*10620*/  STL [R1+0x1b08], R29 ;  /* 0x001b081d01007387 */ /* 0x0005e20000100800 */
[----:B---3--:R-:W-:Y:S03]  /*10630*/  HMMA.16816.F32.BF16 R8, R8, R6, R12 ;  /* 0x000000060808723c */ /* 0x008fe6000004180c */
[----:B------:R-:W3:Y:S04]  /*10640*/  LDL.LU.64 R14, [R1+0x1d20] ;  /* 0x001d2000010e7983 */ /* 0x000ee80000300a00 */
[----:B------:R-:W3:Y:S11]  /*10650*/  LDL.LU.64 R12, [R1+0x1d18] ;  /* 0x001d1800010c7983 */ /* 0x000ef60000300a00 */
[----:B------:R-:W-:Y:S06]  /*10660*/  @!UPT UIADD3 URZ, URZ, URZ, URZ ;  /* 0x0000003f3f3ff290 */ /* 0x000fec000fffe03f */
[----:B0-----:R-:W-:Y:S01]  /*10670*/  MOV R26, R10 ;  /* 0x0000000a001a7202 */ /* 0x001fe20000000f00 */
[----:B------:R-:W-:Y:S01]  /*10680*/  IMAD.MOV.U32 R0, RZ, RZ, R11 ;  /* 0x000000ffff007224 */ /* 0x000fe200078e000b */
[----:B------:R-:W-:Y:S01]  /*10690*/  MOV R3, R8 ;  /* 0x0000000800037202 */ /* 0x000fe20000000f00 */
[----:B------:R-:W3:Y:S01]  /*106a0*/  LDL.LU.64 R10, [R1+0x1d10] ;  /* 0x001d1000010a7983 */ /* 0x000ee20000300a00 */
[----:B-1----:R-:W-:-:S03]  /*106b0*/  MOV R27, R9 ;  /* 0x00000009001b7202 */ /* 0x002fc60000000f00 */
[----:B------:R-:W3:Y:S02]  /*106c0*/  LDL.LU.64 R8, [R1+0x1d08] ;  /* 0x001d080001087983 */ /* 0x000ee40000300a00 */
[----:B---3--:R-:W-:Y:S02]  /*106d0*/  HMMA.16816.F32.BF16 R12, R12, R6, R8 ;  /* 0x000000060c0c723c */ /* 0x008fe40000041808 */
[----:B------:R-:W3:Y:S04]  /*106e0*/  LDL.LU.64 R10, [R1+0x1d00] ;  /* 0x001d0000010a7983 */ /* 0x000ee80000300a00 */
[----:B------:R-:W3:Y:S11]  /*106f0*/  LDL.LU.64 R8, [R1+0x1cf8] ;  /* 0x001cf80001087983 */ /* 0x000ef60000300a00 */
[----:B------:R-:W-:Y:S06]  /*10700*/  @!UPT UIADD3 URZ, URZ, URZ, URZ ;  /* 0x0000003f3f3ff290 */ /* 0x000fec000fffe03f */
[----:B------:R0:W-:Y:S01]  /*10710*/  STL.64 [R1+0x20], R12 ;  /* 0x0000200c01007387 */ /* 0x0001e20000100a00 */
[----:B--2---:R-:W-:-:S03]  /*10720*/  MOV R29, R15 ;  /* 0x0000000f001d7202 */ /* 0x004fc60000000f00 */
[----:B------:R1:W-:Y:S04]  /*10730*/  STL [R1+0x28], R14 ;  /* 0x0000280e01007387 */ /* 0x0003e80000100800 */
[----:B0-----:R-:W2:Y:S04]  /*10740*/  LDL.LU R12, [R1+0x10] ;  /* 0x00001000010c7983 */ /* 0x001ea80000300800 */
[----:B------:R-:W2:Y:S04]  /*10750*/  LDL.LU R13, [R1+0x14] ;  /* 0x00001400010d7983 */ /* 0x000ea80000300800 */
[----:B-1----:R-:W2:Y:S04]  /*10760*/  LDL.LU R14, [R1+0x18] ;  /* 0x00001800010e7983 */ /* 0x002ea80000300800 */
[----:B------:R-:W2:Y:S04]  /*10770*/  LDL.LU R15, [R1+0x1c] ;  /* 0x00001c00010f7983 */ /* 0x000ea80000300800 */
[----:B------:R-:W-:Y:S01]  /*10780*/  STL [R1+0x1ce0], R29 ;  /* 0x001ce01d01007387 */ /* 0x000fe20000100800 */
[-C--:B---3--:R-:W-:Y:S08]  /*10790*/  HMMA.16816.F32.BF16 R8, R20, R6.reuse, R8 ;  /* 0x000000061408723c */ /* 0x088ff00000041808 */
[----:B--2---:R-:W-:Y:S01]  /*107a0*/  HMMA.16816.F32.BF16 R16, R16, R6, R12 ;  /* 0x000000061010723c */ /* 0x004fe2000004180c */
[----:B------:R-:W0:Y:S11]  /*107b0*/  S2R R13, SR_TID.X ;  /* 0x00000000000d7919 */ /* 0x000e360000002100 */
[----:B------:R-:W-:Y:S11]  /*107c0*/  @!UPT UIADD3 URZ, URZ, URZ, URZ ;  /* 0x0000003f3f3ff290 */ /* 0x000ff6000fffe03f */
[----:B------:R-:W-:Y:S04]  /*107d0*/  STL.64 [R1+0x60], R16 ;  /* 0x0000601001007387 */ /* 0x000fe80000100a00 */
[----:B------:R-:W-:Y:S04]  /*107e0*/  STL.64 [R1+0x68], R18 ;  /* 0x0000681201007387 */ /* 0x000fe80000100a00 */
[----:B------:R-:W2:Y:S04]  /*107f0*/  LDL.LU R20, [R1+0x90] ;  /* 0x0000900001147983 */ /* 0x000ea80000300800 */
[----:B------:R-:W-:Y:S04]  /*10800*/  STL.64 [R1+0x40], R8 ;  /* 0x0000400801007387 */ /* 0x000fe80000100a00 */
[----:B------:R-:W-:Y:S04]  /*10810*/  STL.64 [R1+0x48], R10 ;  /* 0x0000480a01007387 */ /* 0x000fe80000100a00 */
[----:B------:R-:W1:Y:S01]  /*10820*/  LDSM.16.MT88.4 R8, [R2+0x4080] ;  /* 0x004080000208783b */ /* 0x000e620000004200 */
[----:B0-----:R-:W-:-:S02]  /*10830*/  LOP3.LUT R15, R13, 0x7, RZ, 0xc0, !PT ;  /* 0x000000070d0f7812 */ /* 0x001fc400078ec0ff */
[C---:B------:R-:W-:Y:S01]  /*10840*/  LOP3.LUT R14, R13.reuse, 0x10, RZ, 0xc0, !PT ;  /* 0x000000100d0e7812 */ /* 0x040fe200078ec0ff */
[----:B------:R-:W2:Y:S01]  /*10850*/  LDL.LU R21, [R1+0x94] ;  /* 0x0000940001157983 */ /* 0x000ea20000300800 */
[----:B------:R-:W-:Y:S01]  /*10860*/  SHF.L.U32 R13, R13, 0x1, RZ ;  /* 0x000000010d0d7819 */ /* 0x000fe200000006ff */
[----:B------:R-:W-:Y:S01]  /*10870*/  IMAD R15, R15, 0x110, RZ ;  /* 0x000001100f0f7824 */ /* 0x000fe200078e02ff */
[----:B------:R-:W-:Y:S01]  /*10880*/  SHF.L.U32 R14, R14, 0x7, RZ ;  /* 0x000000070e0e7819 */ /* 0x000fe200000006ff */
[----:B------:R-:W2:Y:S03]  /*10890*/  LDL.LU R22, [R1+0x98] ;  /* 0x0000980001167983 */ /* 0x000ea60000300800 */
[----:B------:R-:W-:Y:S01]  /*108a0*/  LOP3.LUT R15, R15, 0x10, R13, 0x78, !PT ;  /* 0x000000100f0f7812 */ /* 0x000fe200078e780d */
[----:B------:R-:W2:Y:S03]  /*108b0*/  LDL.LU R23, [R1+0x9c] ;  /* 0x00009c0001177983 */ /* 0x000ea60000300800 */
[----:B------:R-:W-:-:S04]  /*108c0*/  LOP3.LUT R15, R15, R14, RZ, 0xfc, !PT ;  /* 0x0000000e0f0f7212 */ /* 0x000fc800078efcff */
[----:B------:R-:W-:-:S05]  /*108d0*/  LOP3.LUT R15, R15, 0x20, RZ, 0x3c, !PT ;  /* 0x000000200f0f7812 */ /* 0x000fca00078e3cff */
[----:B------:R-:W-:Y:S04]  /*108e0*/  LDSM.16.MT88.4 R16, [R15+0x4080] ;  /* 0x004080000f10783b */ /* 0x000fe80000004200 */
[----:B-1----:R-:W-:Y:S01]  /*108f0*/  STL.64 [R1], R8 ;  /* 0x0000000801007387 */ /* 0x002fe20000100a00 */
[----:B------:R-:W-:-:S03]  /*10900*/  IMAD.MOV.U32 R29, RZ, RZ, R11 ;  /* 0x000000ffff1d7224 */ /* 0x000fc600078e000b */
[----:B------:R-:W-:Y:S04]  /*10910*/  STL [R1+0x8], R10 ;  /* 0x0000080a01007387 */ /* 0x000fe80000100800 */
[----:B------:R-:W0:Y:S04]  /*10920*/  LDSM.16.MT88.4 R8, [R15+0x4000] ;  /* 0x004000000f08783b */ /* 0x000e280000004200 */
[----:B0-----:R-:W-:Y:S04]  /*10930*/  STL.64 [R1+0x1cc8], R10 ;  /* 0x001cc80a01007387 */ /* 0x001fe80000100a00 */
[----:B------:R0:W-:Y:S04]  /*10940*/  STL.64 [R1+0x1cc0], R8 ;  /* 0x001cc00801007387 */ /* 0x0001e80000100a00 */
[----:B0-----:R-:W3:Y:S04]  /*10950*/  LDL.LU R8, [R1+0xd0] ;  /* 0x0000d00001087983 */ /* 0x001ee80000300800 */
[----:B------:R-:W3:Y:S04]  /*10960*/  LDL.LU R9, [R1+0xd4] ;  /* 0x0000d40001097983 */ /* 0x000ee80000300800 */
[----:B------:R-:W4:Y:S04]  /*10970*/  LDL.LU R10, [R1+0xd8] ;  /* 0x0000d800010a7983 */ /* 0x000f280000300800 */
[----:B------:R-:W4:Y:S04]  /*10980*/  LDL.LU R11, [R1+0xdc] ;  /* 0x0000dc00010b7983 */ /* 0x000f280000300800 */
[----:B----4-:R0:W-:Y:S04]  /*10990*/  STL.64 [R1+0x1cd8], R10 ;  /* 0x001cd80a01007387 */ /* 0x0101e80000100a00 */
[----:B---3--:R1:W-:Y:S01]  /*109a0*/  STL.64 [R1+0x1cd0], R8 ;  /* 0x001cd00801007387 */ /* 0x0083e20000100a00 */
[----:B0-----:R-:W-:-:S02]  /*109b0*/  MOV R10, R4 ;  /* 0x00000004000a7202 */ /* 0x001fc40000000f00 */
[----:B------:R-:W-:Y:S01]  /*109c0*/  MOV R11, R28 ;  /* 0x0000001c000b7202 */ /* 0x000fe20000000f00 */
[----:B-1----:R-:W3:Y:S01]  /*109d0*/  LDL.LU R8, [R1+0x50] ;  /* 0x0000500001087983 */ /* 0x002ee20000300800 */
[----:B------:R-:W-:-:S03]  /*109e0*/  MOV R9, R5 ;  /* 0x0000000500097202 */ /* 0x000fc60000000f00 */
[----:B------:R-:W3:Y:S04]  /*109f0*/  LDL.LU R5, [R1+0x1cf0] ;  /* 0x001cf00001057983 */ /* 0x000ee80000300800 */
[----:B------:R-:W3:Y:S04]  /*10a00*/  LDL.LU R4, [R1+0x1cec] ;  /* 0x001cec0001047983 */ /* 0x000ee80000300800 */
[----:B------:R-:W4:Y:S04]  /*10a10*/  LDL.LU R28, [R1+0x1ce8] ;  /* 0x001ce800011c7983 */ /* 0x000f280000300800 */
[----:B------:R-:W-:Y:S04]  /*10a20*/  STL.64 [R1+0x1cb8], R18 ;  /* 0x001cb81201007387 */ /* 0x000fe80000100a00 */
[----:B------:R0:W-:Y:S04]  /*10a30*/  STL.64 [R1+0x1cb0], R16 ;  /* 0x001cb01001007387 */ /* 0x0001e80000100a00 */
[----:B0-----:R-:W2:Y:S04]  /*10a40*/  LDL.LU R16, [R1+0xb0] ;  /* 0x0000b00001107983 */ /* 0x001ea80000300800 */
[----:B------:R-:W2:Y:S04]  /*10a50*/  LDL.LU R17, [R1+0xb4] ;  /* 0x0000b40001117983 */ /* 0x000ea80000300800 */
[----:B------:R-:W2:Y:S04]  /*10a60*/  LDL.LU R18, [R1+0xb8] ;  /* 0x0000b80001127983 */ /* 0x000ea80000300800 */
[----:B------:R-:W2:Y:S04]  /*10a70*/  LDL.LU R19, [R1+0xbc] ;  /* 0x0000bc0001137983 */ /* 0x000ea80000300800 */
[----:B----4-:R-:W-:Y:S01]  /*10a80*/  LDSM.16.MT88.4 R12, [R28+0x4000] ;  /* 0x004000001c0c783b */ /* 0x010fe20000004200 */
[----:B--2---:R-:W-:Y:S03]  /*10a90*/  HMMA.16816.F32.BF16 R16, R20, R6, R16 ;  /* 0x000000061410723c */ /* 0x004fe60000041810 */
[----:B------:R-:W0:Y:S11]  /*10aa0*/  LDSM.16.MT88.4 R20, [R28+0x4080] ;  /* 0x004080001c14783b */ /* 0x000e360000004200 */
[----:B------:R-:W-:Y:S09]  /*10ab0*/  @!UPT UIADD3 URZ, URZ, URZ, URZ ;  /* 0x0000003f3f3ff290 */ /* 0x000ff2000fffe03f */
[----:B------:R1:W-:Y:S04]  /*10ac0*/  STL.64 [R1+0x30], R16 ;  /* 0x0000301001007387 */ /* 0x0003e80000100a00 */
[----:B------:R2:W-:Y:S04]  /*10ad0*/  STL.64 [R1+0x38], R18 ;  /* 0x0000381201007387 */ /* 0x0005e80000100a00 */
[----:B------:R-:W3:Y:S04]  /*10ae0*/  LDL.LU R6, [R1+0xa8] ;  /* 0x0000a80001067983 */ /* 0x000ee80000300800 */
[----:B------:R-:W3:Y:S04]  /*10af0*/  LDL.LU R7, [R1+0xac] ;  /* 0x0000ac0001077983 */ /* 0x000ee80000300800 */
[----:B-1----:R-:W4:Y:S04]  /*10b00*/  LDL.LU R16, [R1+0x80] ;  /* 0x0000800001107983 */ /* 0x002f280000300800 */
[----:B------:R-:W4:Y:S04]  /*10b10*/  LDL.LU R17, [R1+0x84] ;  /* 0x0000840001117983 */ /* 0x000f280000300800 */
[----:B--2---:R-:W4:Y:S04]  /*10b20*/  LDL.LU R18, [R1+0x88] ;  /* 0x0000880001127983 */ /* 0x004f280000300800 */
[----:B------:R-:W4:Y:S04]  /*10b30*/  LDL.LU R19, [R1+0x8c] ;  /* 0x00008c0001137983 */ /* 0x000f280000300800 */
[----:B0-----:R-:W-:Y:S04]  /*10b40*/  STL.64 [R1+0x1ca8], R22 ;  /* 0x001ca81601007387 */ /* 0x001fe80000100a00 */
[----:B------:R0:W-:Y:S02]  /*10b50*/  STL.64 [R1+0x1ca0], R20 ;  /* 0x001ca01401007387 */ /* 0x0001e40000100a00 */
[----:B0-----:R-:W-:-:S02]  /*10b60*/  IMAD.MOV.U32 R20, RZ, RZ, R3 ;  /* 0x000000ffff147224 */ /* 0x001fc400078e0003 */
[----:B------:R-:W2:Y:S01]  /*10b70*/  LDL.LU R3, [R1+0x1ce4] ;  /* 0x001ce40001037983 */ /* 0x000ea20000300800 */
[----:B------:R-:W-:Y:S02]  /*10b80*/  MOV R21, R27 ;  /* 0x0000001b00157202 */ /* 0x000fe40000000f00 */
[----:B------:R-:W-:Y:S01]  /*10b90*/  MOV R22, R26 ;  /* 0x0000001a00167202 */ /* 0x000fe20000000f00 */
[----:B------:R-:W-:Y:S01]  /*10ba0*/  STL [R1+0x1c5c], R28 ;  /* 0x001c5c1c01007387 */ /* 0x000fe20000100800 */
[----:B------:R-:W-:Y:S01]  /*10bb0*/  MOV R23, R0 ;  /* 0x0000000000177202 */ /* 0x000fe20000000f00 */
[----:B---3--:R-:W-:Y:S11]  /*10bc0*/  HMMA.16816.F32.BF16 R4, R8, R24, R4 ;  /* 0x000000180804723c */ /* 0x008ff60000041804 */
[----:B------:R-:W-:Y:S11]  /*10bd0*/  @!UPT UIADD3 URZ, URZ, URZ, URZ ;  /* 0x0000003f3f3ff290 */ /* 0x000ff6000fffe03f */
[----:B------:R-:W-:Y:S01]  /*10be0*/  @!UPT UIADD3 URZ, URZ, URZ, URZ ;  /* 0x0000003f3f3ff290 */ /* 0x000fe2000fffe03f */
[----:B------:R-:W-:Y:S01]  /*10bf0*/  STL [R1+0xc8], R6 ;  /* 0x0000c80601007387 */ /* 0x000fe20000100800 */
[----:B------:R-:W-:Y:S01]  /*10c00*/  IMAD.MOV.U32 R26, RZ, RZ, R4 ;  /* 0x000000ffff1a7224 */ /* 0x000fe200078e0004 */
[----:B------:R-:W-:Y:S02]  /*10c10*/  MOV R27, R5 ;  /* 0x00000005001b7202 */ /* 0x000fe40000000f00 */
[----:B------:R-:W-:Y:S02]  /*10c20*/  MOV R0, R7 ;  /* 0x0000000700007202 */ /* 0x000fe40000000f00 */
[----:B--2---:R-:W0:Y:S04]  /*10c30*/  LDSM.16.MT88.4 R4, [R3+0x4000] ;  /* 0x004000000304783b */ /* 0x004e280000004200 */
[----:B------:R-:W1:Y:S04]  /*10c40*/  LDSM.16.MT88.4 R8, [R3+0x4080] ;  /* 0x004080000308783b */ /* 0x000e680000004200 */
[----:B------:R-:W-:Y:S04]  /*10c50*/  STL [R1+0x1c68], R26 ;  /* 0x001c681a01007387 */ /* 0x000fe80000100800 */
[----:B------:R-:W-:Y:S04]  /*10c60*/  STL [R1+0x1c64], R27 ;  /* 0x001c641b01007387 */ /* 0x000fe80000100800 */
[----:B------:R-:W-:Y:S04]  /*10c70*/  STL [R1+0x1c60], R0 ;  /* 0x001c600001007387 */ /* 0x000fe80000100800 */
[----:B0-----:R0:W-:Y:S04]  /*10c80*/  STL.64 [R1+0x1c98], R6 ;  /* 0x001c980601007387 */ /* 0x0011e80000100a00 */
[----:B------:R2:W-:Y:S01]  /*10c90*/  STL.64 [R1+0x1c90], R4 ;  /* 0x001c900401007387 */ /* 0x0005e20000100a00 */
[----:B0-----:R-:W-:-:S03]  /*10ca0*/  MOV R7, R29 ;  /* 0x0000001d00077202 */ /* 0x001fc60000000f00 */
[----:B--2---:R-:W2:Y:S04]  /*10cb0*/  LDL.LU R4, [R1] ;  /* 0x0000000001047983 */ /* 0x004ea80000300800 */
[----:B------:R-:W2:Y:S04]  /*10cc0*/  LDL.LU R5, [R1+0x4] ;  /* 0x0000040001057983 */ /* 0x000ea80000300800 */
[----:B------:R-:W2:Y:S04]  /*10cd0*/  LDL.LU R6, [R1+0x8] ;  /* 0x0000080001067983 */ /* 0x000ea80000300800 */
[----:B------:R-:W3:Y:S04]  /*10ce0*/  LDL.LU R29, [R1+0x1ce0] ;  /* 0x001ce000011d7983 */ /* 0x000ee80000300800 */
[----:B-1----:R-:W-:Y:S04]  /*10cf0*/  STL.64 [R1+0x50], R8 ;  /* 0x0000500801007387 */ /* 0x002fe80000100a00 */
[----:B------:R0:W-:Y:S04]  /*10d00*/  STL.64 [R1+0x58], R10 ;  /* 0x0000580a01007387 */ /* 0x0001e80000100a00 */
[----:B0-----:R-:W2:Y:S04]  /*10d10*/  LDL.LU.64 R10, [R1+0x1cd8] ;  /* 0x001cd800010a7983 */ /* 0x001ea80000300a00 */
[----:B------:R-:W2:Y:S04]  /*10d20*/  LDL.LU.64 R8, [R1+0x1cd0] ;  /* 0x001cd00001087983 */ /* 0x000ea80000300a00 */
[----:B------:R-:W-:Y:S01]  /*10d30*/  STL [R1+0x1c6c], R3 ;  /* 0x001c6c0301007387 */ /* 0x000fe20000100800 */
[-C--:B--2---:R-:W-:Y:S03]  /*10d40*/  HMMA.16816.F32.BF16 R4, R4, R24.reuse, R8 ;  /* 0x000000180404723c */ /* 0x084fe60000041808 */
[----:B------:R-:W4:Y:S04]  /*10d50*/  LDL.LU.64 R10, [R1+0x1cc8] ;  /* 0x001cc800010a7983 */ /* 0x000f280000300a00 */
[----:B------:R-:W4:Y:S11]  /*10d60*/  LDL.LU.64 R8, [R1+0x1cc0] ;  /* 0x001cc00001087983 */ /* 0x000f360000300a00 */
[----:B------:R-:W-:Y:S05]  /*10d70*/  @!UPT UIADD3 URZ, URZ, URZ, URZ ;  /* 0x0000003f3f3ff290 */ /* 0x000fea000fffe03f */
[----:B------:R0:W-:Y:S01]  /*10d80*/  STL [R1+0xb4], R5 ;  /* 0x0000b40501007387 */ /* 0x0001e20000100800 */
[----:B------:R-:W-:Y:S01]  /*10d90*/  IMAD.MOV.U32 R27, RZ, RZ, R4 ;  /* 0x000000ffff1b7224 */ /* 0x000fe200078e0004 */
[----:B------:R-:W-:Y:S02]  /*10da0*/  MOV R28, R7 ;  /* 0x00000007001c7202 */ /* 0x000fe40000000f00 */
[----:B------:R-:W-:Y:S01]  /*10db0*/  MOV R0, R6 ;  /* 0x0000000600007202 */ /* 0x000fe20000000f00 */
[----:B------:R-:W2:Y:S04]  /*10dc0*/  LDL.LU R4, [R1+0x60] ;  /* 0x0000600001047983 */ /* 0x000ea80000300800 */
[----:B0-----:R-:W2:Y:S04]  /*10dd0*/  LDL.LU R5, [R1+0x64] ;  /* 0x0000640001057983 */ /* 0x001ea80000300800 */
[----:B------:R-:W2:Y:S04]  /*10de0*/  LDL.LU R6, [R1+0x68] ;  /* 0x0000680001067983 */ /* 0x000ea80000300800 */
[----:B------:R-:W2:Y:S04]  /*10df0*/  LDL.LU R7, [R1+0x6c] ;  /* 0x00006c0001077983 */ /* 0x000ea80000300800 */
[----:B------:R-:W-:Y:S04]  /*10e00*/  STL [R1+0x1c78], R28 ;  /* 0x001c781c01007387 */ /* 0x000fe80000100800 */
[----:B------:R-:W-:Y:S04]  /*10e10*/  STL [R1+0x1c74], R0 ;  /* 0x001c740001007387 */ /* 0x000fe80000100800 */
[----:B------:R-:W-:Y:S01]  /*10e20*/  STL [R1+0x1c70], R27 ;  /* 0x001c701b01007387 */ /* 0x000fe20000100800 */
[----:B----4-:R-:W-:Y:S03]  /*10e30*/  HMMA.16816.F32.BF16 R8, R8, R24, R16 ;  /* 0x000000180808723c */ /* 0x010fe60000041810 */
[----:B------:R-:W4:Y:S04]  /*10e40*/  LDL.LU.64 R18, [R1+0x1cb8] ;  /* 0x001cb80001127983 */ /* 0x000f280000300a00 */
[----:B------:R-:W4:Y:S11]  /*10e50*/  LDL.LU.64 R16, [R1+0x1cb0] ;  /* 0x001cb00001107983 */ /* 0x000f360000300a00 */
[----:B------:R-:W-:Y:S05]  /*10e60*/  @!UPT UIADD3 URZ, URZ, URZ, URZ ;  /* 0x0000003f3f3ff290 */ /* 0x000fea000fffe03f */
[----:B------:R0:W-:Y:S01]  /*10e70*/  STL.64 [R1+0xa0], R8 ;  /* 0x0000a00801007387 */ /* 0x0001e20000100a00 */
[----:B------:R-:W-:-:S03]  /*10e80*/  MOV R3, R10 ;  /* 0x0000000a00037202 */ /* 0x000fc60000000f00 */
[----:B0-----:R-:W5:Y:S04]  /*10e90*/  LDL.LU R8, [R1+0x20] ;  /* 0x0000200001087983 */ /* 0x001f680000300800 */
[----:B------:R-:W5:Y:S04]  /*10ea0*/  LDL.LU R9, [R1+0x24] ;  /* 0x0000240001097983 */ /* 0x000f680000300800 */
[----:B------:R-:W5:Y:S01]  /*10eb0*/  LDL.LU R10, [R1+0x28] ;  /* 0x00002800010a7983 */ /* 0x000f620000300800 */
[----:B------:R-:W-:Y:S01]  /*10ec0*/  IMAD.MOV.U32 R26, RZ, RZ, R11 ;  /* 0x000000ffff1a7224 */ /* 0x000fe200078e000b */
[----:B---3--:R-:W-:-:S04]  /*10ed0*/  MOV R11, R29 ;  /* 0x0000001d000b7202 */ /* 0x008fc80000000f00 */
[----:B------:R-:W-:Y:S04]  /*10ee0*/  STL [R1+0x1c80], R26 ;  /* 0x001c801a01007387 */ /* 0x000fe80000100800 */
[----:B------:R-:W-:Y:S01]  /*10ef0*/  STL [R1+0x1c7c], R3 ;  /* 0x001c7c0301007387 */ /* 0x000fe20000100800 */
[-C--:B----4-:R-:W-:Y:S03]  /*10f00*/  HMMA.16816.F32.BF16 R16, R16, R24.reuse, R20 ;  /* 0x000000181010723c */ /* 0x090fe60000041814 */
[----:B------:R-:W0:Y:S05]  /*10f10*/  S2R R22, SR_TID.X ;  /* 0x0000000000167919 */ /* 0x000e2a0000002100 */
[----:B-----5:R-:W-:Y:S11]  /*10f20*/  HMMA.16816.F32.BF16 R8, R12, R24, R8 ;  /* 0x000000180c08723c */ /* 0x020ff60000041808 */
[----:B------:R-:W-:Y:S05]  /*10f30*/  @!UPT UIADD3 URZ, URZ, URZ, URZ ;  /* 0x0000003f3f3ff290 */ /* 0x000fea000fffe03f */
[----:B------:R-:W-:Y:S02]  /*10f40*/  MOV R28, R17 ;  /* 0x00000011001c7202 */ /* 0x000fe40000000f00 */
[----:B------:R-:W-:Y:S01]  /*10f50*/  MOV R0, R18 ;  /* 0x0000001200007202 */ /* 0x000fe20000000f00 */
[----:B------:R-:W-:Y:S04]  /*10f60*/  STL [R1+0x90], R16 ;  /* 0x0000901001007387 */ /* 0x000fe80000100800 */
[----:B------:R-:W-:Y:S04]  /*10f70*/  STL [R1+0x1c88], R28 ;  /* 0x001c881c01007387 */ /* 0x000fe80000100800 */
[----:B------:R-:W-:Y:S04]  /*10f80*/  STL [R1+0x1c84], R0 ;  /* 0x001c840001007387 */ /* 0x000fe80000100800 */
[----:B------:R-:W-:Y:S04]  /*10f90*/  STL.64 [R1+0xd0], R8 ;  /* 0x0000d00801007387 */ /* 0x000fe80000100a00 */
[----:B------:R-:W-:Y:S04]  /*10fa0*/  STL.64 [R1+0xd8], R10 ;  /* 0x0000d80a01007387 */ /* 0x000fe80000100a00 */
[----:B------:R-:W1:Y:S01]  /*10fb0*/  LDSM.16.MT88.4 R8, [R2+0x5000] ;  /* 0x005000000208783b */ /* 0x000e620000004200 */
[----:B0-----:R-:W-:-:S02]  /*10fc0*/  LOP3.LUT R29, R22, 0x10, RZ, 0xc0, !PT ;  /* 0x00000010161d7812 */ /* 0x001fc400078ec0ff */
[C---:B------:R-:W-:Y:S02]  /*10fd0*/  SHF.L.U32 R23, R22.reuse, 0x1, RZ ;  /* 0x0000000116177819 */ /* 0x040fe400000006ff */
[----:B------:R-:W-:Y:S02]  /*10fe0*/  LOP3.LUT R22, R22, 0x7, RZ, 0xc0, !PT ;  /* 0x0000000716167812 */ /* 0x000fe400078ec0ff */
[----:B------:R-:W-:Y:S01]  /*10ff0*/  SHF.L.U32 R29, R29, 0x7, RZ ;  /* 0x000000071d1d7819 */ /* 0x000fe200000006ff */
[----:B------:R-:W-:Y:S02]  /*11000*/  IMAD.MOV.U32 R27, RZ, RZ, R19 ;  /* 0x000000ffff1b7224 */ /* 0x000fe400078e0013 */
[----:B------:R-:W0:Y:S01]  /*11010*/  LDSM.16.MT88.4 R16, [R2+0x5080] ;  /* 0x005080000210783b */ /* 0x000e220000004200 */
[----:B-1----:R-:W-:Y:S01]  /*11020*/  MOV R3, R11 ;  /* 0x0000000b00037202 */ /* 0x002fe20000000f00 */
[----:B------:R-:W-:-:S05]  /*11030*/  IMAD R11, R22, 0x110, RZ ;  /* 0x00000110160b7824 */ /* 0x000fca00078e02ff */
[----:B------:R-:W-:-:S04]  /*11040*/  LOP3.LUT R11, R11, 0x10, R23, 0x78, !PT ;  /* 0x000000100b0b7812 */ /* 0x000fc800078e7817 */
[----:B------:R-:W-:-:S04]  /*11050*/  LOP3.LUT R11, R11, R29, RZ, 0xfc, !PT ;  /* 0x0000001d0b0b7212 */ /* 0x000fc800078efcff */
[----:B------:R-:W-:-:S05]  /*11060*/  LOP3.LUT R11, R11, 0x20, RZ, 0x3c, !PT ;  /* 0x000000200b0b7812 */ /* 0x000fca00078e3cff */
[----:B------:R-:W1:Y:S01]  /*11070*/  LDSM.16.MT88.4 R20, [R11+0x5000] ;  /* 0x005000000b14783b */ /* 0x000e620000004200 */
[----:B0-----:R-:W-:Y:S01]  /*11080*/  MOV R15, R16 ;  /* 0x00000010000f7202 */ /* 0x001fe20000000f00 */
[----:B------:R-:W-:Y:S01]  /*11090*/  IMAD.MOV.U32 R14, RZ, RZ, R17 ;  /* 0x000000ffff0e7224 */ /* 0x000fe200078e0011 */
[----:B------:R-:W-:Y:S02]  /*110a0*/  MOV R13, R18 ;  /* 0x00000012000d7202 */ /* 0x000fe40000000f00 */
[----:B------:R-:W-:Y:S02]  /*110b0*/  MOV R12, R19 ;  /* 0x00000013000c7202 */ /* 0x000fe40000000f00 */
[----:B-1----:R-:W-:Y:S01]  /*110c0*/  MOV R17, R22 ;  /* 0x0000001600117202 */ /* 0x002fe20000000f00 */
[----:B------:R-:W-:Y:S01]  /*110d0*/  IMAD.MOV.U32 R18, RZ, RZ, R21 ;  /* 0x000000ffff127224 */ /* 0x000fe200078e0015 */
[----:B------:R-:W-:Y:S02]  /*110e0*/  MOV R16, R23 ;  /* 0x0000001700107202 */ /* 0x000fe40000000f00 */
[----:B------:R-:W-:Y:S01]  /*110f0*/  MOV R19, R20 ;  /* 0x0000001400137202 */ /* 0x000fe20000000f00 */
[----:B------:R-:W2:Y:S04]  /*11100*/  LDL.LU.64 R22, [R1+0x1ca8] ;  /* 0x001ca80001167983 */ /* 0x000ea80000300a00 */
[----:B------:R-:W2:Y:S01]  /*11110*/  LDL.LU.64 R20, [R1+0x1ca0] ;  /* 0x001ca00001147983 */ /* 0x000ea20000300a00 */
[----:B------:R-:W-:Y:S01]  /*11120*/  MOV R28, R8 ;  /* 0x00000008001c7202 */ /* 0x000fe20000000f00 */
[----:B------:R-:W-:Y:S01]  /*11130*/  IMAD.MOV.U32 R0, RZ, RZ, R9 ;  /* 0x000000ffff007224 */ /* 0x000fe200078e0009 */
[----:B------:R-:W-:-:S02]  /*11140*/  MOV R26, R10 ;  /* 0x0000000a001a7202 */ /* 0x000fc40000000f00 */
[----:B------:R-:W0:Y:S01]  /*11150*/  LDSM.16.MT88.4 R8, [R11+0x5080] ;  /* 0x005080000b08783b */ /* 0x000e220000004200 */
[----:B--2---:R-:W-:Y:S03]  /*11160*/  HMMA.16816.F32.BF16 R20, R20, R24, R4 ;  /* 0x000000181414723c */ /* 0x004fe60000041804 */
[----:B------:R-:W2:Y:S04]  /*11170*/  LDL.LU.64 R6, [R1+0x1c98] ;  /* 0x001c980001067983 */ /* 0x000ea80000300a00 */
[----:B------:R-:W2:Y:S11]  /*11180*/  LDL.LU.64 R4, [R1+0x1c90] ;  /* 0x001c900001047983 */ /* 0x000eb60000300a00 */
[----:B------:R-:W-:Y:S05]  /*11190*/  @!UPT UIADD3 URZ, URZ, URZ, URZ ;  /* 0x0000003f3f3ff290 */ /* 0x000fea000fffe03f */
[----:B------:R1:W-:Y:S01]  /*111a0*/  STL.64 [R1+0x80], R20 ;  /* 0x0000801401007387 */ /* 0x0003e20000100a00 */
[----:B------:R-:W-:-:S03]  /*111b0*/  MOV R29, R23 ;  /* 0x00000017001d7202 */ /* 0x000fc60000000f00 */
[----:B------:R3:W-:Y:S04]  /*111c0*/  STL [R1+0x88], R22 ;  /* 0x0000881601007387 */ /* 0x0007e80000100800 */
[----:B-1----:R-:W2:Y:S04]  /*111d0*/  LDL.LU R20, [R1+0x40] ;  /* 0x0000400001147983 */ /* 0x002ea80000300800 */
[----:B------:R-:W2:Y:S04]  /*111e0*/  LDL.LU R21, [R1+0x44] ;  /* 0x0000440001157983 */ /* 0x000ea80000300800 */
[----:B---3--:R-:W2:Y:S04]  /*111f0*/  LDL.LU R22, [R1+0x48] ;  /* 0x0000480001167983 */ /* 0x008ea80000300800 */
[----:B------:R-:W2:Y:S04]  /*11200*/  LDL.LU R23, [R1+0x4c] ;  /* 0x00004c0001177983 */ /* 0x000ea80000300800 */
[----:B0-----:R0:W-:Y:S04]  /*11210*/  STL.64 [R1+0x1bf8], R10 ;  /* 0x001bf80a01007387 */ /* 0x0011e80000100a00 */
[----:B------:R1:W-:Y:S01]  /*11220*/  STL.64 [R1+0x1bf0], R8 ;  /* 0x001bf00801007387 */ /* 0x0003e20000100a00 */
[----:B0-----:R-:W-:-:S02]  /*11230*/  MOV R10, R17 ;  /* 0x00000011000a7202 */ /* 0x001fc40000000f00 */
[----:B------:R-:W-:Y:S01]  /*11240*/  MOV R11, R16 ;  /* 0x00000010000b7202 */ /* 0x000fe20000000f00 */
[----:B-1----:R-:W-:Y:S01]  /*11250*/  IMAD.MOV.U32 R8, RZ, RZ, R19 ;  /* 0x000000ffff087224 */ /* 0x002fe200078e0013 */
[----:B------:R-:W-:-:S03]  /*11260*/  MOV R9, R18 ;  /* 0x0000001200097202 */ /* 0x000fc60000000f00 */
[----:B------:R0:W-:Y:S04]  /*11270*/  STL.64 [R1+0x1c18], R10 ;  /* 0x001c180a01007387 */ /* 0x0001e80000100a00 */
[----:B------:R1:W-:Y:S04]  /*11280*/  STL.64 [R1+0x1c10], R8 ;  /* 0x001c100801007387 */ /* 0x0003e80000100a00 */
[----:B------:R-:W3:Y:S04]  /*11290*/  LDL.LU R16, [R1+0x50] ;  /* 0x0000500001107983 */ /* 0x000ee80000300800 */
[----:B------:R-:W3:Y:S01]  /*112a0*/  LDL.LU R17, [R1+0x54] ;  /* 0x0000540001117983 */ /* 0x000ee20000300800 */
[----:B0-----:R-:W-:-:S02]  /*112b0*/  MOV R10, R13 ;  /* 0x0000000d000a7202 */ /* 0x001fc40000000f00 */
[----:B------:R-:W-:Y:S01]  /*112c0*/  MOV R11, R12 ;  /* 0x0000000c000b7202 */ /* 0x000fe20000000f00 */
[----:B------:R-:W3:Y:S01]  /*112d0*/  LDL.LU R18, [R1+0x58] ;  /* 0x0000580001127983 */ /* 0x000ee20000300800 */
[----:B-1----:R-:W-:Y:S01]  /*112e0*/  IMAD.MOV.U32 R8, RZ, RZ, R15 ;  /* 0x000000ffff087224 */ /* 0x002fe200078e000f */
[----:B------:R-:W-:Y:S02]  /*112f0*/  MOV R9, R14 ;  /* 0x0000000e00097202 */ /* 0x000fe40000000f00 */
[----:B------:R-:W3:Y:S04]  /*11300*/  LDL.LU R19, [R1+0x5c] ;  /* 0x00005c0001137983 */ /* 0x000ee80000300800 */
[----:B------:R-:W3:Y:S04]  /*11310*/  LDL.LU R12, [R1+0x30] ;  /* 0x00003000010c7983 */ /* 0x000ee80000300800 */
[----:B------:R-:W3:Y:S04]  /*11320*/  LDL.LU R13, [R1+0x34] ;  /* 0x00003400010d7983 */ /* 0x000ee80000300800 */
[----:B------:R-:W3:Y:S04]  /*11330*/  LDL.LU R14, [R1+0x38] ;  /* 0x00003800010e7983 */ /* 0x000ee80000300800 */
[----:B------:R-:W3:Y:S04]  /*11340*/  LDL.LU R15, [R1+0x3c] ;  /* 0x00003c00010f7983 */ /* 0x000ee80000300800 */
[----:B------:R0:W-:Y:S04]  /*11350*/  STL.64 [R1+0x1c38], R10 ;  /* 0x001c380a01007387 */ /* 0x0001e80000100a00 */
[----:B------:R1:W-:Y:S01]  /*11360*/  STL.64 [R1+0x1c30], R8 ;  /* 0x001c300801007387 */ /* 0x0003e20000100a00 */
[----:B0-----:R-:W-:Y:S01]  /*11370*/  MOV R10, R26 ;  /* 0x0000001a000a7202 */ /* 0x001fe20000000f00 */
[----:B-1----:R-:W-:Y:S01]  /*11380*/  IMAD.MOV.U32 R8, RZ, RZ, R28 ;  /* 0x000000ffff087224 */ /* 0x002fe200078e001c */
[----:B------:R-:W-:Y:S01]  /*11390*/  MOV R9, R0 ;  /* 0x0000000000097202 */ /* 0x000fe20000000f00 */
[----:B------:R-:W4:Y:S01]  /*113a0*/  LDL.LU R28, [R1+0x1c88] ;  /* 0x001c8800011c7983 */ /* 0x000f220000300800 */
[----:B------:R-:W-:-:S03]  /*113b0*/  MOV R11, R3 ;  /* 0x00000003000b7202 */ /* 0x000fc60000000f00 */
[----:B------:R-:W5:Y:S04]  /*113c0*/  LDL.LU R0, [R1+0x1c84] ;  /* 0x001c840001007983 */ /* 0x000f680000300800 */
[----:B------:R-:W3:Y:S04]  /*113d0*/  LDL.LU R26, [R1+0x1c80] ;  /* 0x001c8000011a7983 */ /* 0x000ee80000300800 */
[----:B------:R-:W3:Y:S01]  /*113e0*/  LDL.LU R3, [R1+0x1c7c] ;  /* 0x001c7c0001037983 */ /* 0x000ee20000300800 */
[----:B--2---:R-:W-:Y:S11]  /*113f0*/  HMMA.16816.F32.BF16 R4, R4, R24, R20 ;  /* 0x000000180404723c */ /* 0x004ff60000041814 */
[----:B------:R-:W-:Y:S11]  /*11400*/  @!UPT UIADD3 URZ, URZ, URZ, URZ ;  /* 0x0000003f3f3ff290 */ /* 0x000ff6000fffe03f */
[----:B------:R-:W-:Y:S01]  /*11410*/  @!UPT UIADD3 URZ, URZ, URZ, URZ ;  /* 0x0000003f3f3ff290 */ /* 0x000fe2000fffe03f */
[----:B------:R-:W-:Y:S04]  /*11420*/  STL.64 [R1+0x1be8], R6 ;  /* 0x001be80601007387 */ /* 0x000fe80000100a00 */
[----:B------:R0:W-:Y:S04]  /*11430*/  STL.64 [R1+0x1be0], R4 ;  /* 0x001be00401007387 */ /* 0x0001e80000100a00 */
[----:B0-----:R-:W2:Y:S01]  /*11440*/  LDL.LU R4, [R1+0x90] ;  /* 0x0000900001047983 */ /* 0x001ea20000300800 */
[----:B------:R-:W-:Y:S01]  /*11450*/  MOV R7, R27 ;  /* 0x0000001b00077202 */ /* 0x000fe20000000f00 */
[----:B----4-:R-:W-:-:S02]  /*11460*/  IMAD.MOV.U32 R5, RZ, RZ, R28 ;  /* 0x000000ffff057224 */ /* 0x010fc400078e001c */
[----:B------:R-:W4:Y:S01]  /*11470*/  LDL.LU R28, [R1+0x1c78] ;  /* 0x001c7800011c7983 */ /* 0x000f220000300800 */
[----:B-----5:R-:W-:-:S03]  /*11480*/  MOV R6, R0 ;  /* 0x0000000000067202 */ /* 0x020fc60000000f00 */
[----:B------:R-:W5:Y:S04]  /*11490*/  LDL.LU R0, [R1+0x1c74] ;  /* 0x001c740001007983 */ /* 0x000f680000300800 */
[----:B------:R-:W4:Y:S04]  /*114a0*/  LDL.LU R27, [R1+0x1c70] ;  /* 0x001c7000011b7983 */ /* 0x000f280000300800 */
[----:B------:R-:W-:Y:S04]  /*114b0*/  STL.64 [R1+0x1c08], R6 ;  /* 0x001c080601007387 */ /* 0x000fe80000100a00 */
[----:B--2---:R0:W-:Y:S04]  /*114c0*/  STL.64 [R1+0x1c00], R4 ;  /* 0x001c000401007387 */ /* 0x0041e80000100a00 */
[----:B0-----:R-:W2:Y:S04]  /*114d0*/  LDL.LU R4, [R1+0xa0] ;  /* 0x0000a00001047983 */ /* 0x001ea80000300800 */
[----:B------:R-:W2:Y:S01]  /*114e0*/  LDL.LU R5, [R1+0xa4] ;  /* 0x0000a40001057983 */ /* 0x000ea20000300800 */
[----:B---3--:R-:W-:Y:S01]  /*114f0*/  MOV R6, R3 ;  /* 0x0000000300067202 */ /* 0x008fe20000000f00 */
[----:B------:R-:W-:-:S02]  /*11500*/  IMAD.MOV.U32 R7, RZ, RZ, R26 ;  /* 0x000000ffff077224 */ /* 0x000fc400078e001a */
[----:B------:R-:W3:Y:S04]  /*11510*/  LDL.LU R3, [R1+0x1c6c] ;  /* 0x001c6c0001037983 */ /* 0x000ee80000300800 */
[----:B------:R-:W3:Y:S04]  /*11520*/  LDL.LU R26, [R1+0x1c68] ;  /* 0x001c6800011a7983 */ /* 0x000ee80000300800 */
[----:B------:R-:W-:Y:S04]  /*11530*/  STL.64 [R1+0x1c28], R6 ;  /* 0x001c280601007387 */ /* 0x000fe80000100a00 */
[----:B--2---:R4:W-:Y:S02]  /*11540*/  STL.64 [R1+0x1c20], R4 ;  /* 0x001c200401007387 */ /* 0x0049e40000100a00 */
[----:B----4-:R-:W-:-:S02]  /*11550*/  MOV R4, R27 ;  /* 0x0000001b00047202 */ /* 0x010fc40000000f00 */
[----:B------:R-:W2:Y:S04]  /*11560*/  LDL.LU R27, [R1+0x1c64] ;  /* 0x001c6400011b7983 */ /* 0x000ea80000300800 */
[----:B------:R-:W4:Y:S01]  /*11570*/  LDL.LU R5, [R1+0xb4] ;  /* 0x0000b40001057983 */ /* 0x000f220000300800 */
[----:B-----5:R-:W-:Y:S02]  /*11580*/  MOV R6, R0 ;  /* 0x0000000000067202 */ /* 0x020fe40000000f00 */
[----:B------:R-:W-:Y:S01]  /*11590*/  MOV R7, R28 ;  /* 0x0000001c00077202 */ /* 0x000fe20000000f00 */
[----:B------:R-:W5:Y:S04]  /*115a0*/  LDL.LU R0, [R1+0x1c60] ;  /* 0x001c600001007983 */ /* 0x000f680000300800 */
[----:B------:R-:W2:Y:S04]  /*115b0*/  LDL.LU R28, [R1+0x1c5c] ;  /* 0x001c5c00011c7983 */ /* 0x000ea80000300800 */
[----:B------:R-:W-:Y:S04]  /*115c0*/  STL.64 [R1+0x1c48], R6 ;  /* 0x001c480601007387 */ /* 0x000fe80000100a00 */
[----:B----4-:R3:W-:Y:S02]  /*115d0*/  STL.64 [R1+0x1c40], R4 ;  /* 0x001c400401007387 */ /* 0x0107e40000100a00 */
[----:B---3--:R-:W-:Y:S01]  /*115e0*/  IMAD.MOV.U32 R4, RZ, RZ, R26 ;  /* 0x000000ffff047224 */ /* 0x008fe200078e001a */
[----:B--2---:R-:W-:Y:S01]  /*115f0*/  MOV R5, R27 ;  /* 0x0000001b00057202 */ /* 0x004fe20000000f00 */
[----:B------:R-:W2:Y:S04]  /*11600*/  LDL.LU R26, [R1+0x1c58] ;  /* 0x001c5800011a7983 */ /* 0x000ea80000300800 */
[----:B------:R-:W2:Y:S04]  /*11610*/  LDL.LU R27, [R1+0x1c54] ;  /* 0x001c5400011b7983 */ /* 0x000ea80000300800 */
[----:B------:R-:W2:Y:S01]  /*11620*/  LDL.LU R6, [R1+0xc8] ;  /* 0x0000c80001067983 */ /* 0x000ea20000300800 */
[----:B-----5:R-:W-:Y:S01]  /*11630*/  MOV R7, R0 ;  /* 0x0000000000077202 */ /* 0x020fe20000000f00 */
[----:B------:R-:W-:Y:S02]  /*11640*/  HMMA.16816.F32.BF16 R20, R16, R24, R12 ;  /* 0x000000181014723c */ /* 0x000fe4000004180c */
[----:B------:R-:W3:Y:S04]  /*11650*/  LDL.LU R0, [R1+0x1c50] ;  /* 0x001c500001007983 */ /* 0x000ee80000300800 */
[----:B------:R-:W-:Y:S04]  /*11660*/  LDSM.16.MT88.4 R12, [R28+0x5000] ;  /* 0x005000001c0c783b */ /* 0x000fe80000004200 */
[----:B------:R-:W-:Y:S11]  /*11670*/  LDSM.16.MT88.4 R16, [R28+0x5080] ;  /* 0x005080001c10783b */ /* 0x000ff60000004200 */
[----:B------:R-:W-:Y:S02]  /*11680*/  @!UPT UIADD3 URZ, URZ, URZ, URZ ;  /* 0x0000003f3f3ff290 */ /* 0x000fe4000fffe03f */
[----:B------:R-:W-:Y:S04]  /*11690*/  STL.64 [R1+0x50], R20 ;  /* 0x0000501401007387 */ /* 0x000fe80000100a00 */
[----:B------:R-:W-:Y:S04]  /*116a0*/  STL.64 [R1+0x58], R22 ;  /* 0x0000581601007387 */ /* 0x000fe80000100a00 */
[----:B------:R-:W-:Y:S04]  /*116b0*/  STL [R1+0x1bdc], R28 ;  /* 0x001bdc1c01007387 */ /* 0x000fe80000100800 */
[----:B------:R-:W-:Y:S01]  /*116c0*/  LDSM.16.MT88.4 R20, [R3+0x5000] ;  /* 0x005000000314783b */ /* 0x000fe20000004200 */
[-C--:B--2---:R-:W-:Y:S03]  /*116d0*/  HMMA.16816.F32.BF16 R8, R8, R26.reuse, R4 ;  /* 0x0000001a0808723c */ /* 0x084fe60000041804 */
[----:B------:R-:W2:Y:S04]  /*116e0*/  LDL.LU.64 R6, [R1+0x1c48] ;  /* 0x001c480001067983 */ /* 0x000ea80000300a00 */
[----:B------:R-:W2:Y:S11]  /*116f0*/  LDL.LU.64 R4, [R1+0x1c40] ;  /* 0x001c400001047983 */ /* 0x000eb60000300a00 */
[----:B------:R-:W-:Y:S05]  /*11700*/  @!UPT UIADD3 URZ, URZ, URZ, URZ ;  /* 0x0000003f3f3ff290 */ /* 0x000fea000fffe03f */
[----:B------:R-:W-:Y:S04]  /*11710*/  STL.64 [R1+0x70], R8 ;  /* 0x0000700801007387 */ /* 0x000fe80000100a00 */
[----:B------:R0:W-:Y:S04]  /*11720*/  STL.64 [R1+0x78], R10 ;  /* 0x0000780a01007387 */ /* 0x0001e80000100a00 */
[----:B0-----:R-:W2:Y:S04]  /*11730*/  LDL.LU.64 R10, [R1+0x1c38] ;  /* 0x001c3800010a7983 */ /* 0x001ea80000300a00 */
[----:B------:R-:W2:Y:S02]  /*11740*/  LDL.LU.64 R8, [R1+0x1c30] ;  /* 0x001c300001087983 */ /* 0x000ea40000300a00 */
[-C--:B--2---:R-:W-:Y:S02]  /*11750*/  HMMA.16816.F32.BF16 R8, R8, R26.reuse, R4 ;  /* 0x0000001a0808723c */ /* 0x084fe40000041804 */
[----:B------:R-:W2:Y:S04]  /*11760*/  LDL.LU.64 R6, [R1+0x1c28] ;  /* 0x001c280001067983 */ /* 0x000ea80000300a00 */
[----:B------:R-:W2:Y:S11]  /*11770*/  LDL.LU.64 R4, [R1+0x1c20] ;  /* 0x001c200001047983 */ /* 0x000eb60000300a00 */
[----:B------:R-:W-:Y:S06]  /*11780*/  @!UPT UIADD3 URZ, URZ, URZ, URZ ;  /* 0x0000003f3f3ff290 */ /* 0x000fec000fffe03f */
        /* <DEDUP_REMOVED lines=9> */
[----:B------:R-:W-:Y:S04]  /*11820*/  STL.64 [R1+0xa8], R10 ;  /* 0x0000a80a01007387 */ /* 0x000fe80000100a00 */
[----:B------:R-:W0:Y:S04]  /*11830*/  LDSM.16.MT88.4 R8, [R3+0x5080] ;  /* 0x005080000308783b */ /* 0x000e280000004200 */
[----:B0-----:R-:W-:Y:S04]  /*11840*/  STL.64 [R1+0x20], R8 ;  /* 0x0000200801007387 */ /* 0x001fe80000100a00 */
[----:B------:R0:W-:Y:S04]  /*11850*/  STL.64 [R1+0x28], R10 ;  /* 0x0000280a01007387 */ /* 0x0001e80000100a00 */
[----:B0-----:R-:W2:Y:S04]  /*11860*/  LDL.LU.64 R10, [R1+0x1bf8] ;  /* 0x001bf800010a7983 */ /* 0x001ea80000300a00 */
[----:B------:R-:W2:Y:S04]  /*11870*/  LDL.LU.64 R8, [R1+0x1bf0] ;  /* 0x001bf00001087983 */ /* 0x000ea80000300a00 */
[----:B------:R-:W-:Y:S01]  /*11880*/  STL [R1+0x1bb4], R3 ;  /* 0x001bb40301007387 */ /* 0x000fe20000100800 */
[----:B--2---:R-:W-:Y:S03]  /*11890*/  HMMA.16816.F32.BF16 R8, R8, R26, R4 ;  /* 0x0000001a0808723c */ /* 0x004fe60000041804 */
[----:B------:R-:W0:Y:S04]  /*118a0*/  LDSM.16.MT88.4 R4, [R2+0x6000] ;  /* 0x006000000204783b */ /* 0x000e280000004200 */
[----:B0-----:R-:W-:Y:S11]  /*118b0*/  STL.64 [R1+0x40], R4 ;  /* 0x0000400401007387 */ /* 0x001ff60000100a00 */
[----:B------:R-:W-:Y:S05]  /*118c0*/  @!UPT UIADD3 URZ, URZ, URZ, URZ ;  /* 0x0000003f3f3ff290 */ /* 0x000fea000fffe03f */
[----:B------:R-:W-:Y:S04]  /*118d0*/  STL.64 [R1+0x90], R8 ;  /* 0x0000900801007387 */ /* 0x000fe80000100a00 */
[----:B------:R-:W-:Y:S04]  /*118e0*/  STL.64 [R1+0x98], R10 ;  /* 0x0000980a01007387 */ /* 0x000fe80000100a00 */
[----:B---3--:R-:W0:Y:S04]  /*118f0*/  LDSM.16.M88.4 R8, [R0+0x10080] ;  /* 0x010080000008783b */ /* 0x008e280000000200 */
[----:B------:R-:W-:Y:S04]  /*11900*/  STL [R1+0x4c], R7 ;  /* 0x00004c0701007387 */ /* 0x000fe80000100800 */
[----:B0-----:R0:W-:Y:S04]  /*11910*/  STL [R1+0x1bc4], R8 ;  /* 0x001bc40801007387 */ /* 0x0011e80000100800 */
[----:B------:R1:W-:Y:S04]  /*11920*/  STL [R1+0x1bc0], R9 ;  /* 0x001bc00901007387 */ /* 0x0003e80000100800 */
[----:B------:R2:W-:Y:S04]  /*11930*/  STL [R1+0x1b28], R10 ;  /* 0x001b280a01007387 */ /* 0x0005e80000100800 */
[----:B------:R3:W-:Y:S04]  /*11940*/  STL [R1+0x1b24], R11 ;  /* 0x001b240b01007387 */ /* 0x0007e80000100800 */
[----:B0-----:R-:W4:Y:S04]  /*11950*/  LDL.LU R8, [R1+0xd0] ;  /* 0x0000d00001087983 */ /* 0x001f280000300800 */
[----:B-1----:R-:W4:Y:S04]  /*11960*/  LDL.LU R9, [R1+0xd4] ;  /* 0x0000d40001097983 */ /* 0x002f280000300800 */
[----:B--2---:R-:W4:Y:S04]  /*11970*/  LDL.LU R10, [R1+0xd8] ;  /* 0x0000d800010a7983 */ /* 0x004f280000300800 */
[----:B---3--:R-:W4:Y:S01]  /*11980*/  LDL.LU R11, [R1+0xdc] ;  /* 0x0000dc00010b7983 */ /* 0x008f220000300800 */
[----:B------:R-:W-:-:S03]  /*11990*/  MOV R28, R6 ;  /* 0x00000006001c7202 */ /* 0x000fc60000000f00 */
[----:B------:R-:W0:Y:S04]  /*119a0*/  LDSM.16.MT88.4 R4, [R2+0x6080] ;  /* 0x006080000204783b */ /* 0x000e280000004200 */
[----:B------:R-:W-:Y:S04]  /*119b0*/  STL [R1+0x1990], R0 ;  /* 0x0019900001007387 */ /* 0x000fe80000100800 */
[----:B0-----:R-:W-:Y:S04]  /*119c0*/  STL.64 [R1+0x30], R4 ;  /* 0x0000300401007387 */ /* 0x001fe80000100a00 */
[----:B------:R0:W-:Y:S04]  /*119d0*/  STL.64 [R1+0x38], R6 ;  /* 0x0000380601007387 */ /* 0x0001e80000100a00 */
[----:B0-----:R-:W2:Y:S04]  /*119e0*/  LDL.LU.64 R6, [R1+0x1be8] ;  /* 0x001be80001067983 */ /* 0x001ea80000300a00 */
[----:B------:R-:W2:Y:S04]  /*119f0*/  LDL.LU.64 R4, [R1+0x1be0] ;  /* 0x001be00001047983 */ /* 0x000ea80000300a00 */
[----:B------:R-:W-:Y:S01]  /*11a00*/  STL [R1+0x1bb0], R2 ;  /* 0x001bb00201007387 */ /* 0x000fe20000100800 */
[----:B----4-:R-:W-:Y:S11]  /*11a10*/  HMMA.16816.F32.BF16 R12, R12, R26, R8 ;  /* 0x0000001a0c0c723c */ /* 0x010ff60000041808 */
[----:B------:R-:W-:Y:S11]  /*11a20*/  @!UPT UIADD3 URZ, URZ, URZ, URZ ;  /* 0x0000003f3f3ff290 */ /* 0x000ff6000fffe03f */
[----:B------:R-:W-:Y:S01]  /*11a30*/  @!UPT UIADD3 URZ, URZ, URZ, URZ ;  /* 0x0000003f3f3ff290 */ /* 0x000fe2000fffe03f */
[----:B------:R0:W-:Y:S01]  /*11a40*/  STL.64 [R1+0xb0], R12 ;  /* 0x0000b00c01007387 */ /* 0x0001e20000100a00 */
[----:B------:R-:W-:-:S03]  /*11a50*/  IMAD.MOV.U32 R8, RZ, RZ, R14 ;  /* 0x000000ffff087224 */ /* 0x000fc600078e000e */
[----:B0-----:R-:W3:Y:S04]  /*11a60*/  LDL.LU R12, [R1+0x80] ;  /* 0x00008000010c7983 */ /* 0x001ee80000300800 */
[----:B------:R-:W3:Y:S04]  /*11a70*/  LDL.LU R13, [R1+0x84] ;  /* 0x00008400010d7983 */ /* 0x000ee80000300800 */
[----:B------:R-:W3:Y:S04]  /*11a80*/  LDL.LU R14, [R1+0x88] ;  /* 0x00008800010e7983 */ /* 0x000ee80000300800 */
[----:B------:R-:W0:Y:S01]  /*11a90*/  S2R R24, SR_TID.X ;  /* 0x0000000000187919 */ /* 0x000e220000002100 */
[----:B------:R-:W-:-:S02]  /*11aa0*/  MOV R9, R15 ;  /* 0x0000000f00097202 */ /* 0x000fc40000000f00 */
[----:B------:R-:W-:Y:S01]  /*11ab0*/  MOV R15, R29 ;  /* 0x0000001d000f7202 */ /* 0x000fe20000000f00 */
[----:B--2---:R-:W-:Y:S01]  /*11ac0*/  HMMA.16816.F32.BF16 R4, R20, R26, R4 ;  /* 0x0000001a1404723c */ /* 0x004fe20000041804 */
[C---:B0-----:R-:W-:Y:S02]  /*11ad0*/  LOP3.LUT R3, R24.reuse, 0x7, RZ, 0xc0, !PT ;  /* 0x0000000718037812 */ /* 0x041fe400078ec0ff */
[C---:B------:R-:W-:Y:S02]  /*11ae0*/  LOP3.LUT R25, R24.reuse, 0x10, RZ, 0xc0, !PT ;  /* 0x0000001018197812 */ /* 0x040fe400078ec0ff */
[----:B------:R-:W-:Y:S01]  /*11af0*/  SHF.L.U32 R24, R24, 0x1, RZ ;  /* 0x0000000118187819 */ /* 0x000fe200000006ff */
[----:B------:R-:W-:Y:S02]  /*11b00*/  IMAD R3, R3, 0x110, RZ ;  /* 0x0000011003037824 */ /* 0x000fe400078e02ff */
[----:B------:R-:W-:-:S03]  /*11b10*/  IMAD.SHL.U32 R25, R25, 0x80, RZ ;  /* 0x0000008019197824 */ /* 0x000fc600078e00ff */
[----:B------:R-:W-:-:S04]  /*11b20*/  LOP3.LUT R3, R3, 0x10, R24, 0x78, !PT ;  /* 0x0000001003037812 */ /* 0x000fc800078e7818 */
[----:B------:R-:W-:-:S04]  /*11b30*/  LOP3.LUT R3, R3, R25, RZ, 0xfc, !PT ;  /* 0x0000001903037212 */ /* 0x000fc800078efcff */
[----:B------:R-:W-:Y:S01]  /*11b40*/  LOP3.LUT R3, R3, 0x20, RZ, 0x3c, !PT ;  /* 0x0000002003037812 */ /* 0x000fe200078e3cff */
[----:B---3--:R-:W-:Y:S11]  /*11b50*/  HMMA.16816.F32.BF16 R12, R16, R26, R12 ;  /* 0x0000001a100c723c */ /* 0x008ff6000004180c */
[----:B------:R-:W-:Y:S11]  /*11b60*/  @!UPT UIADD3 URZ, URZ, URZ, URZ ;  /* 0x0000003f3f3ff290 */ /* 0x000ff6000fffe03f */
[----:B------:R-:W-:Y:S02]  /*11b70*/  @!UPT UIADD3 URZ, URZ, URZ, URZ ;  /* 0x0000003f3f3ff290 */ /* 0x000fe4000fffe03f */
[----:B------:R-:W-:Y:S01]  /*11b80*/  MOV R0, R15 ;  /* 0x0000000f00007202 */ /* 0x000fe20000000f00 */
[----:B------:R-:W-:Y:S01]  /*11b90*/  IMAD.MOV.U32 R11, RZ, RZ, R13 ;  /* 0x000000ffff0b7224 */ /* 0x000fe200078e000d */
[----:B------:R-:W-:-:S03]  /*11ba0*/  MOV R29, R12 ;  /* 0x0000000c001d7202 */ /* 0x000fc60000000f00 */
[----:B------:R-:W-:Y:S04]  /*11bb0*/  STL [R1+0x1bd8], R0 ;  /* 0x001bd80001007387 */ /* 0x000fe80000100800 */
[----:B------:R-:W-:Y:S04]  /*11bc0*/  STL [R1+0x1bbc], R11 ;  /* 0x001bbc0b01007387 */ /* 0x000fe80000100800 */
[----:B------:R-:W-:Y:S04]  /*11bd0*/  STL [R1+0x1bb8], R29 ;  /* 0x001bb81d01007387 */ /* 0x000fe80000100800 */
[----:B------:R-:W-:Y:S04]  /*11be0*/  STL.64 [R1+0xc0], R4 ;  /* 0x0000c00401007387 */ /* 0x000fe80000100a00 */
[----:B------:R-:W-:Y:S01]  /*11bf0*/  STL.64 [R1+0xc8], R6 ;  /* 0x0000c80601007387 */ /* 0x000fe20000100a00 */
[----:B------:R-:W-:-:S03]  /*11c00*/  MOV R10, R14 ;  /* 0x0000000e000a7202 */ /* 0x000fc60000000f00 */
[----:B------:R-:W0:Y:S04]  /*11c10*/  LDSM.16.MT88.4 R4, [R3+0x6080] ;  /* 0x006080000304783b */ /* 0x000e280000004200 */
[----:B------:R-:W1:Y:S01]  /*11c20*/  LDSM.16.MT88.4 R12, [R3+0x6000] ;  /* 0x00600000030c783b */ /* 0x000e620000004200 */
[----:B0-----:R-:W-:-:S03]  /*11c30*/  IMAD.MOV.U32 R11, RZ, RZ, R4 ;  /* 0x000000ffff0b7224 */ /* 0x001fc600078e0004 */
[----:B-1----:R-:W-:Y:S04]  /*11c40*/  STL [R1+0x10], R12 ;  /* 0x0000100c01007387 */ /* 0x002fe80000100800 */
[----:B------:R-:W-:Y:S04]  /*11c50*/  STL.64 [R1+0x1bd0], R10 ;  /* 0x001bd00a01007387 */ /* 0x000fe80000100a00 */
[----:B------:R0:W-:Y:S04]  /*11c60*/  STL.64 [R1+0x1bc8], R8 ;  /* 0x001bc80801007387 */ /* 0x0001e80000100a00 */
[----:B------:R-:W2:Y:S04]  /*11c70*/  LDL.LU R16, [R1+0x20] ;  /* 0x0000200001107983 */ /* 0x000ea80000300800 */
[----:B------:R-:W2:Y:S04]  /*11c80*/  LDL.LU R17, [R1+0x24] ;  /* 0x0000240001117983 */ /* 0x000ea80000300800 */
[----:B------:R-:W2:Y:S04]  /*11c90*/  LDL.LU R18, [R1+0x28] ;  /* 0x0000280001127983 */ /* 0x000ea80000300800 */
[----:B------:R-:W2:Y:S04]  /*11ca0*/  LDL.LU R19, [R1+0x2c] ;  /* 0x00002c0001137983 */ /* 0x000ea80000300800 */
[----:B0-----:R-:W2:Y:S01]  /*11cb0*/  LDL.LU R8, [R1+0x50] ;  /* 0x0000500001087983 */ /* 0x001ea20000300800 */
[----:B------:R-:W-:-:S03]  /*11cc0*/  MOV R0, R13 ;  /* 0x0000000d00007202 */ /* 0x000fc60000000f00 */
[----:B------:R-:W2:Y:S01]  /*11cd0*/  LDL.LU R9, [R1+0x54] ;  /* 0x0000540001097983 */ /* 0x000ea20000300800 */
[----:B------:R-:W-:-:S03]  /*11ce0*/  MOV R25, R14 ;  /* 0x0000000e00197202 */ /* 0x000fc60000000f00 */
[----:B------:R-:W2:Y:S01]  /*11cf0*/  LDL.LU R10, [R1+0x58] ;  /* 0x00005800010a7983 */ /* 0x000ea20000300800 */
[----:B------:R-:W-:-:S03]  /*11d00*/  MOV R24, R15 ;  /* 0x0000000f00187202 */ /* 0x000fc60000000f00 */
[----:B------:R-:W2:Y:S04]  /*11d10*/  LDL.LU R11, [R1+0x5c] ;  /* 0x00005c00010b7983 */ /* 0x000ea80000300800 */
[----:B------:R-:W3:Y:S04]  /*11d20*/  LDL.LU R12, [R1+0x30] ;  /* 0x00003000010c7983 */ /* 0x000ee80000300800 */
[----:B------:R-:W3:Y:S04]  /*11d30*/  LDL.LU R13, [R1+0x34] ;  /* 0x00003400010d7983 */ /* 0x000ee80000300800 */
[----:B------:R-:W4:Y:S04]  /*11d40*/  LDL.LU R14, [R1+0x38] ;  /* 0x00003800010e7983 */ /* 0x000f280000300800 */
[----:B------:R-:W4:Y:S04]  /*11d50*/  LDL.LU R15, [R1+0x3c] ;  /* 0x00003c00010f7983 */ /* 0x000f280000300800 */
[----:B----4-:R0:W-:Y:S04]  /*11d60*/  STL.64 [R1+0x1b98], R14 ;  /* 0x001b980e01007387 */ /* 0x0101e80000100a00 */
[----:B---3--:R1:W-:Y:S04]  /*11d70*/  STL.64 [R1+0x1b90], R12 ;  /* 0x001b900c01007387 */ /* 0x0083e80000100a00 */
[----:B------:R-:W3:Y:S04]  /*11d80*/  LDL.LU R20, [R1+0x60] ;  /* 0x0000600001147983 */ /* 0x000ee80000300800 */
[----:B------:R-:W3:Y:S04]  /*11d90*/  LDL.LU R21, [R1+0x64] ;  /* 0x0000640001157983 */ /* 0x000ee80000300800 */
[----:B------:R-:W4:Y:S04]  /*11da0*/  LDL.LU R22, [R1+0x68] ;  /* 0x0000680001167983 */ /* 0x000f280000300800 */
[----:B------:R-:W4:Y:S01]  /*11db0*/  LDL.LU R23, [R1+0x6c] ;  /* 0x00006c0001177983 */ /* 0x000f220000300800 */
[----:B0-----:R-:W-:-:S03]  /*11dc0*/  IMAD.MOV.U32 R14, RZ, RZ, R28 ;  /* 0x000000ffff0e7224 */ /* 0x001fc600078e001c */
[----:B----4-:R-:W-:Y:S04]  /*11dd0*/  STL.64 [R1+0x1ba8], R22 ;  /* 0x001ba81601007387 */ /* 0x010fe80000100a00 */
[----:B---3--:R0:W-:Y:S04]  /*11de0*/  STL.64 [R1+0x1ba0], R20 ;  /* 0x001ba01401007387 */ /* 0x0081e80000100a00 */
[----:B-1----:R-:W3:Y:S04]  /*11df0*/  LDL.LU R12, [R1+0x40] ;  /* 0x00004000010c7983 */ /* 0x002ee80000300800 */
[----:B------:R-:W3:Y:S04]  /*11e00*/  LDL.LU R13, [R1+0x44] ;  /* 0x00004400010d7983 */ /* 0x000ee80000300800 */
[----:B------:R-:W4:Y:S01]  /*11e10*/  LDL.LU R28, [R1+0x1bdc] ;  /* 0x001bdc00011c7983 */ /* 0x000f220000300800 */
[----:B------:R-:W-:-:S02]  /*11e20*/  MOV R29, R5 ;  /* 0x00000005001d7202 */ /* 0x000fc40000000f00 */
[----:B------:R-:W-:Y:S01]  /*11e30*/  MOV R3, R6 ;  /* 0x0000000600037202 */ /* 0x000fe20000000f00 */
[----:B------:R-:W3:Y:S01]  /*11e40*/  LDL.LU R15, [R1+0x4c] ;  /* 0x00004c00010f7983 */ /* 0x000ee20000300800 */
[----:B------:R-:W-:-:S03]  /*11e50*/  MOV R2, R7 ;  /* 0x0000000700027202 */ /* 0x000fc60000000f00 */
[----:B0-----:R-:W3:Y:S04]  /*11e60*/  LDL.LU R20, [R1+0x70] ;  /* 0x0000700001147983 */ /* 0x001ee80000300800 */
[----:B------:R-:W3:Y:S04]  /*11e70*/  LDL.LU R21, [R1+0x74] ;  /* 0x0000740001157983 */ /* 0x000ee80000300800 */
[----:B------:R-:W3:Y:S04]  /*11e80*/  LDL.LU R22, [R1+0x78] ;  /* 0x0000780001167983 */ /* 0x000ee80000300800 */
[----:B------:R-:W3:Y:S04]  /*11e90*/  LDL.LU R23, [R1+0x7c] ;  /* 0x00007c0001177983 */ /* 0x000ee80000300800 */
[----:B----4-:R-:W0:Y:S04]  /*11ea0*/  LDSM.16.MT88.4 R4, [R28+0x6000] ;  /* 0x006000001c04783b */ /* 0x010e280000004200 */
[----:B0-----:R-:W-:Y:S04]  /*11eb0*/  STL.64 [R1+0x1b68], R6 ;  /* 0x001b680601007387 */ /* 0x001fe80000100a00 */
[----:B------:R0:W-:Y:S04]  /*11ec0*/  STL.64 [R1+0x1b60], R4 ;  /* 0x001b600401007387 */ /* 0x0001e80000100a00 */
[----:B0-----:R-:W4:Y:S04]  /*11ed0*/  LDL.LU R4, [R1+0x90] ;  /* 0x0000900001047983 */ /* 0x001f280000300800 */
[----:B------:R-:W4:Y:S04]  /*11ee0*/  LDL.LU R5, [R1+0x94] ;  /* 0x0000940001057983 */ /* 0x000f280000300800 */
[----:B------:R-:W5:Y:S04]  /*11ef0*/  LDL.LU R6, [R1+0x98] ;  /* 0x0000980001067983 */ /* 0x000f680000300800 */
[----:B------:R-:W5:Y:S04]  /*11f00*/  LDL.LU R7, [R1+0x9c] ;  /* 0x00009c0001077983 */ /* 0x000f680000300800 */
[----:B-----5:R0:W-:Y:S04]  /*11f10*/  STL.64 [R1+0x1b78], R6 ;  /* 0x001b780601007387 */ /* 0x0201e80000100a00 */
[----:B----4-:R1:W-:Y:S01]  /*11f20*/  STL.64 [R1+0x1b70], R4 ;  /* 0x001b700401007387 */ /* 0x0103e20000100a00 */
[----:B0-----:R-:W-:-:S02]  /*11f30*/  MOV R6, R25 ;  /* 0x0000001900067202 */ /* 0x001fc40000000f00 */
[----:B------:R-:W-:Y:S01]  /*11f40*/  MOV R7, R24 ;  /* 0x0000001800077202 */ /* 0x000fe20000000f00 */
[----:B-1----:R-:W4:Y:S01]  /*11f50*/  LDL.LU R4, [R1+0x10] ;  /* 0x0000100001047983 */ /* 0x002f220000300800 */
[----:B------:R-:W-:Y:S01]  /*11f60*/  MOV R5, R0 ;  /* 0x0000000000057202 */ /* 0x000fe20000000f00 */
[----:B--2---:R-:W-:Y:S02]  /*11f70*/  HMMA.16816.F32.BF16 R24, R16, R26, R8 ;  /* 0x0000001a1018723c */ /* 0x004fe40000041808 */
[----:B------:R-:W2:Y:S04]  /*11f80*/  LDL.LU R0, [R1+0x1bd8] ;  /* 0x001bd80001007983 */ /* 0x000ea80000300800 */
[----:B------:R-:W5:Y:S04]  /*11f90*/  LDL.LU.64 R10, [R1+0x1bd0] ;  /* 0x001bd000010a7983 */ /* 0x000f680000300a00 */
[----:B------:R-:W2:Y:S04]  /*11fa0*/  LDL.LU.64 R8, [R1+0x1bc8] ;  /* 0x001bc80001087983 */ /* 0x000ea80000300a00 */
[----:B------:R-:W0:Y:S09]  /*11fb0*/  LDSM.16.MT88.4 R16, [R28+0x6080] ;  /* 0x006080001c10783b */ /* 0x000e320000004200 */
[----:B------:R-:W-:Y:S04]  /*11fc0*/  STL.64 [R1+0x1b38], R26 ;  /* 0x001b381a01007387 */ /* 0x000fe80000100a00 */
[----:B------:R1:W-:Y:S04]  /*11fd0*/  STL.64 [R1+0x1b30], R24 ;  /* 0x001b301801007387 */ /* 0x0003e80000100a00 */
[----:B-1----:R-:W3:Y:S04]  /*11fe0*/  LDL.LU R24, [R1+0xb0] ;  /* 0x0000b00001187983 */ /* 0x002ee80000300800 */
[----:B------:R-:W3:Y:S01]  /*11ff0*/  LDL.LU R25, [R1+0xb4] ;  /* 0x0000b40001197983 */ /* 0x000ee20000300800 */
[----:B--2---:R-:W-:Y:S01]  /*12000*/  IMAD.MOV.U32 R26, RZ, RZ, R8 ;  /* 0x000000ffff1a7224 */ /* 0x004fe200078e0008 */
[----:B------:R-:W-:-:S02]  /*12010*/  MOV R27, R9 ;  /* 0x00000009001b7202 */ /* 0x000fc40000000f00 */
[----:B------:R-:W2:Y:S04]  /*12020*/  LDL.LU R8, [R1+0x1bc4] ;  /* 0x001bc40001087983 */ /* 0x000ea80000300800 */
[----:B------:R-:W2:Y:S04]  /*12030*/  LDL.LU R9, [R1+0x1bc0] ;  /* 0x001bc00001097983 */ /* 0x000ea80000300800 */
[----:B------:R-:W-:Y:S04]  /*12040*/  STL.64 [R1+0x1b88], R26 ;  /* 0x001b881a01007387 */ /* 0x000fe80000100a00 */
[----:B---3--:R1:W-:Y:S04]  /*12050*/  STL.64 [R1+0x1b80], R24 ;  /* 0x001b801801007387 */ /* 0x0083e80000100a00 */
[----:B-1----:R-:W4:Y:S04]  /*12060*/  LDL.LU R24, [R1+0xa0] ;  /* 0x0000a00001187983 */ /* 0x002f280000300800 */
[----:B------:R-:W4:Y:S04]  /*12070*/  LDL.LU R25, [R1+0xa4] ;  /* 0x0000a40001197983 */ /* 0x000f280000300800 */
[----:B------:R-:W4:Y:S04]  /*12080*/  LDL.LU R26, [R1+0xa8] ;  /* 0x0000a800011a7983 */ /* 0x000f280000300800 */
[----:B------:R-:W4:Y:S04]  /*12090*/  LDL.LU R27, [R1+0xac] ;  /* 0x0000ac00011b7983 */ /* 0x000f280000300800 */
[----:B0-----:R0:W-:Y:S04]  /*120a0*/  STL.64 [R1+0x1b58], R18 ;  /* 0x001b581201007387 */ /* 0x0011e80000100a00 */
[----:B------:R5:W-:Y:S01]  /*120b0*/  STL.64 [R1+0x1b50], R16 ;  /* 0x001b501001007387 */ /* 0x000be20000100a00 */
[----:B0-----:R-:W-:Y:S01]  /*120c0*/  IMAD.MOV.U32 R18, RZ, RZ, R3 ;  /* 0x000000ffff127224 */ /* 0x001fe200078e0003 */
[----:B------:R-:W-:-:S02]  /*120d0*/  MOV R19, R2 ;  /* 0x0000000200137202 */ /* 0x000fc40000000f00 */
[----:B-----5:R-:W-:Y:S02]  /*120e0*/  MOV R16, R11 ;  /* 0x0000000b00107202 */ /* 0x020fe40000000f00 */
[----:B------:R-:W3:Y:S01]  /*120f0*/  LDL.LU R11, [R1+0x1bbc] ;  /* 0x001bbc00010b7983 */ /* 0x000ee20000300800 */
[----:B------:R-:W-:-:S03]  /*12100*/  MOV R17, R29 ;  /* 0x0000001d00117202 */ /* 0x000fc60000000f00 */
[----:B------:R-:W5:Y:S04]  /*12110*/  LDL.LU R29, [R1+0x1bb8] ;  /* 0x001bb800011d7983 */ /* 0x000f680000300800 */
[----:B------:R-:W3:Y:S04]  /*12120*/  LDL.LU R3, [R1+0x1bb4] ;  /* 0x001bb40001037983 */ /* 0x000ee80000300800 */
[----:B------:R-:W3:Y:S01]  /*12130*/  LDL.LU R2, [R1+0x1bb0] ;  /* 0x001bb00001027983 */ /* 0x000ee20000300800 */
[-C--:B--2---:R-:W-:Y:S03]  /*12140*/  HMMA.16816.F32.BF16 R12, R12, R8.reuse, R20 ;  /* 0x000000080c0c723c */ /* 0x084fe60000041814 */
[----:B------:R-:W2:Y:S04]  /*12150*/  LDL.LU.64 R22, [R1+0x1ba8] ;  /* 0x001ba80001167983 */ /* 0x000ea80000300a00 */
[----:B------:R-:W2:Y:S11]  /*12160*/  LDL.LU.64 R20, [R1+0x1ba0] ;  /* 0x001ba00001147983 */ /* 0x000eb60000300a00 */
[----:B------:R-:W-:Y:S05]  /*12170*/  @!UPT UIADD3 URZ, URZ, URZ, URZ ;  /* 0x0000003f3f3ff290 */ /* 0x000fea000fffe03f */
[----:B------:R-:W-:Y:S04]  /*12180*/  STL.64 [R1+0x70], R12 ;  /* 0x0000700c01007387 */ /* 0x000fe80000100a00 */
[----:B------:R0:W-:Y:S04]  /*12190*/  STL.64 [R1+0x78], R14 ;  /* 0x0000780e01007387 */ /* 0x0001e80000100a00 */
[----:B0-----:R-:W2:Y:S04]  /*121a0*/  LDL.LU.64 R14, [R1+0x1b98] ;  /* 0x001b9800010e7983 */ /* 0x001ea80000300a00 */
[----:B------:R-:W2:Y:S01]  /*121b0*/  LDL.LU.64 R12, [R1+0x1b90] ;  /* 0x001b9000010c7983 */ /* 0x000ea20000300a00 */
[-C--:B----4-:R-:W-:Y:S08]  /*121c0*/  HMMA.16816.F32.BF16 R4, R4, R8.reuse, R24 ;  /* 0x000000080404723c */ /* 0x090ff00000041818 */
[----:B--2---:R-:W-:Y:S01]  /*121d0*/  HMMA.16816.F32.BF16 R20, R12, R8, R20 ;  /* 0x000000080c14723c */ /* 0x004fe20000041814 */
[----:B---3--:R-:W0:Y:S04]  /*121e0*/  LDSM.16.MT88.4 R12, [R3+0x6000] ;  /* 0x00600000030c783b */ /* 0x008e280000004200 */
[----:B0-----:R0:W-:Y:S11]  /*121f0*/  STL.64 [R1+0x1b48], R14 ;  /* 0x001b480e01007387 */ /* 0x0011f60000100a00 */
[----:B------:R-:W-:Y:S07]  /*12200*/  @!UPT UIADD3 URZ, URZ, URZ, URZ ;  /* 0x0000003f3f3ff290 */ /* 0x000fee000fffe03f */
[----:B------:R-:W-:Y:S04]  /*12210*/  STL.64 [R1+0x60], R20 ;  /* 0x0000601401007387 */ /* 0x000fe80000100a00 */
[----:B------:R-:W-:Y:S04]  /*12220*/  STL.64 [R1+0x68], R22 ;  /* 0x0000681601007387 */ /* 0x000fe80000100a00 */
[----:B------:R-:W-:Y:S04]  /*12230*/  STL.64 [R1+0x1b40], R12 ;  /* 0x001b400c01007387 */ /* 0x000fe80000100a00 */
[----:B------:R-:W-:Y:S04]  /*12240*/  STL [R1+0x1b14], R3 ;  /* 0x001b140301007387 */ /* 0x000fe80000100800 */
[----:B------:R-:W2:Y:S04]  /*12250*/  LDL.LU.64 R26, [R1+0x1b88] ;  /* 0x001b8800011a7983 */ /* 0x000ea80000300a00 */
[----:B------:R-:W2:Y:S04]  /*12260*/  LDL.LU.64 R24, [R1+0x1b80] ;  /* 0x001b800001187983 */ /* 0x000ea80000300a00 */
[----:B------:R-:W-:Y:S04]  /*12270*/  STL.64 [R1+0x50], R4 ;  /* 0x0000500401007387 */ /* 0x000fe80000100a00 */
[----:B------:R1:W-:Y:S01]  /*12280*/  STL.64 [R1+0x58], R6 ;  /* 0x0000580601007387 */ /* 0x0003e20000100a00 */
[----:B0-----:R-:W-:Y:S01]  /*12290*/  MOV R15, R0 ;  /* 0x00000000000f7202 */ /* 0x001fe20000000f00 */
[----:B------:R-:W-:-:S02]  /*122a0*/  IMAD.MOV.U32 R14, RZ, RZ, R10 ;  /* 0x000000ffff0e7224 */ /* 0x000fc400078e000a */
[----:B------:R-:W-:Y:S04]  /*122b0*/  LDSM.16.MT88.4 R20, [R3+0x6080] ;  /* 0x006080000314783b */ /* 0x000fe80000004200 */
[----:B-1----:R-:W3:Y:S04]  /*122c0*/  LDL.LU.64 R6, [R1+0x1b78] ;  /* 0x001b780001067983 */ /* 0x002ee80000300a00 */
[----:B------:R-:W3:Y:S02]  /*122d0*/  LDL.LU.64 R4, [R1+0x1b70] ;  /* 0x001b700001047983 */ /* 0x000ee40000300a00 */
[----:B---3--:R-:W-:Y:S02]  /*122e0*/  HMMA.16816.F32.BF16 R16, R16, R8, R4 ;  /* 0x000000081010723c */ /* 0x008fe40000041804 */
[----:B------:R-:W2:Y:S04]  /*122f0*/  LDL.LU.64 R6, [R1+0x1b68] ;  /* 0x001b680001067983 */ /* 0x000ea80000300a00 */
[----:B------:R-:W2:Y:S01]  /*12300*/  LDL.LU.64 R4, [R1+0x1b60] ;  /* 0x001b600001047983 */ /* 0x000ea20000300a00 */
[----:B-----5:R-:W-:-:S02]  /*12310*/  MOV R12, R29 ;  /* 0x0000001d000c7202 */ /* 0x020fc40000000f00 */
[----:B------:R-:W-:Y:S02]  /*12320*/  MOV R13, R11 ;  /* 0x0000000b000d7202 */ /* 0x000fe40000000f00 */
[----:B------:R-:W0:Y:S11]  /*12330*/  S2R R11, SR_TID.X ;  /* 0x00000000000b7919 */ /* 0x000e360000002100 */
[----:B------:R-:W-:Y:S02]  /*12340*/  @!UPT UIADD3 URZ, URZ, URZ, URZ ;  /* 0x0000003f3f3ff290 */ /* 0x000fe4000fffe03f */
[----:B------:R-:W-:Y:S01]  /*12350*/  MOV R29, R19 ;  /* 0x00000013001d7202 */ /* 0x000fe20000000f00 */
[----:B------:R-:W-:Y:S04]  /*12360*/  STL.64 [R1+0xa0], R16 ;  /* 0x0000a01001007387 */ /* 0x000fe80000100a00 */
[----:B------:R-:W-:Y:S04]  /*12370*/  STL [R1+0xa8], R18 ;  /* 0x0000a81201007387 */ /* 0x000fe80000100800 */
[----:B------:R-:W-:Y:S04]  /*12380*/  STL [R1+0x1b0c], R29 ;  /* 0x001b0c1d01007387 */ /* 0x000fe80000100800 */
[----:B------:R-:W-:Y:S01]  /*12390*/  LDSM.16.MT88.4 R16, [R2+0x7080] ;  /* 0x007080000210783b */ /* 0x000fe20000004200 */
[----:B0-----:R-:W-:-:S02]  /*123a0*/  LOP3.LUT R0, R11, 0x7, RZ, 0xc0, !PT ;  /* 0x000000070b007812 */ /* 0x001fc400078ec0ff */
[C---:B------:R-:W-:Y:S02]  /*123b0*/  LOP3.LUT R10, R11.reuse, 0x10, RZ, 0xc0, !PT ;  /* 0x000000100b0a7812 */ /* 0x040fe400078ec0ff */
[----:B------:R-:W-:-:S03]  /*123c0*/  SHF.L.U32 R11, R11, 0x1, RZ ;  /* 0x000000010b0b7819 */ /* 0x000fc600000006ff */
[----:B------:R-:W-:Y:S01]  /*123d0*/  IMAD.SHL.U32 R10, R10, 0x80, RZ ;  /* 0x000000800a0a7824 */ /* 0x000fe200078e00ff */
[----:B--2---:R-:W-:Y:S11]  /*123e0*/  HMMA.16816.F32.BF16 R4, R4, R8, R24 ;  /* 0x000000080404723c */ /* 0x004ff60000041818 */
[----:B------:R-:W-:Y:S11]  /*123f0*/  @!UPT UIADD3 URZ, URZ, URZ, URZ ;  /* 0x0000003f3f3ff290 */ /* 0x000ff6000fffe03f */
[----:B------:R-:W-:Y:S01]  /*12400*/  @!UPT UIADD3 URZ, URZ, URZ, URZ ;  /* 0x0000003f3f3ff290 */ /* 0x000fe2000fffe03f */
[----:B------:R-:W-:Y:S04]  /*12410*/  STL.64 [R1+0xb0], R4 ;  /* 0x0000b00401007387 */ /* 0x000fe80000100a00 */
[----:B------:R-:W-:Y:S04]  /*12420*/  STL.64 [R1+0xb8], R6 ;  /* 0x0000b80601007387 */ /* 0x000fe80000100a00 */
[----:B------:R-:W0:Y:S01]  /*12430*/  LDSM.16.MT88.4 R4, [R2+0x7000] ;  /* 0x007000000204783b */ /* 0x000e220000004200 */
[----:B------:R-:W-:-:S05]  /*12440*/  IMAD R27, R0, 0x110, RZ ;  /* 0x00000110001b7824 */ /* 0x000fca00078e02ff */
[----:B------:R-:W-:-:S04]  /*12450*/  LOP3.LUT R27, R27, 0x10, R11, 0x78, !PT ;  /* 0x000000101b1b7812 */ /* 0x000fc800078e780b */
[----:B------:R-:W-:-:S04]  /*12460*/  LOP3.LUT R27, R27, R10, RZ, 0xfc, !PT ;  /* 0x0000000a1b1b7212 */ /* 0x000fc800078efcff */
[----:B------:R-:W-:Y:S01]  /*12470*/  LOP3.LUT R27, R27, 0x20, RZ, 0x3c, !PT ;  /* 0x000000201b1b7812 */ /* 0x000fe200078e3cff */
[----:B0-----:R-:W-:Y:S04]  /*12480*/  STL [R1+0x1b2c], R7 ;  /* 0x001b2c0701007387 */ /* 0x001fe80000100800 */
[----:B------:R-:W-:Y:S04]  /*12490*/  STL [R1+0x1b10], R2 ;  /* 0x001b100201007387 */ /* 0x000fe80000100800 */
[----:B------:R-:W-:Y:S04]  /*124a0*/  STL.64 [R1+0x40], R16 ;  /* 0x0000401001007387 */ /* 0x000fe80000100a00 */
[----:B------:R-:W-:Y:S04]  /*124b0*/  STL.64 [R1+0x48], R18 ;  /* 0x0000481201007387 */ /* 0x000fe80000100a00 */
[----:B------:R-:W0:Y:S04]  /*124c0*/  LDSM.16.MT88.4 R16, [R27+0x7000] ;  /* 0x007000001b10783b */ /* 0x000e280000004200 */
[----:B------:R-:W1:Y:S04]  /*124d0*/  LDSM.16.MT88.4 R24, [R27+0x7080] ;  /* 0x007080001b18783b */ /* 0x000e680000004200 */
[----:B0-----:R0:W-:Y:S01]  /*124e0*/  STL [R1+0x3c], R19 ;  /* 0x00003c1301007387 */ /* 0x0011e20000100800 */
[----:B------:R-:W-:-:S02]  /*124f0*/  MOV R11, R18 ;  /* 0x00000012000b7202 */ /* 0x000fc40000000f00 */
[----:B------:R-:W-:Y:S02]  /*12500*/  MOV R7, R16 ;  /* 0x0000001000077202 */ /* 0x000fe40000000f00 */
[----:B------:R-:W-:Y:S01]  /*12510*/  MOV R10, R17 ;  /* 0x00000011000a7202 */ /* 0x000fe20000000f00 */
[----:B0-----:R-:W2:Y:S04]  /*12520*/  LDL.LU.64 R18, [R1+0x1b58] ;  /* 0x001b580001127983 */ /* 0x001ea80000300a00 */
[----:B------:R-:W2:Y:S01]  /*12530*/  LDL.LU.64 R16, [R1+0x1b50] ;  /* 0x001b500001107983 */ /* 0x000ea20000300a00 */
[----:B-1----:R-:W-:Y:S02]  /*12540*/  MOV R2, R26 ;  /* 0x0000001a00027202 */ /* 0x002fe40000000f00 */
[----:B------:R-:W-:Y:S01]  /*12550*/  MOV R29, R27 ;  /* 0x0000001b001d7202 */ /* 0x000fe20000000f00 */
[----:B--2---:R-:W-:Y:S01]  /*12560*/  HMMA.16816.F32.BF16 R16, R16, R8, R12 ;  /* 0x000000081010723c */ /* 0x004fe2000004180c */
[----:B------:R-:W2:Y:S04]  /*12570*/  LDL.LU.64 R14, [R1+0x1b48] ;  /* 0x001b4800010e7983 */ /* 0x000ea80000300a00 */
[----:B------:R-:W2:Y:S11]  /*12580*/  LDL.LU.64 R12, [R1+0x1b40] ;  /* 0x001b4000010c7983 */ /* 0x000eb60000300a00 */
[----:B------:R-:W-:Y:S07]  /*12590*/  @!UPT UIADD3 URZ, URZ, URZ, URZ ;  /* 0x0000003f3f3ff290 */ /* 0x000fee000fffe03f */
[----:B------:R0:W-:Y:S01]  /*125a0*/  STL.64 [R1+0x90], R16 ;  /* 0x0000901001007387 */ /* 0x0001e20000100a00 */
[----:B------:R-:W-:-:S03]  /*125b0*/  IMAD.MOV.U32 R0, RZ, RZ, R19 ;  /* 0x000000ffff007224 */ /* 0x000fc600078e0013 */
[----:B------:R1:W-:Y:S04]  /*125c0*/  STL [R1+0x98], R18 ;  /* 0x0000981201007387 */ /* 0x0003e80000100800 */
[----:B0-----:R-:W2:Y:S04]  /*125d0*/  LDL.LU R16, [R1+0xc0] ;  /* 0x0000c00001107983 */ /* 0x001ea80000300800 */
[----:B------:R-:W2:Y:S04]  /*125e0*/  LDL.LU R17, [R1+0xc4] ;  /* 0x0000c40001117983 */ /* 0x000ea80000300800 */
[----:B-1----:R-:W2:Y:S04]  /*125f0*/  LDL.LU R18, [R1+0xc8] ;  /* 0x0000c80001127983 */ /* 0x002ea80000300800 */
[----:B------:R-:W2:Y:S04]  /*12600*/  LDL.LU R19, [R1+0xcc] ;  /* 0x0000cc0001137983 */ /* 0x000ea80000300800 */
[----:B------:R-:W-:Y:S04]  /*12610*/  STL [R1+0x1b18], R0 ;  /* 0x001b180001007387 */ /* 0x000fe80000100800 */
[----:B------:R0:W-:Y:S04]  /*12620*/  STL.64 [R1+0x80], R24 ;  /* 0x0000801801007387 */ /* 0x0001e80000100a00 */
[----:B------:R-:W3:Y:S04]  /*12630*/  LDL.LU.64 R26, [R1+0x1b38] ;  /* 0x001b3800011a7983 */ /* 0x000ee80000300a00 */
[----:B0-----:R-:W3:Y:S04]  /*12640*/  LDL.LU.64 R24, [R1+0x1b30] ;  /* 0x001b300001187983 */ /* 0x001ee80000300a00 */
[----:B------:R-:W-:Y:S04]  /*12650*/  STL [R1+0x1b20], R29 ;  /* 0x001b201d01007387 */ /* 0x000fe80000100800 */
[----:B------:R-:W-:Y:S01]  /*12660*/  STL [R1+0x1b1c], R2 ;  /* 0x001b1c0201007387 */ /* 0x000fe20000100800 */
[-C--:B--2---:R-:W-:Y:S03]  /*12670*/  HMMA.16816.F32.BF16 R16, R12, R8.reuse, R16 ;  /* 0x000000080c10723c */ /* 0x084fe60000041810 */
[----:B------:R-:W2:Y:S11]  /*12680*/  LDL.LU R12, [R1+0x70] ;  /* 0x00007000010c7983 */ /* 0x000eb60000300800 */
[----:B------:R-:W-:Y:S09]  /*12690*/  @!UPT UIADD3 URZ, URZ, URZ, URZ ;  /* 0x0000003f3f3ff290 */ /* 0x000ff2000fffe03f */
[----:B------:R-:W-:Y:S04]  /*126a0*/  STL.64 [R1+0xd0], R16 ;  /* 0x0000d01001007387 */ /* 0x000fe80000100a00 */
[----:B------:R3:W-:Y:S04]  /*126b0*/  STL.64 [R1+0xd8], R18 ;  /* 0x0000d81201007387 */ /* 0x0007e80000100a00 */
[----:B------:R-:W2:Y:S04]  /*126c0*/  LDL.LU R13, [R1+0x74] ;  /* 0x00007400010d7983 */ /* 0x000ea80000300800 */
[----:B------:R-:W2:Y:S01]  /*126d0*/  LDL.LU R14, [R1+0x78] ;  /* 0x00007800010e7983 */ /* 0x000ea20000300800 */
[----:B---3--:R-:W-:Y:S03]  /*126e0*/  HMMA.16816.F32.BF16 R16, R20, R8, R24 ;  /* 0x000000081410723c */ /* 0x008fe60000041818 */
[----:B------:R-:W2:Y:S11]  /*126f0*/  LDL.LU R15, [R1+0x7c] ;  /* 0x00007c00010f7983 */ /* 0x000eb60000300800 */
[----:B------:R-:W-:Y:S09]  /*12700*/  @!UPT UIADD3 URZ, URZ, URZ, URZ ;  /* 0x0000003f3f3ff290 */ /* 0x000ff2000fffe03f */
[----:B------:R-:W-:Y:S01]  /*12710*/  STL.64 [R1], R16 ;  /* 0x0000001001007387 */ /* 0x000fe20000100a00 */
[----:B------:R-:W-:Y:S01]  /*12720*/  MOV R9, R18 ;  /* 0x0000001200097202 */ /* 0x000fe20000000f00 */
[----:B------:R-:W-:Y:S02]  /*12730*/  IMAD.MOV.U32 R8, RZ, RZ, R19 ;  /* 0x000000ffff087224 */ /* 0x000fe400078e0013 */
[----:B------:R-:W0:Y:S02]  /*12740*/  LDSM.16.MT88.4 R16, [R28+0x7000] ;  /* 0x007000001c10783b */ /* 0x000e240000004200 */
[----:B0-----:R-:W-:Y:S01]  /*12750*/  MOV R29, R16 ;  /* 0x00000010001d7202 */ /* 0x001fe20000000f00 */
[----:B------:R-:W-:Y:S01]  /*12760*/  IMAD.MOV.U32 R3, RZ, RZ, R19 ;  /* 0x000000ffff037224 */ /* 0x000fe200078e0013 */
[----:B------:R-:W-:Y:S02]  /*12770*/  MOV R2, R17 ;  /* 0x0000001100027202 */ /* 0x000fe40000000f00 */
[----:B------:R-:W-:-:S02]  /*12780*/  MOV R0, R18 ;  /* 0x0000001200007202 */ /* 0x000fc40000000f00 */
[----:B------:R-:W0:Y:S02]  /*12790*/  LDSM.16.MT88.4 R16, [R28+0x7080] ;  /* 0x007080001c10783b */ /* 0x000e240000004200 */
[----:B0-----:R-:W-:Y:S02]  /*127a0*/  MOV R23, R16 ;  /* 0x0000001000177202 */ /* 0x001fe40000000f00 */
[----:B------:R-:W-:Y:S02]  /*127b0*/  MOV R22, R17 ;  /* 0x0000001100167202 */ /* 0x000fe40000000f00 */
[----:B------:R-:W-:Y:S02]  /*127c0*/  MOV R16, R7 ;  /* 0x0000000700107202 */ /* 0x000fe40000000f00 */
[----:B------:R-:W-:Y:S01]  /*127d0*/  MOV R21, R18 ;  /* 0x0000001200157202 */ /* 0x000fe20000000f00 */
[----:B------:R-:W2:Y:S01]  /*127e0*/  LDL.LU R7, [R1+0x1b2c] ;  /* 0x001b2c0001077983 */ /* 0x000ea20000300800 */
[----:B------:R-:W-:-:S02]  /*127f0*/  MOV R17, R10 ;  /* 0x0000000a00117202 */ /* 0x000fc40000000f00 */
[----:B------:R-:W-:Y:S01]  /*12800*/  MOV R18, R11 ;  /* 0x0000000b00127202 */ /* 0x000fe20000000f00 */
[----:B------:R-:W2:Y:S04]  /*12810*/  LDL.LU R10, [R1+0x1b28] ;  /* 0x001b2800010a7983 */ /* 0x000ea80000300800 */
[----:B------:R-:W2:Y:S01]  /*12820*/  LDL.LU R11, [R1+0x1b24] ;  /* 0x001b2400010b7983 */ /* 0x000ea20000300800 */
[----:B------:R-:W-:-:S03]  /*12830*/  IMAD.MOV.U32 R20, RZ, RZ, R19 ;  /* 0x000000ffff147224 */ /* 0x000fc600078e0013 */
[----:B------:R-:W3:Y:S04]  /*12840*/  LDL.LU R19, [R1+0x3c] ;  /* 0x00003c0001137983 */ /* 0x000ee80000300800 */
[----:B------:R-:W3:Y:S04]  /*12850*/  LDL.LU R24, [R1+0x50] ;  /* 0x0000500001187983 */ /* 0x000ee80000300800 */
[----:B------:R-:W3:Y:S04]  /*12860*/  LDL.LU R25, [R1+0x54] ;  /* 0x0000540001197983 */ /* 0x000ee80000300800 */
[----:B------:R-:W3:Y:S04]  /*12870*/  LDL.LU R26, [R1+0x58] ;  /* 0x00005800011a7983 */ /* 0x000ee80000300800 */
[----:B------:R-:W3:Y:S04]  /*12880*/  LDL.LU R27, [R1+0x5c] ;  /* 0x00005c00011b7983 */ /* 0x000ee80000300800 */
[----:B------:R-:W-:Y:S01]  /*12890*/  STL [R1+0x1a88], R28 ;  /* 0x001a881c01007387 */ /* 0x000fe20000100800 */
[----:B--2---:R-:W-:Y:S03]  /*128a0*/  HMMA.16816.F32.BF16 R12, R4, R10, R12 ;  /* 0x0000000a040c723c */ /* 0x004fe6000004180c */
[----:B------:R-:W2:Y:S04]  /*128b0*/  LDL.LU R4, [R1+0x40] ;  /* 0x0000400001047983 */ /* 0x000ea80000300800 */
[----:B------:R-:W2:Y:S04]  /*128c0*/  LDL.LU R5, [R1+0x44] ;  /* 0x0000440001057983 */ /* 0x000ea80000300800 */
[----:B------:R-:W2:Y:S04]  /*128d0*/  LDL.LU R6, [R1+0x48] ;  /* 0x0000480001067983 */ /* 0x000ea80000300800 */
[----:B------:R-:W2:Y:S08]  /*128e0*/  LDL.LU R7, [R1+0x4c] ;  /* 0x00004c0001077983 */ /* 0x000eb00000300800 */
[----:B------:R-:W-:Y:S04]  /*128f0*/  STL.64 [R1+0x1a80], R14 ;  /* 0x001a800e01007387 */ /* 0x000fe80000100a00 */
[----:B------:R0:W-:Y:S04]  /*12900*/  STL.64 [R1+0x1a78], R12 ;  /* 0x001a780c01007387 */ /* 0x0001e80000100a00 */
[----:B0-----:R-:W4:Y:S04]  /*12910*/  LDL.LU R12, [R1] ;  /* 0x00000000010c7983 */ /* 0x001f280000300800 */
[----:B------:R-:W4:Y:S01]  /*12920*/  LDL.LU R13, [R1+0x4] ;  /* 0x00000400010d7983 */ /* 0x000f220000300800 */
[----:B------:R-:W-:Y:S01]  /*12930*/  IMAD.MOV.U32 R14, RZ, RZ, R9 ;  /* 0x000000ffff0e7224 */ /* 0x000fe200078e0009 */
[----:B------:R-:W-:-:S05]  /*12940*/  MOV R15, R8 ;  /* 0x00000008000f7202 */ /* 0x000fca0000000f00 */
[----:B------:R-:W-:Y:S04]  /*12950*/  STL.64 [R1+0x1aa0], R14 ;  /* 0x001aa00e01007387 */ /* 0x000fe80000100a00 */
[----:B----4-:R0:W-:Y:S04]  /*12960*/  STL.64 [R1+0x1a98], R12 ;  /* 0x001a980c01007387 */ /* 0x0101e80000100a00 */
[----:B0-----:R-:W2:Y:S04]  /*12970*/  LDL.LU R12, [R1+0x60] ;  /* 0x00006000010c7983 */ /* 0x001ea80000300800 */
[----:B------:R-:W2:Y:S04]  /*12980*/  LDL.LU R13, [R1+0x64] ;  /* 0x00006400010d7983 */ /* 0x000ea80000300800 */
[----:B------:R-:W2:Y:S04]  /*12990*/  LDL.LU R14, [R1+0x68] ;  /* 0x00006800010e7983 */ /* 0x000ea80000300800 */
[----:B------:R-:W2:Y:S02]  /*129a0*/  LDL.LU R15, [R1+0x6c] ;  /* 0x00006c00010f7983 */ /* 0x000ea40000300800 */
[----:B--2---:R-:W-:Y:S11]  /*129b0*/  HMMA.16816.F32.BF16 R4, R4, R10, R12 ;  /* 0x0000000a0404723c */ /* 0x004ff6000004180c */
[----:B------:R-:W-:Y:S11]  /*129c0*/  @!UPT UIADD3 URZ, URZ, URZ, URZ ;  /* 0x0000003f3f3ff290 */ /* 0x000ff6000fffe03f */
[----:B------:R-:W-:Y:S01]  /*129d0*/  @!UPT UIADD3 URZ, URZ, URZ, URZ ;  /* 0x0000003f3f3ff290 */ /* 0x000fe2000fffe03f */
[----:B------:R-:W-:Y:S04]  /*129e0*/  STL.64 [R1+0x40], R4 ;  /* 0x0000400401007387 */ /* 0x000fe80000100a00 */
[----:B------:R-:W2:Y:S04]  /*129f0*/  LDL.LU R12, [R1+0xd0] ;  /* 0x0000d000010c7983 */ /* 0x000ea80000300800 */
[----:B------:R-:W2:Y:S04]  /*12a00*/  LDL.LU R13, [R1+0xd4] ;  /* 0x0000d400010d7983 */ /* 0x000ea80000300800 */
[----:B------:R-:W4:Y:S04]  /*12a10*/  LDL.LU R14, [R1+0xd8] ;  /* 0x0000d800010e7983 */ /* 0x000f280000300800 */
[----:B------:R-:W4:Y:S04]  /*12a20*/  LDL.LU R15, [R1+0xdc] ;  /* 0x0000dc00010f7983 */ /* 0x000f280000300800 */
[----:B----4-:R0:W-:Y:S04]  /*12a30*/  STL.64 [R1+0x1ab0], R14 ;  /* 0x001ab00e01007387 */ /* 0x0101e80000100a00 */
[----:B--2---:R1:W-:Y:S01]  /*12a40*/  STL.64 [R1+0x1aa8], R12 ;  /* 0x001aa80c01007387 */ /* 0x0043e20000100a00 */
[----:B0-----:R-:W-:Y:S01]  /*12a50*/  MOV R14, R0 ;  /* 0x00000000000e7202 */ /* 0x001fe20000000f00 */
[----:B-1----:R-:W-:Y:S01]  /*12a60*/  IMAD.MOV.U32 R12, RZ, RZ, R29 ;  /* 0x000000ffff0c7224 */ /* 0x002fe200078e001d */
[----:B------:R-:W-:Y:S01]  /*12a70*/  MOV R13, R2 ;  /* 0x00000002000d7202 */ /* 0x000fe20000000f00 */
[----:B------:R-:W2:Y:S01]  /*12a80*/  LDL.LU R29, [R1+0x1b20] ;  /* 0x001b2000011d7983 */ /* 0x000ea20000300800 */
[----:B------:R-:W-:-:S03]  /*12a90*/  MOV R15, R3 ;  /* 0x00000003000f7202 */ /* 0x000fc60000000f00 */
[----:B------:R-:W4:Y:S04]  /*12aa0*/  LDL.LU R2, [R1+0x1b1c] ;  /* 0x001b1c0001027983 */ /* 0x000f280000300800 */
[----:B------:R-:W5:Y:S04]  /*12ab0*/  LDL.LU R0, [R1+0x1b18] ;  /* 0x001b180001007983 */ /* 0x000f680000300800 */
[----:B------:R-:W2:Y:S01]  /*12ac0*/  LDL.LU R3, [R1+0x1b14] ;  /* 0x001b140001037983 */ /* 0x000ea20000300800 */
[----:B------:R-:W-:Y:S02]  /*12ad0*/  MOV R9, R6 ;  /* 0x0000000600097202 */ /* 0x000fe40000000f00 */
[----:B------:R-:W-:-:S02]  /*12ae0*/  MOV R8, R7 ;  /* 0x0000000700087202 */ /* 0x000fc40000000f00 */
[----:B---3--:R-:W-:Y:S01]  /*12af0*/  HMMA.16816.F32.BF16 R4, R16, R10, R24 ;  /* 0x0000000a1004723c */ /* 0x008fe20000041818 */
[----:B------:R-:W-:Y:S04]  /*12b00*/  STL.64 [R1+0x1af0], R14 ;  /* 0x001af00e01007387 */ /* 0x000fe80000100a00 */
[----:B------:R0:W-:Y:S04]  /*12b10*/  STL.64 [R1+0x1ae8], R12 ;  /* 0x001ae80c01007387 */ /* 0x0001e80000100a00 */
[----:B0-----:R-:W3:Y:S04]  /*12b20*/  LDL.LU R12, [R1+0x80] ;  /* 0x00008000010c7983 */ /* 0x001ee80000300800 */
[----:B------:R-:W3:Y:S04]  /*12b30*/  LDL.LU R13, [R1+0x84] ;  /* 0x00008400010d7983 */ /* 0x000ee80000300800 */
[----:B--2---:R-:W0:Y:S01]  /*12b40*/  LDSM.16.MT88.4 R16, [R3+0x7000] ;  /* 0x007000000310783b */ /* 0x004e220000004200 */
[----:B----4-:R-:W-:Y:S01]  /*12b50*/  IMAD.MOV.U32 R14, RZ, RZ, R2 ;  /* 0x000000ffff0e7224 */ /* 0x010fe200078e0002 */
[----:B------:R-:W-:-:S02]  /*12b60*/  MOV R15, R29 ;  /* 0x0000001d000f7202 */ /* 0x000fc40000000f00 */
[----:B------:R-:W2:Y:S04]  /*12b70*/  LDL.LU R2, [R1+0x1b10] ;  /* 0x001b100001027983 */ /* 0x000ea80000300800 */
[----:B------:R-:W4:Y:S04]  /*12b80*/  LDL.LU R29, [R1+0x1b0c] ;  /* 0x001b0c00011d7983 */ /* 0x000f280000300800 */
[----:B------:R-:W-:Y:S04]  /*12b90*/  STL [R1+0x1a90], R8 ;  /* 0x001a900801007387 */ /* 0x000fe80000100800 */
[----:B------:R-:W-:Y:S04]  /*12ba0*/  STL [R1+0x1a8c], R9 ;  /* 0x001a8c0901007387 */ /* 0x000fe80000100800 */
[----:B0-----:R0:W-:Y:S04]  /*12bb0*/  STL.64 [R1+0x1ac0], R18 ;  /* 0x001ac01201007387 */ /* 0x0011e80000100a00 */
[----:B------:R-:W-:Y:S04]  /*12bc0*/  STL.64 [R1+0xc0], R4 ;  /* 0x0000c00401007387 */ /* 0x000fe80000100a00 */
[----:B------:R-:W-:Y:S04]  /*12bd0*/  STL.64 [R1+0xc8], R6 ;  /* 0x0000c80601007387 */ /* 0x000fe80000100a00 */
[----:B------:R1:W-:Y:S01]  /*12be0*/  STL.64 [R1+0x1ab8], R16 ;  /* 0x001ab81001007387 */ /* 0x0003e20000100a00 */
[----:B0-----:R-:W-:Y:S01]  /*12bf0*/  IMAD.MOV.U32 R18, RZ, RZ, R21 ;  /* 0x000000ffff127224 */ /* 0x001fe200078e0015 */
[----:B------:R-:W-:-:S05]  /*12c00*/  MOV R19, R20 ;  /* 0x0000001400137202 */ /* 0x000fca0000000f00 */
[----:B------:R-:W-:Y:S01]  /*12c10*/  STL.64 [R1+0x1ae0], R18 ;  /* 0x001ae01201007387 */ /* 0x000fe20000100a00 */
[----:B-1----:R-:W-:Y:S02]  /*12c20*/  MOV R16, R23 ;  /* 0x0000001700107202 */ /* 0x002fe40000000f00 */
[----:B------:R-:W-:Y:S02]  /*12c30*/  MOV R17, R22 ;  /* 0x0000001600117202 */ /* 0x000fe40000000f00 */
[----:B------:R-:W0:Y:S04]  /*12c40*/  LDSM.16.MT88.4 R20, [R3+0x7080] ;  /* 0x007080000314783b */ /* 0x000e280000004200 */
[----:B------:R1:W-:Y:S04]  /*12c50*/  STL.64 [R1+0x1ad8], R16 ;  /* 0x001ad81001007387 */ /* 0x0003e80000100a00 */
[----:B-1----:R-:W3:Y:S04]  /*12c60*/  LDL.LU R16, [R1+0xb0] ;  /* 0x0000b00001107983 */ /* 0x002ee80000300800 */
[----:B------:R-:W3:Y:S04]  /*12c70*/  LDL.LU R17, [R1+0xb4] ;  /* 0x0000b40001117983 */ /* 0x000ee80000300800 */
[----:B------:R-:W3:Y:S04]  /*12c80*/  LDL.LU R18, [R1+0xb8] ;  /* 0x0000b80001127983 */ /* 0x000ee80000300800 */
[----:B------:R-:W3:Y:S04]  /*12c90*/  LDL.LU R19, [R1+0xbc] ;  /* 0x0000bc0001137983 */ /* 0x000ee80000300800 */
[----:B--2---:R-:W-:Y:S04]  /*12ca0*/  LDSM.16.MT88.4 R24, [R2+0x8000] ;  /* 0x008000000218783b */ /* 0x004fe80000004200 */
[----:B---3--:R4:W-:Y:S04]  /*12cb0*/  STL.64 [R1+0x1b00], R18 ;  /* 0x001b001201007387 */ /* 0x0089e80000100a00 */
[----:B------:R1:W-:Y:S01]  /*12cc0*/  STL.64 [R1+0x1af8], R16 ;  /* 0x001af81001007387 */ /* 0x0003e20000100a00 */
[----:B----4-:R-:W-:-:S03]  /*12cd0*/  MOV R19, R29 ;  /* 0x0000001d00137202 */ /* 0x010fc60000000f00 */
[----:B-1----:R-:W2:Y:S04]  /*12ce0*/  LDL.LU R16, [R1+0xa0] ;  /* 0x0000a00001107983 */ /* 0x002ea80000300800 */
[----:B------:R-:W2:Y:S04]  /*12cf0*/  LDL.LU R17, [R1+0xa4] ;  /* 0x0000a40001117983 */ /* 0x000ea80000300800 */
[----:B------:R-:W2:Y:S04]  /*12d00*/  LDL.LU R18, [R1+0xa8] ;  /* 0x0000a80001127983 */ /* 0x000ea80000300800 */
[----:B------:R-:W3:Y:S04]  /*12d10*/  LDL.LU R29, [R1+0x1b08] ;  /* 0x001b0800011d7983 */ /* 0x000ee80000300800 */
[----:B0-----:R-:W-:Y:S04]  /*12d20*/  STL.64 [R1+0x1ad0], R22 ;  /* 0x001ad01601007387 */ /* 0x001fe80000100a00 */
[----:B------:R0:W-:Y:S04]  /*12d30*/  STL.64 [R1+0x1ac8], R20 ;  /* 0x001ac81401007387 */ /* 0x0001e80000100a00 */
[----:B0-----:R-:W4:Y:S04]  /*12d40*/  LDL.LU R20, [R1+0x90] ;  /* 0x0000900001147983 */ /* 0x001f280000300800 */
[----:B------:R-:W4:Y:S04]  /*12d50*/  LDL.LU R21, [R1+0x94] ;  /* 0x0000940001157983 */ /* 0x000f280000300800 */
[----:B------:R-:W4:Y:S04]  /*12d60*/  LDL.LU R22, [R1+0x98] ;  /* 0x0000980001167983 */ /* 0x000f280000300800 */
[----:B------:R-:W-:Y:S04]  /*12d70*/  STL [R1+0x1a94], R3 ;  /* 0x001a940301007387 */ /* 0x000fe80000100800 */
[----:B---3--:R-:W0:Y:S01]  /*12d80*/  LDSM.16.M88.4 R4, [R29+0x10100] ;  /* 0x010100001d04783b */ /* 0x008e220000000200 */
[----:B--2---:R-:W-:Y:S03]  /*12d90*/  HMMA.16816.F32.BF16 R12, R12, R10, R16 ;  /* 0x0000000a0c0c723c */ /* 0x004fe60000041810 */
[----:B0-----:R-:W-:Y:S04]  /*12da0*/  STL [R1+0x19dc], R6 ;  /* 0x0019dc0601007387 */ /* 0x001fe80000100800 */
[----:B------:R-:W-:Y:S04]  /*12db0*/  STL [R1+0x19d8], R7 ;  /* 0x0019d80701007387 */ /* 0x000fe80000100800 */
[----:B------:R-:W2:Y:S04]  /*12dc0*/  LDL.LU.64 R18, [R1+0x1b00] ;  /* 0x001b000001127983 */ /* 0x000ea80000300a00 */
[----:B------:R-:W2:Y:S08]  /*12dd0*/  LDL.LU.64 R16, [R1+0x1af8] ;  /* 0x001af80001107983 */ /* 0x000eb00000300a00 */
[----:B------:R-:W-:Y:S04]  /*12de0*/  STL.64 [R1+0x80], R12 ;  /* 0x0000800c01007387 */ /* 0x000fe80000100a00 */
[----:B------:R-:W-:Y:S04]  /*12df0*/  STL.64 [R1+0x88], R14 ;  /* 0x0000880e01007387 */ /* 0x000fe80000100a00 */
[----:B------:R-:W0:Y:S02]  /*12e00*/  LDSM.16.MT88.4 R12, [R2+0x8080] ;  /* 0x00808000020c783b */ /* 0x000e240000004200 */
[----:B0-----:R-:W-:Y:S01]  /*12e10*/  MOV R9, R14 ;  /* 0x0000000e00097202 */ /* 0x001fe20000000f00 */
[----:B------:R-:W-:Y:S01]  /*12e20*/  IMAD.MOV.U32 R3, RZ, RZ, R12 ;  /* 0x000000ffff037224 */ /* 0x000fe200078e000c */
[----:B------:R-:W-:-:S02]  /*12e30*/  MOV R28, R15 ;  /* 0x0000000f001c7202 */ /* 0x000fc40000000f00 */
[----:B------:R-:W-:Y:S01]  /*12e40*/  MOV R8, R13 ;  /* 0x0000000d00087202 */ /* 0x000fe20000000f00 */
[----:B------:R-:W2:Y:S04]  /*12e50*/  LDL.LU.64 R14, [R1+0x1af0] ;  /* 0x001af000010e7983 */ /* 0x000ea80000300a00 */
[----:B------:R-:W2:Y:S04]  /*12e60*/  LDL.LU.64 R12, [R1+0x1ae8] ;  /* 0x001ae800010c7983 */ /* 0x000ea80000300a00 */
[----:B------:R0:W-:Y:S01]  /*12e70*/  STL [R1+0x1a50], R2 ;  /* 0x001a500201007387 */ /* 0x0001e20000100800 */
[----:B-----5:R-:W-:Y:S01]  /*12e80*/  MOV R23, R0 ;  /* 0x0000000000177202 */ /* 0x020fe20000000f00 */
[----:B--2---:R-:W-:Y:S02]  /*12e90*/  HMMA.16816.F32.BF16 R12, R12, R10, R16 ;  /* 0x0000000a0c0c723c */ /* 0x004fe40000041810 */
[----:B------:R-:W4:Y:S04]  /*12ea0*/  LDL.LU.64 R18, [R1+0x1ae0] ;  /* 0x001ae00001127983 */ /* 0x000f280000300a00 */
[----:B------:R-:W4:Y:S11]  /*12eb0*/  LDL.LU.64 R16, [R1+0x1ad8] ;  /* 0x001ad80001107983 */ /* 0x000f360000300a00 */
[----:B------:R-:W-:Y:S07]  /*12ec0*/  @!UPT UIADD3 URZ, URZ, URZ, URZ ;  /* 0x0000003f3f3ff290 */ /* 0x000fee000fffe03f */
[----:B------:R-:W-:Y:S02]  /*12ed0*/  MOV R0, R13 ;  /* 0x0000000d00007202 */ /* 0x000fe40000000f00 */
[----:B------:R-:W1:Y:S01]  /*12ee0*/  S2R R13, SR_TID.X ;  /* 0x00000000000d7919 */ /* 0x000e620000002100 */
[----:B------:R-:W-:Y:S02]  /*12ef0*/  MOV R6, R15 ;  /* 0x0000000f00067202 */ /* 0x000fe40000000f00 */
[----:B------:R-:W-:Y:S01]  /*12f00*/  MOV R7, R14 ;  /* 0x0000000e00077202 */ /* 0x000fe20000000f00 */
[----:B------:R-:W-:Y:S02]  /*12f10*/  IMAD.MOV.U32 R29, RZ, RZ, R12 ;  /* 0x000000ffff1d7224 */ /* 0x000fe400078e000c */
[----:B------:R-:W-:Y:S01]  /*12f20*/  STL [R1+0x1a60], R6 ;  /* 0x001a600601007387 */ /* 0x000fe20000100800 */
[C---:B-1----:R-:W-:Y:S02]  /*12f30*/  LOP3.LUT R15, R13.reuse, 0x7, RZ, 0xc0, !PT ;  /* 0x000000070d0f7812 */ /* 0x042fe400078ec0ff */
[C---:B------:R-:W-:Y:S01]  /*12f40*/  LOP3.LUT R14, R13.reuse, 0x10, RZ, 0xc0, !PT ;  /* 0x000000100d0e7812 */ /* 0x040fe200078ec0ff */
[----:B------:R-:W-:-:S02]  /*12f50*/  IMAD.SHL.U32 R13, R13, 0x2, RZ ;  /* 0x000000020d0d7824 */ /* 0x000fc400078e00ff */
[----:B------:R-:W-:Y:S01]  /*12f60*/  IMAD R15, R15, 0x110, RZ ;  /* 0x000001100f0f7824 */ /* 0x000fe200078e02ff */
[----:B------:R-:W-:-:S04]  /*12f70*/  SHF.L.U32 R14, R14, 0x7, RZ ;  /* 0x000000070e0e7819 */ /* 0x000fc800000006ff */
[----:B------:R-:W-:Y:S01]  /*12f80*/  LOP3.LUT R15, R15, 0x10, R13, 0x78, !PT ;  /* 0x000000100f0f7812 */ /* 0x000fe200078e780d */
[----:B------:R-:W-:Y:S03]  /*12f90*/  STL [R1+0x1a5c], R7 ;  /* 0x001a5c0701007387 */ /* 0x000fe60000100800 */
[----:B------:R-:W-:Y:S01]  /*12fa0*/  LOP3.LUT R15, R15, R14, RZ, 0xfc, !PT ;  /* 0x0000000e0f0f7212 */ /* 0x000fe200078efcff */
[----:B------:R-:W-:Y:S03]  /*12fb0*/  STL [R1+0x1a58], R0 ;  /* 0x001a580001007387 */ /* 0x000fe60000100800 */
[----:B------:R-:W-:Y:S01]  /*12fc0*/  LOP3.LUT R15, R15, 0x20, RZ, 0x3c, !PT ;  /* 0x000000200f0f7812 */ /* 0x000fe200078e3cff */
[----:B------:R-:W-:Y:S01]  /*12fd0*/  STL [R1+0x1a54], R29 ;  /* 0x001a541d01007387 */ /* 0x000fe20000100800 */
[----:B----4-:R-:W-:Y:S03]  /*12fe0*/  HMMA.16816.F32.BF16 R16, R16, R10, R20 ;  /* 0x0000000a1010723c */ /* 0x010fe60000041814 */
[----:B------:R-:W2:Y:S04]  /*12ff0*/  LDL.LU.64 R22, [R1+0x1ad0] ;  /* 0x001ad00001167983 */ /* 0x000ea80000300a00 */
[----:B------:R-:W2:Y:S11]  /*13000*/  LDL.LU.64 R20, [R1+0x1ac8] ;  /* 0x001ac80001147983 */ /* 0x000eb60000300a00 */
[----:B------:R-:W-:Y:S05]  /*13010*/  @!UPT UIADD3 URZ, URZ, URZ, URZ ;  /* 0x0000003f3f3ff290 */ /* 0x000fea000fffe03f */
[----:B------:R-:W-:Y:S01]  /*13020*/  STL.64 [R1+0x70], R16 ;  /* 0x0000701001007387 */ /* 0x000fe20000100a00 */
[----:B0-----:R-:W-:-:S03]  /*13030*/  MOV R2, R19 ;  /* 0x0000001300027202 */ /* 0x001fc60000000f00 */
[----:B------:R-:W-:Y:S04]  /*13040*/  STL [R1+0x78], R18 ;  /* 0x0000781201007387 */ /* 0x000fe80000100800 */
[----:B------:R-:W0:Y:S04]  /*13050*/  LDSM.16.MT88.4 R16, [R15+0x8000] ;  /* 0x008000000f10783b */ /* 0x000e280000004200 */
[----:B------:R-:W1:Y:S04]  /*13060*/  LDSM.16.MT88.4 R12, [R15+0x8080] ;  /* 0x008080000f0c783b */ /* 0x000e680000004200 */
[----:B------:R-:W-:Y:S04]  /*13070*/  STL [R1+0x1a64], R2 ;  /* 0x001a640201007387 */ /* 0x000fe80000100800 */
[----:B0-----:R-:W-:Y:S04]  /*13080*/  STL.64 [R1+0x20], R16 ;  /* 0x0000201001007387 */ /* 0x001fe80000100a00 */
[----:B------:R0:W-:Y:S04]  /*13090*/  STL.64 [R1+0x28], R18 ;  /* 0x0000281201007387 */ /* 0x0001e80000100a00 */
[----:B0-----:R-:W3:Y:S04]  /*130a0*/  LDL.LU.64 R18, [R1+0x1ac0] ;  /* 0x001ac00001127983 */ /* 0x001ee80000300a00 */
[----:B------:R-:W3:Y:S04]  /*130b0*/  LDL.LU.64 R16, [R1+0x1ab8] ;  /* 0x001ab80001107983 */ /* 0x000ee80000300a00 */
[----:B-1----:R-:W-:Y:S04]  /*130c0*/  STL.64 [R1+0x60], R12 ;  /* 0x0000600c01007387 */ /* 0x002fe80000100a00 */
[----:B------:R0:W-:Y:S04]  /*130d0*/  STL.64 [R1+0x68], R14 ;  /* 0x0000680e01007387 */ /* 0x0001e80000100a00 */
[----:B0-----:R-:W3:Y:S04]  /*130e0*/  LDL.LU.64 R14, [R1+0x1ab0] ;  /* 0x001ab000010e7983 */ /* 0x001ee80000300a00 */
[----:B------:R-:W3:Y:S02]  /*130f0*/  LDL.LU.64 R12, [R1+0x1aa8] ;  /* 0x001aa800010c7983 */ /* 0x000ee40000300a00 */
[----:B---3--:R-:W-:Y:S02]  /*13100*/  HMMA.16816.F32.BF16 R16, R16, R10, R12 ;  /* 0x0000000a1010723c */ /* 0x008fe4000004180c */
[----:B------:R-:W2:Y:S04]  /*13110*/  LDL.LU.64 R14, [R1+0x1aa0] ;  /* 0x001aa000010e7983 */ /* 0x000ea80000300a00 */
[----:B------:R-:W2:Y:S11]  /*13120*/  LDL.LU.64 R12, [R1+0x1a98] ;  /* 0x001a9800010c7983 */ /* 0x000eb60000300a00 */
[----:B------:R-:W-:Y:S06]  /*13130*/  @!UPT UIADD3 URZ, URZ, URZ, URZ ;  /* 0x0000003f3f3ff290 */ /* 0x000fec000fffe03f */
[----:B------:R0:W-:Y:S04]  /*13140*/  STL.64 [R1+0xa0], R16 ;  /* 0x0000a01001007387 */ /* 0x0001e80000100a00 */
[----:B------:R1:W-:Y:S01]  /*13150*/  STL.64 [R1+0xa8], R18 ;  /* 0x0000a81201007387 */ /* 0x0003e20000100a00 */
[----:B0-----:R-:W-:Y:S01]  /*13160*/  MOV R16, R3 ;  /* 0x0000000300107202 */ /* 0x001fe20000000f00 */
[----:B------:R-:W-:Y:S02]  /*13170*/  IMAD.MOV.U32 R17, RZ, RZ, R8 ;  /* 0x000000ffff117224 */ /* 0x000fe400078e0008 */
[----:B------:R-:W3:Y:S01]  /*13180*/  LDL.LU R3, [R1+0x1a94] ;  /* 0x001a940001037983 */ /* 0x000ee20000300800 */
[----:B-1----:R-:W-:-:S03]  /*13190*/  MOV R18, R9 ;  /* 0x0000000900127202 */ /* 0x002fc60000000f00 */
[----:B------:R-:W4:Y:S01]  /*131a0*/  LDL.LU R8, [R1+0x1a90] ;  /* 0x001a900001087983 */ /* 0x000f220000300800 */
[----:B------:R-:W-:-:S03]  /*131b0*/  MOV R19, R28 ;  /* 0x0000001c00137202 */ /* 0x000fc60000000f00 */
[----:B------:R-:W5:Y:S04]  /*131c0*/  LDL.LU R9, [R1+0x1a8c] ;  /* 0x001a8c0001097983 */ /* 0x000f680000300800 */
[----:B------:R-:W3:Y:S01]  /*131d0*/  LDL.LU R28, [R1+0x1a88] ;  /* 0x001a8800011c7983 */ /* 0x000ee20000300800 */
[----:B--2---:R-:W-:Y:S03]  /*131e0*/  HMMA.16816.F32.BF16 R20, R20, R10, R12 ;  /* 0x0000000a1414723c */ /* 0x004fe6000004180c */
[----:B------:R-:W2:Y:S04]  /*131f0*/  LDL.LU.64 R14, [R1+0x1a80] ;  /* 0x001a8000010e7983 */ /* 0x000ea80000300a00 */
[----:B------:R-:W2:Y:S11]  /*13200*/  LDL.LU.64 R12, [R1+0x1a78] ;  /* 0x001a7800010c7983 */ /* 0x000eb60000300a00 */
[----:B------:R-:W-:Y:S06]  /*13210*/  @!UPT UIADD3 URZ, URZ, URZ, URZ ;  /* 0x0000003f3f3ff290 */ /* 0x000fec000fffe03f */
[----:B------:R-:W-:Y:S01]  /*13220*/  MOV R6, R20 ;  /* 0x0000001400067202 */ /* 0x000fe20000000f00 */
[----:B------:R-:W-:Y:S01]  /*13230*/  IMAD.MOV.U32 R7, RZ, RZ, R21 ;  /* 0x000000ffff077224 */ /* 0x000fe200078e0015 */
[----:B------:R-:W3:Y:S04]  /*13240*/  LDL.LU R20, [R1+0x40] ;  /* 0x0000400001147983 */ /* 0x000ee80000300800 */
[----:B------:R-:W3:Y:S01]  /*13250*/  LDL.LU R21, [R1+0x44] ;  /* 0x0000440001157983 */ /* 0x000ee20000300800 */
[----:B------:R-:W-:Y:S02]  /*13260*/  MOV R0, R22 ;  /* 0x0000001600007202 */ /* 0x000fe40000000f00 */
[----:B------:R-:W-:Y:S01]  /*13270*/  MOV R29, R23 ;  /* 0x00000017001d7202 */ /* 0x000fe20000000f00 */
[----:B----4-:R-:W-:Y:S01]  /*13280*/  IMAD.MOV.U32 R23, RZ, RZ, R8 ;  /* 0x000000ffff177224 */ /* 0x010fe200078e0008 */
[----:B-----5:R-:W-:-:S03]  /*13290*/  MOV R22, R9 ;  /* 0x0000000900167202 */ /* 0x020fc60000000f00 */
[----:B------:R-:W-:Y:S04]  /*132a0*/  STL [R1+0x1a74], R29 ;  /* 0x001a741d01007387 */ /* 0x000fe80000100800 */
[----:B------:R-:W-:Y:S04]  /*132b0*/  STL [R1+0x1a70], R0 ;  /* 0x001a700001007387 */ /* 0x000fe80000100800 */
[----:B------:R-:W-:Y:S04]  /*132c0*/  STL [R1+0x1a6c], R7 ;  /* 0x001a6c0701007387 */ /* 0x000fe80000100800 */
[----:B------:R-:W-:Y:S01]  /*132d0*/  STL [R1+0x1a68], R6 ;  /* 0x001a680601007387 */ /* 0x000fe20000100800 */
[----:B--2---:R-:W-:Y:S03]  /*132e0*/  HMMA.16816.F32.BF16 R8, R24, R4, R12 ;  /* 0x000000041808723c */ /* 0x004fe6000004180c */
[----:B---3--:R-:W0:Y:S11]  /*132f0*/  LDSM.16.MT88.4 R12, [R28+0x8000] ;  /* 0x008000001c0c783b */ /* 0x008e360000004200 */
[----:B------:R-:W-:Y:S09]  /*13300*/  @!UPT UIADD3 URZ, URZ, URZ, URZ ;  /* 0x0000003f3f3ff290 */ /* 0x000ff2000fffe03f */
[----:B------:R-:W-:Y:S04]  /*13310*/  STL.64 [R1+0x19c0], R10 ;  /* 0x0019c00a01007387 */ /* 0x000fe80000100a00 */
[----:B------:R-:W-:Y:S04]  /*13320*/  STL.64 [R1+0x19b8], R8 ;  /* 0x0019b80801007387 */ /* 0x000fe80000100a00 */
[----:B------:R-:W-:Y:S04]  /*13330*/  LDSM.16.MT88.4 R8, [R28+0x8080] ;  /* 0x008080001c08783b */ /* 0x000fe80000004200 */
[----:B0-----:R-:W-:Y:S01]  /*13340*/  STL.64 [R1+0x10], R12 ;  /* 0x0000100c01007387 */ /* 0x001fe20000100a00 */
[----:B------:R-:W-:-:S03]  /*13350*/  MOV R2, R15 ;  /* 0x0000000f00027202 */ /* 0x000fc60000000f00 */
[----:B------:R0:W-:Y:S04]  /*13360*/  STL [R1+0x18], R14 ;  /* 0x0000180e01007387 */ /* 0x0001e80000100800 */
[----:B------:R-:W2:Y:S04]  /*13370*/  LDL.LU R24, [R1+0x20] ;  /* 0x0000200001187983 */ /* 0x000ea80000300800 */
[----:B------:R-:W2:Y:S01]  /*13380*/  LDL.LU R25, [R1+0x24] ;  /* 0x0000240001197983 */ /* 0x000ea20000300800 */
[----:B0-----:R-:W-:Y:S03]  /*13390*/  HMMA.16816.F32.BF16 R12, R16, R4, R20 ;  /* 0x00000004100c723c */ /* 0x001fe60000041814 */
[----:B------:R-:W0:Y:S04]  /*133a0*/  LDSM.16.MT88.4 R16, [R3+0x8000] ;  /* 0x008000000310783b */ /* 0x000e280000004200 */
[----:B------:R-:W1:Y:S04]  /*133b0*/  LDSM.16.MT88.4 R20, [R3+0x8080] ;  /* 0x008080000314783b */ /* 0x000e680000004200 */
[----:B------:R-:W2:Y:S04]  /*133c0*/  LDL.LU R26, [R1+0x28] ;  /* 0x00002800011a7983 */ /* 0x000ea80000300800 */
[----:B------:R-:W2:Y:S08]  /*133d0*/  LDL.LU R27, [R1+0x2c] ;  /* 0x00002c00011b7983 */ /* 0x000eb00000300800 */
[----:B------:R-:W-:Y:S04]  /*133e0*/  STL.64 [R1+0x19b0], R14 ;  /* 0x0019b00e01007387 */ /* 0x000fe80000100a00 */
[----:B------:R-:W-:Y:S04]  /*133f0*/  STL.64 [R1+0x19a8], R12 ;  /* 0x0019a80c01007387 */ /* 0x000fe80000100a00 */
[----:B0-----:R-:W-:Y:S04]  /*13400*/  STL.64 [R1+0x19f8], R18 ;  /* 0x0019f81201007387 */ /* 0x001fe80000100a00 */
[----:B------:R0:W-:Y:S04]  /*13410*/  STL.64 [R1+0x19f0], R16 ;  /* 0x0019f01001007387 */ /* 0x0001e80000100a00 */
[----:B0-----:R-:W2:Y:S04]  /*13420*/  LDL.LU R16, [R1+0xc0] ;  /* 0x0000c00001107983 */ /* 0x001ea80000300800 */
[----:B------:R-:W2:Y:S04]  /*13430*/  LDL.LU R17, [R1+0xc4] ;  /* 0x0000c40001117983 */ /* 0x000ea80000300800 */
[----:B------:R-:W2:Y:S04]  /*13440*/  LDL.LU R18, [R1+0xc8] ;  /* 0x0000c80001127983 */ /* 0x000ea80000300800 */
[----:B------:R-:W2:Y:S04]  /*13450*/  LDL.LU R19, [R1+0xcc] ;  /* 0x0000cc0001137983 */ /* 0x000ea80000300800 */
[----:B-1----:R-:W-:Y:S04]  /*13460*/  STL.64 [R1+0x19e8], R22 ;  /* 0x0019e81601007387 */ /* 0x002fe80000100a00 */
[----:B------:R0:W-:Y:S04]  /*13470*/  STL.64 [R1+0x19e0], R20 ;  /* 0x0019e01401007387 */ /* 0x0001e80000100a00 */
[----:B0-----:R-:W3:Y:S04]  /*13480*/  LDL.LU R20, [R1+0xa0] ;  /* 0x0000a00001147983 */ /* 0x001ee80000300800 */
[----:B------:R-:W3:Y:S04]  /*13490*/  LDL.LU R21, [R1+0xa4] ;  /* 0x0000a40001157983 */ /* 0x000ee80000300800 */
[----:B------:R-:W4:Y:S04]  /*134a0*/  LDL.LU R22, [R1+0xa8] ;  /* 0x0000a80001167983 */ /* 0x000f280000300800 */
[----:B------:R-:W4:Y:S01]  /*134b0*/  LDL.LU R23, [R1+0xac] ;  /* 0x0000ac0001177983 */ /* 0x000f220000300800 */
[----:B------:R-:W-:Y:S01]  /*134c0*/  MOV R29, R8 ;  /* 0x00000008001d7202 */ /* 0x000fe20000000f00 */
[----:B------:R-:W-:Y:S01]  /*134d0*/  IMAD.MOV.U32 R7, RZ, RZ, R10 ;  /* 0x000000ffff077224 */ /* 0x000fe200078e000a */
[----:B------:R-:W-:Y:S01]  /*134e0*/  MOV R0, R9 ;  /* 0x0000000900007202 */ /* 0x000fe20000000f00 */
[----:B------:R-:W5:Y:S01]  /*134f0*/  LDL.LU R8, [R1+0x60] ;  /* 0x0000600001087983 */ /* 0x000f620000300800 */
[----:B------:R-:W-:-:S03]  /*13500*/  MOV R6, R11 ;  /* 0x0000000b00067202 */ /* 0x000fc60000000f00 */
[----:B------:R-:W5:Y:S04]  /*13510*/  LDL.LU R9, [R1+0x64] ;  /* 0x0000640001097983 */ /* 0x000f680000300800 */
[----:B------:R-:W5:Y:S04]  /*13520*/  LDL.LU R10, [R1+0x68] ;  /* 0x00006800010a7983 */ /* 0x000f680000300800 */
[----:B------:R-:W5:Y:S04]  /*13530*/  LDL.LU R11, [R1+0x6c] ;  /* 0x00006c00010b7983 */ /* 0x000f680000300800 */
[----:B------:R-:W5:Y:S04]  /*13540*/  LDL.LU R12, [R1+0x80] ;  /* 0x00008000010c7983 */ /* 0x000f680000300800 */
[----:B------:R-:W5:Y:S04]  /*13550*/  LDL.LU R13, [R1+0x84] ;  /* 0x00008400010d7983 */ /* 0x000f680000300800 */
[----:B------:R-:W5:Y:S04]  /*13560*/  LDL.LU R14, [R1+0x88] ;  /* 0x00008800010e7983 */ /* 0x000f680000300800 */
[----:B------:R-:W5:Y:S04]  /*13570*/  LDL.LU R15, [R1+0x8c] ;  /* 0x00008c00010f7983 */ /* 0x000f680000300800 */
[----:B----4-:R0:W-:Y:S04]  /*13580*/  STL.64 [R1+0x1a08], R22 ;  /* 0x001a081601007387 */ /* 0x0101e80000100a00 */
[----:B---3--:R1:W-:Y:S01]  /*13590*/  STL.64 [R1+0x1a00], R20 ;  /* 0x001a001401007387 */ /* 0x0083e20000100a00 */
[----:B0-----:R-:W-:Y:S01]  /*135a0*/  IMAD.MOV.U32 R22, RZ, RZ, R7 ;  /* 0x000000ffff167224 */ /* 0x001fe200078e0007 */
[----:B------:R-:W-:-:S02]  /*135b0*/  MOV R23, R6 ;  /* 0x0000000600177202 */ /* 0x000fc40000000f00 */
[----:B-1----:R-:W-:Y:S02]  /*135c0*/  MOV R20, R29 ;  /* 0x0000001d00147202 */ /* 0x002fe40000000f00 */
[----:B------:R-:W3:Y:S01]  /*135d0*/  LDL.LU R29, [R1+0x1a74] ;  /* 0x001a7400011d7983 */ /* 0x000ee20000300800 */
[----:B------:R-:W-:-:S03]  /*135e0*/  MOV R21, R0 ;  /* 0x0000000000157202 */ /* 0x000fc60000000f00 */
[----:B------:R-:W4:Y:S04]  /*135f0*/  LDL.LU R0, [R1+0x1a70] ;  /* 0x001a700001007983 */ /* 0x000f280000300800 */
[----:B------:R-:W3:Y:S04]  /*13600*/  LDL.LU R7, [R1+0x1a6c] ;  /* 0x001a6c0001077983 */ /* 0x000ee80000300800 */
[----:B------:R-:W3:Y:S04]  /*13610*/  LDL.LU R6, [R1+0x1a68] ;  /* 0x001a680001067983 */ /* 0x000ee80000300800 */
[----:B------:R-:W-:Y:S04]  /*13620*/  STL.64 [R1+0x1a28], R22 ;  /* 0x001a281601007387 */ /* 0x000fe80000100a00 */
[----:B------:R0:W-:Y:S04]  /*13630*/  STL.64 [R1+0x1a20], R20 ;  /* 0x001a201401007387 */ /* 0x0001e80000100a00 */
[----:B0-----:R-:W3:Y:S04]  /*13640*/  LDL.LU R20, [R1+0x10] ;  /* 0x0000100001147983 */ /* 0x001ee80000300800 */
[----:B------:R-:W3:Y:S04]  /*13650*/  LDL.LU R21, [R1+0x14] ;  /* 0x0000140001157983 */ /* 0x000ee80000300800 */
[----:B------:R-:W3:Y:S01]  /*13660*/  LDL.LU R22, [R1+0x18] ;  /* 0x0000180001167983 */ /* 0x000ee20000300800 */
[----:B------:R-:W-:-:S03]  /*13670*/  MOV R23, R2 ;  /* 0x0000000200177202 */ /* 0x000fc60000000f00 */
[----:B------:R-:W4:Y:S01]  /*13680*/  LDL.LU R2, [R1+0x1a64] ;  /* 0x001a640001027983 */ /* 0x000f220000300800 */
[----:B--2---:R-:W-:Y:S03]  /*13690*/  HMMA.16816.F32.BF16 R24, R24, R4, R16 ;  /* 0x000000041818723c */ /* 0x004fe60000041810 */
[----:B---3--:R-:W-:Y:S04]  /*136a0*/  STL.64 [R1+0x1a48], R22 ;  /* 0x001a481601007387 */ /* 0x008fe80000100a00 */
[----:B------:R-:W-:Y:S11]  /*136b0*/  STL.64 [R1+0x1a40], R20 ;  /* 0x001a401401007387 */ /* 0x000ff60000100a00 */
[----:B------:R-:W-:Y:S05]  /*136c0*/  @!UPT UIADD3 URZ, URZ, URZ, URZ ;  /* 0x0000003f3f3ff290 */ /* 0x000fea000fffe03f */
[----:B------:R4:W-:Y:S04]  /*136d0*/  STL.64 [R1+0x19d0], R26 ;  /* 0x0019d01a01007387 */ /* 0x0009e80000100a00 */
[----:B------:R0:W-:Y:S01]  /*136e0*/  STL.64 [R1+0x19c8], R24 ;  /* 0x0019c81801007387 */ /* 0x0001e20000100a00 */
[----:B----4-:R-:W-:Y:S02]  /*136f0*/  MOV R26, R0 ;  /* 0x00000000001a7202 */ /* 0x010fe40000000f00 */
[----:B------:R-:W-:Y:S02]  /*13700*/  MOV R27, R29 ;  /* 0x0000001d001b7202 */ /* 0x000fe40000000f00 */
[----:B0-----:R-:W-:Y:S01]  /*13710*/  MOV R24, R6 ;  /* 0x0000000600187202 */ /* 0x001fe20000000f00 */
[----:B------:R-:W-:Y:S01]  /*13720*/  IMAD.MOV.U32 R25, RZ, RZ, R7 ;  /* 0x000000ffff197224 */ /* 0x000fe200078e0007 */
[----:B------:R-:W2:Y:S04]  /*13730*/  LDL.LU R6, [R1+0x1a60] ;  /* 0x001a600001067983 */ /* 0x000ea80000300800 */
[----:B------:R-:W3:Y:S04]  /*13740*/  LDL.LU R7, [R1+0x1a5c] ;  /* 0x001a5c0001077983 */ /* 0x000ee80000300800 */
[----:B------:R-:W4:Y:S04]  /*13750*/  LDL.LU R0, [R1+0x1a58] ;  /* 0x001a580001007983 */ /* 0x000f280000300800 */
[----:B------:R-:W2:Y:S04]  /*13760*/  LDL.LU R29, [R1+0x1a54] ;  /* 0x001a5400011d7983 */ /* 0x000ea80000300800 */
[----:B------:R-:W-:Y:S04]  /*13770*/  STL.64 [R1+0x1a18], R26 ;  /* 0x001a181a01007387 */ /* 0x000fe80000100a00 */
[----:B------:R0:W-:Y:S04]  /*13780*/  STL.64 [R1+0x1a10], R24 ;  /* 0x001a101801007387 */ /* 0x0001e80000100a00 */
[----:B0-----:R-:W2:Y:S04]  /*13790*/  LDL.LU R24, [R1+0x70] ;  /* 0x0000700001187983 */ /* 0x001ea80000300800 */
[----:B------:R-:W2:Y:S04]  /*137a0*/  LDL.LU R25, [R1+0x74] ;  /* 0x0000740001197983 */ /* 0x000ea80000300800 */
[----:B------:R-:W2:Y:S01]  /*137b0*/  LDL.LU R26, [R1+0x78] ;  /* 0x00007800011a7983 */ /* 0x000ea20000300800 */
[----:B------:R-:W-:-:S03]  /*137c0*/  MOV R27, R2 ;  /* 0x00000002001b7202 */ /* 0x000fc60000000f00 */
[----:B------:R-:W3:Y:S01]  /*137d0*/  LDL.LU R2, [R1+0x1a50] ;  /* 0x001a500001027983 */ /* 0x000ee20000300800 */
[----:B-----5:R-:W-:Y:S03]  /*137e0*/  HMMA.16816.F32.BF16 R8, R8, R4, R12 ;  /* 0x000000040808723c */ /* 0x020fe6000004180c */
[----:B--2---:R-:W-:Y:S04]  /*137f0*/  STL.64 [R1+0x1a38], R26 ;  /* 0x001a381a01007387 */ /* 0x004fe80000100a00 */
[----:B------:R4:W-:Y:S04]  /*13800*/  STL.64 [R1+0x1a30], R24 ;  /* 0x001a301801007387 */ /* 0x0009e80000100a00 */
[----:B---3--:R-:W0:Y:S04]  /*13810*/  LDSM.16.MT88.4 R20, [R2+0x9080] ;  /* 0x009080000214783b */ /* 0x008e280000004200 */
[----:B------:R-:W-:Y:S01]  /*13820*/  LDSM.16.MT88.4 R12, [R2+0x9000] ;  /* 0x00900000020c783b */ /* 0x000fe20000004200 */
[----:B----4-:R-:W-:-:S03]  /*13830*/  MOV R25, R0 ;  /* 0x0000000000197202 */ /* 0x010fc60000000f00 */
[----:B------:R-:W1:Y:S01]  /*13840*/  S2R R0, SR_TID.X ;  /* 0x0000000000007919 */ /* 0x000e620000002100 */
[----:B------:R-:W-:Y:S01]  /*13850*/  MOV R27, R6 ;  /* 0x00000006001b7202 */ /* 0x000fe20000000f00 */
[----:B------:R-:W-:Y:S02]  /*13860*/  IMAD.MOV.U32 R24, RZ, RZ, R29 ;  /* 0x000000ffff187224 */ /* 0x000fe400078e001d */
[----:B------:R0:W-:Y:S01]  /*13870*/  STL.64 [R1+0x60], R8 ;  /* 0x0000600801007387 */ /* 0x0001e20000100a00 */
[C---:B-1----:R-:W-:Y:S02]  /*13880*/  LOP3.LUT R6, R0.reuse, 0x7, RZ, 0xc0, !PT ;  /* 0x0000000700067812 */ /* 0x042fe400078ec0ff */
[C---:B------:R-:W-:Y:S01]  /*13890*/  LOP3.LUT R29, R0.reuse, 0x10, RZ, 0xc0, !PT ;  /* 0x00000010001d7812 */ /* 0x040fe200078ec0ff */
[----:B------:R-:W-:Y:S02]  /*138a0*/  IMAD.SHL.U32 R0, R0, 0x2, RZ ;  /* 0x0000000200007824 */ /* 0x000fe400078e00ff */
[----:B------:R-:W-:Y:S01]  /*138b0*/  IMAD R19, R6, 0x110, RZ ;  /* 0x0000011006137824 */ /* 0x000fe200078e02ff */
[----:B------:R-:W-:-:S04]  /*138c0*/  SHF.L.U32 R29, R29, 0x7, RZ ;  /* 0x000000071d1d7819 */ /* 0x000fc800000006ff */
[----:B------:R-:W-:-:S04]  /*138d0*/  LOP3.LUT R19, R19, 0x10, R0, 0x78, !PT ;  /* 0x0000001013137812 */ /* 0x000fc800078e7800 */
[----:B------:R-:W-:Y:S01]  /*138e0*/  LOP3.LUT R19, R19, R29, RZ, 0xfc, !PT ;  /* 0x0000001d13137212 */ /* 0x000fe200078efcff */
[----:B------:R1:W-:Y:S03]  /*138f0*/  STL.64 [R1+0x68], R10 ;  /* 0x0000680a01007387 */ /* 0x0003e60000100a00 */
[----:B------:R-:W-:Y:S01]  /*13900*/  LOP3.LUT R19, R19, 0x20, RZ, 0x3c, !PT ;  /* 0x0000002013137812 */ /* 0x000fe200078e3cff */
[----:B0-----:R-:W-:Y:S01]  /*13910*/  IMAD.MOV.U32 R8, RZ, RZ, R23 ;  /* 0x000000ffff087224 */ /* 0x001fe200078e0017 */
[----:B------:R-:W-:Y:S02]  /*13920*/  MOV R9, R22 ;  /* 0x0000001600097202 */ /* 0x000fe40000000f00 */
[----:B-1----:R-:W-:Y:S02]  /*13930*/  MOV R11, R20 ;  /* 0x00000014000b7202 */ /* 0x002fe40000000f00 */
[----:B------:R-:W-:-:S02]  /*13940*/  MOV R10, R21 ;  /* 0x00000015000a7202 */ /* 0x000fc40000000f00 */
[----:B------:R-:W0:Y:S01]  /*13950*/  LDSM.16.MT88.4 R20, [R19+0x9000] ;  /* 0x009000001314783b */ /* 0x000e220000004200 */
[----:B------:R-:W-:-:S03]  /*13960*/  MOV R26, R7 ;  /* 0x00000007001a7202 */ /* 0x000fc60000000f00 */
[----:B------:R0:W-:Y:S04]  /*13970*/  STL [R1+0x1998], R2 ;  /* 0x0019980201007387 */ /* 0x0001e80000100800 */
[----:B------:R-:W1:Y:S01]  /*13980*/  LDSM.16.MT88.4 R16, [R19+0x9080] ;  /* 0x009080001310783b */ /* 0x000e620000004200 */
[----:B0-----:R-:W-:Y:S02]  /*13990*/  MOV R2, R22 ;  /* 0x0000001600027202 */ /* 0x001fe40000000f00 */
[----:B------:R-:W-:Y:S02]  /*139a0*/  MOV R0, R23 ;  /* 0x0000001700007202 */ /* 0x000fe40000000f00 */
[----:B------:R-:W-:Y:S01]  /*139b0*/  MOV R6, R20 ;  /* 0x0000001400067202 */ /* 0x000fe20000000f00 */
[----:B------:R-:W2:Y:S01]  /*139c0*/  LDL.LU.64 R22, [R1+0x1a48] ;  /* 0x001a480001167983 */ /* 0x000ea20000300a00 */
[----:B------:R-:W-:-:S03]  /*139d0*/  MOV R7, R21 ;  /* 0x0000001500077202 */ /* 0x000fc60000000f00 */
        /* <DEDUP_REMOVED lines=9> */
[----:B--2---:R-:W-:Y:S02]  /*13a70*/  HMMA.16816.F32.BF16 R20, R20, R4, R24 ;  /* 0x000000041414723c */ /* 0x004fe40000041818 */
[----:B------:R-:W2:Y:S04]  /*13a80*/  LDL.LU.64 R26, [R1+0x1a18] ;  /* 0x001a1800011a7983 */ /* 0x000ea80000300a00 */
[----:B------:R-:W2:Y:S11]  /*13a90*/  LDL.LU.64 R24, [R1+0x1a10] ;  /* 0x001a100001187983 */ /* 0x000eb60000300a00 */
[----:B------:R-:W-:Y:S06]  /*13aa0*/  @!UPT UIADD3 URZ, URZ, URZ, URZ ;  /* 0x0000003f3f3ff290 */ /* 0x000fec000fffe03f */
[----:B------:R-:W-:Y:S01]  /*13ab0*/  STL.64 [R1+0x90], R20 ;  /* 0x0000901401007387 */ /* 0x000fe20000100a00 */
[----:B------:R-:W-:-:S03]  /*13ac0*/  IMAD.MOV.U32 R29, RZ, RZ, R23 ;  /* 0x000000ffff1d7224 */ /* 0x000fc600078e0017 */
[----:B------:R0:W-:Y:S04]  /*13ad0*/  STL [R1+0x98], R22 ;  /* 0x0000981601007387 */ /* 0x0001e80000100800 */
[----:B0-----:R-:W3:Y:S04]  /*13ae0*/  LDL.LU.64 R22, [R1+0x1a08] ;  /* 0x001a080001167983 */ /* 0x001ee80000300a00 */
[----:B------:R-:W3:Y:S04]  /*13af0*/  LDL.LU.64 R20, [R1+0x1a00] ;  /* 0x001a000001147983 */ /* 0x000ee80000300a00 */
[----:B------:R-:W-:Y:S04]  /*13b00*/  STL [R1+0x1994], R29 ;  /* 0x0019941d01007387 */ /* 0x000fe80000100800 */
        /* <DEDUP_REMOVED lines=8> */
[----:B------:R-:W-:Y:S04]  /*13b90*/  STL.64 [R1+0xa0], R16 ;  /* 0x0000a01001007387 */ /* 0x000fe80000100a00 */
[----:B------:R0:W-:Y:S02]  /*13ba0*/  STL.64 [R1+0xa8], R18 ;  /* 0x0000a81201007387 */ /* 0x0001e40000100a00 */
[----:B0-----:R-:W-:Y:S02]  /*13bb0*/  MOV R19, R0 ;  /* 0x0000000000137202 */ /* 0x001fe40000000f00 */
[----:B------:R-:W-:Y:S02]  /*13bc0*/  MOV R16, R6 ;  /* 0x0000000600107202 */ /* 0x000fe40000000f00 */
[----:B------:R-:W3:Y:S01]  /*13bd0*/  LDL.LU R6, [R1+0x19dc] ;  /* 0x0019dc0001067983 */ /* 0x000ee20000300800 */
[----:B------:R-:W-:-:S03]  /*13be0*/  MOV R17, R7 ;  /* 0x0000000700117202 */ /* 0x000fc60000000f00 */
[----:B------:R-:W3:Y:S01]  /*13bf0*/  LDL.LU R7, [R1+0x19d8] ;  /* 0x0019d80001077983 */ /* 0x000ee20000300800 */
[----:B------:R-:W-:Y:S01]  /*13c00*/  MOV R18, R2 ;  /* 0x0000000200127202 */ /* 0x000fe20000000f00 */
[----:B--2---:R-:W-:Y:S02]  /*13c10*/  HMMA.16816.F32.BF16 R20, R20, R4, R24 ;  /* 0x000000041414723c */ /* 0x004fe40000041818 */
[----:B------:R-:W2:Y:S04]  /*13c20*/  LDL.LU.64 R26, [R1+0x19d0] ;  /* 0x0019d000011a7983 */ /* 0x000ea80000300a00 */
[----:B------:R-:W2:Y:S11]  /*13c30*/  LDL.LU.64 R24, [R1+0x19c8] ;  /* 0x0019c80001187983 */ /* 0x000eb60000300a00 */
[----:B------:R-:W-:Y:S07]  /*13c40*/  @!UPT UIADD3 URZ, URZ, URZ, URZ ;  /* 0x0000003f3f3ff290 */ /* 0x000fee000fffe03f */
[----:B------:R-:W-:Y:S01]  /*13c50*/  IMAD.MOV.U32 R29, RZ, RZ, R20 ;  /* 0x000000ffff1d7224 */ /* 0x000fe200078e0014 */
[----:B------:R-:W-:Y:S01]  /*13c60*/  MOV R0, R21 ;  /* 0x0000001500007202 */ /* 0x000fe20000000f00 */
[----:B------:R-:W-:Y:S01]  /*13c70*/  IMAD.MOV.U32 R21, RZ, RZ, R10 ;  /* 0x000000ffff157224 */ /* 0x000fe200078e000a */
[----:B------:R-:W-:Y:S02]  /*13c80*/  MOV R5, R22 ;  /* 0x0000001600057202 */ /* 0x000fe40000000f00 */
[----:B------:R-:W-:Y:S02]  /*13c90*/  MOV R4, R23 ;  /* 0x0000001700047202 */ /* 0x000fe40000000f00 */
[----:B------:R-:W-:Y:S02]  /*13ca0*/  MOV R20, R11 ;  /* 0x0000000b00147202 */ /* 0x000fe40000000f00 */
[----:B------:R-:W-:Y:S02]  /*13cb0*/  MOV R22, R9 ;  /* 0x0000000900167202 */ /* 0x000fe40000000f00 */
[----:B------:R-:W-:-:S02]  /*13cc0*/  MOV R23, R8 ;  /* 0x0000000800177202 */ /* 0x000fc40000000f00 */
[----:B------:R-:W0:Y:S04]  /*13cd0*/  LDSM.16.MT88.4 R8, [R28+0x9000] ;  /* 0x009000001c08783b */ /* 0x000e280000004200 */
[----:B------:R-:W-:Y:S04]  /*13ce0*/  STL [R1+0x19a4], R5 ;  /* 0x0019a40501007387 */ /* 0x000fe80000100800 */
[----:B------:R-:W-:Y:S04]  /*13cf0*/  STL [R1+0x19a0], R0 ;  /* 0x0019a00001007387 */ /* 0x000fe80000100800 */
[----:B------:R-:W-:Y:S04]  /*13d00*/  STL [R1+0x199c], R29 ;  /* 0x00199c1d01007387 */ /* 0x000fe80000100800 */
[----:B0-----:R-:W-:Y:S04]  /*13d10*/  STL.64 [R1+0x50], R8 ;  /* 0x0000500801007387 */ /* 0x001fe80000100a00 */
[----:B------:R-:W-:Y:S04]  /*13d20*/  STL.64 [R1+0x58], R10 ;  /* 0x0000580a01007387 */ /* 0x000fe80000100a00 */
[----:B------:R-:W0:Y:S02]  /*13d30*/  LDSM.16.MT88.4 R8, [R28+0x9080] ;  /* 0x009080001c08783b */ /* 0x000e240000004200 */
[----:B0-----:R-:W-:Y:S01]  /*13d40*/  IMAD.MOV.U32 R29, RZ, RZ, R10 ;  /* 0x000000ffff1d7224 */ /* 0x001fe200078e000a */
[----:B------:R-:W-:-:S02]  /*13d50*/  MOV R2, R11 ;  /* 0x0000000b00027202 */ /* 0x000fc40000000f00 */
[----:B------:R-:W-:Y:S01]  /*13d60*/  MOV R5, R8 ;  /* 0x0000000800057202 */ /* 0x000fe20000000f00 */
[----:B------:R-:W3:Y:S01]  /*13d70*/  LDL.LU.64 R10, [R1+0x19c0] ;  /* 0x0019c000010a7983 */ /* 0x000ee20000300a00 */
[----:B------:R-:W-:-:S03]  /*13d80*/  MOV R0, R9 ;  /* 0x0000000900007202 */ /* 0x000fc60000000f00 */
[----:B------:R-:W3:Y:S02]  /*13d90*/  LDL.LU.64 R8, [R1+0x19b8] ;  /* 0x0019b80001087983 */ /* 0x000ee40000300a00 */
[-C--:B---3--:R-:W-:Y:S02]  /*13da0*/  HMMA.16816.F32.BF16 R8, R12, R6.reuse, R8 ;  /* 0x000000060c08723c */ /* 0x088fe40000041808 */
[----:B------:R-:W3:Y:S04]  /*13db0*/  LDL.LU.64 R14, [R1+0x19b0] ;  /* 0x0019b000010e7983 */ /* 0x000ee80000300a00 */
[----:B------:R-:W3:Y:S11]  /*13dc0*/  LDL.LU.64 R12, [R1+0x19a8] ;  /* 0x0019a800010c7983 */ /* 0x000ef60000300a00 */
[----:B------:R-:W-:Y:S06]  /*13dd0*/  @!UPT UIADD3 URZ, URZ, URZ, URZ ;  /* 0x0000003f3f3ff290 */ /* 0x000fec000fffe03f */
[----:B------:R-:W-:Y:S04]  /*13de0*/  STL.64 [R1+0x40], R8 ;  /* 0x0000400801007387 */ /* 0x000fe80000100a00 */
[----:B------:R3:W-:Y:S02]  /*13df0*/  STL.64 [R1+0x48], R10 ;  /* 0x0000480a01007387 */ /* 0x0007e40000100a00 */
[-C--:B---3--:R-:W-:Y:S08]  /*13e00*/  HMMA.16816.F32.BF16 R8, R20, R6.reuse, R12 ;  /* 0x000000061408723c */ /* 0x088ff0000004180c */
[----:B--2---:R-:W-:Y:S01]  /*13e10*/  HMMA.16816.F32.BF16 R20, R16, R6, R24 ;  /* 0x000000061014723c */ /* 0x004fe20000041818 */
[----:B------:R-:W0:Y:S04]  /*13e20*/  LDSM.16.MT88.4 R24, [R3+0x9000] ;  /* 0x009000000318783b */ /* 0x000e280000004200 */
[----:B------:R-:W1:Y:S11]  /*13e30*/  LDSM.16.MT88.4 R16, [R3+0x9080] ;  /* 0x009080000310783b */ /* 0x000e760000004200 */
[----:B------:R-:W-:Y:S07]  /*13e40*/  @!UPT UIADD3 URZ, URZ, URZ, URZ ;  /* 0x0000003f3f3ff290 */ /* 0x000fee000fffe03f */
[----:B------:R-:W-:Y:S04]  /*13e50*/  STL.64 [R1+0x1908], R22 ;  /* 0x0019081601007387 */ /* 0x000fe80000100a00 */
[----:B------:R-:W-:Y:S04]  /*13e60*/  STL.64 [R1+0x70], R8 ;  /* 0x0000700801007387 */ /* 0x000fe80000100a00 */
[----:B------:R-:W-:Y:S04]  /*13e70*/  STL.64 [R1+0x78], R10 ;  /* 0x0000780a01007387 */ /* 0x000fe80000100a00 */
[----:B------:R-:W-:Y:S04]  /*13e80*/  STL.64 [R1+0x1900], R20 ;  /* 0x0019001401007387 */ /* 0x000fe80000100a00 */
[----:B0-----:R-:W-:Y:S04]  /*13e90*/  STL.64 [R1+0x1948], R26 ;  /* 0x0019481a01007387 */ /* 0x001fe80000100a00 */
[----:B------:R-:W-:Y:S04]  /*13ea0*/  STL.64 [R1+0x1940], R24 ;  /* 0x0019401801007387 */ /* 0x000fe80000100a00 */
[----:B-1----:R-:W-:Y:S04]  /*13eb0*/  STL.64 [R1+0x1938], R18 ;  /* 0x0019381201007387 */ /* 0x002fe80000100a00 */
[----:B------:R0:W-:Y:S04]  /*13ec0*/  STL.64 [R1+0x1930], R16 ;  /* 0x0019301001007387 */ /* 0x0001e80000100a00 */
[----:B0-----:R-:W2:Y:S04]  /*13ed0*/  LDL.LU R16, [R1+0xa0] ;  /* 0x0000a00001107983 */ /* 0x001ea80000300800 */
[----:B------:R-:W2:Y:S04]  /*13ee0*/  LDL.LU R17, [R1+0xa4] ;  /* 0x0000a40001117983 */ /* 0x000ea80000300800 */
[----:B------:R-:W3:Y:S04]  /*13ef0*/  LDL.LU R18, [R1+0xa8] ;  /* 0x0000a80001127983 */ /* 0x000ee80000300800 */
[----:B------:R-:W3:Y:S04]  /*13f00*/  LDL.LU R19, [R1+0xac] ;  /* 0x0000ac0001137983 */ /* 0x000ee80000300800 */
[----:B------:R-:W4:Y:S04]  /*13f10*/  LDL.LU R24, [R1+0x50] ;  /* 0x0000500001187983 */ /* 0x000f280000300800 */
[----:B------:R-:W4:Y:S04]  /*13f20*/  LDL.LU R25, [R1+0x54] ;  /* 0x0000540001197983 */ /* 0x000f280000300800 */
[----:B------:R-:W5:Y:S04]  /*13f30*/  LDL.LU R26, [R1+0x58] ;  /* 0x00005800011a7983 */ /* 0x000f680000300800 */
[----:B------:R-:W5:Y:S04]  /*13f40*/  LDL.LU R27, [R1+0x5c] ;  /* 0x00005c00011b7983 */ /* 0x000f680000300800 */
[----:B-----5:R-:W-:Y:S04]  /*13f50*/  STL.64 [R1+0x1988], R26 ;  /* 0x0019881a01007387 */ /* 0x020fe80000100a00 */
[----:B----4-:R0:W-:Y:S04]  /*13f60*/  STL.64 [R1+0x1980], R24 ;  /* 0x0019801801007387 */ /* 0x0101e80000100a00 */
[----:B------:R-:W4:Y:S04]  /*13f70*/  LDL.LU R20, [R1+0x10] ;  /* 0x0000100001147983 */ /* 0x000f280000300800 */
[----:B------:R-:W4:Y:S04]  /*13f80*/  LDL.LU R21, [R1+0x14] ;  /* 0x0000140001157983 */ /* 0x000f280000300800 */
[----:B------:R-:W4:Y:S04]  /*13f90*/  LDL.LU R22, [R1+0x18] ;  /* 0x0000180001167983 */ /* 0x000f280000300800 */
[----:B------:R-:W4:Y:S04]  /*13fa0*/  LDL.LU R23, [R1+0x1c] ;  /* 0x00001c0001177983 */ /* 0x000f280000300800 */
[----:B0-----:R-:W4:Y:S04]  /*13fb0*/  LDL.LU R24, [R1+0x60] ;  /* 0x0000600001187983 */ /* 0x001f280000300800 */
[----:B------:R-:W4:Y:S04]  /*13fc0*/  LDL.LU R25, [R1+0x64] ;  /* 0x0000640001197983 */ /* 0x000f280000300800 */
[----:B------:R-:W4:Y:S04]  /*13fd0*/  LDL.LU R26, [R1+0x68] ;  /* 0x00006800011a7983 */ /* 0x000f280000300800 */
[----:B------:R-:W4:Y:S04]  /*13fe0*/  LDL.LU R27, [R1+0x6c] ;  /* 0x00006c00011b7983 */ /* 0x000f280000300800 */
[----:B---3--:R0:W-:Y:S04]  /*13ff0*/  STL.64 [R1+0x1958], R18 ;  /* 0x0019581201007387 */ /* 0x0081e80000100a00 */
[----:B--2---:R1:W-:Y:S01]  /*14000*/  STL.64 [R1+0x1950], R16 ;  /* 0x0019501001007387 */ /* 0x0043e20000100a00 */
[----:B0-----:R-:W-:Y:S01]  /*14010*/  MOV R18, R29 ;  /* 0x0000001d00127202 */ /* 0x001fe20000000f00 */
[----:B------:R-:W-:Y:S01]  /*14020*/  IMAD.MOV.U32 R19, RZ, RZ, R2 ;  /* 0x000000ffff137224 */ /* 0x000fe200078e0002 */
[----:B-1----:R-:W-:-:S02]  /*14030*/  MOV R16, R5 ;  /* 0x0000000500107202 */ /* 0x002fc40000000f00 */
[----:B------:R-:W2:Y:S01]  /*14040*/  LDL.LU R5, [R1+0x19a4] ;  /* 0x0019a40001057983 */ /* 0x000ea20000300800 */
[----:B------:R-:W-:-:S03]  /*14050*/  MOV R17, R0 ;  /* 0x0000000000117202 */ /* 0x000fc60000000f00 */
[----:B------:R-:W3:Y:S04]  /*14060*/  LDL.LU R0, [R1+0x19a0] ;  /* 0x0019a00001007983 */ /* 0x000ee80000300800 */
[----:B------:R-:W5:Y:S04]  /*14070*/  LDL.LU R29, [R1+0x199c] ;  /* 0x00199c00011d7983 */ /* 0x000f680000300800 */
[----:B------:R-:W2:Y:S04]  /*14080*/  LDL.LU R2, [R1+0x1998] ;  /* 0x0019980001027983 */ /* 0x000ea80000300800 */
[----:B------:R-:W-:Y:S04]  /*14090*/  STL.64 [R1+0x1978], R18 ;  /* 0x0019781201007387 */ /* 0x000fe80000100a00 */
[----:B------:R0:W-:Y:S04]  /*140a0*/  STL.64 [R1+0x1970], R16 ;  /* 0x0019701001007387 */ /* 0x0001e80000100a00 */
[----:B0-----:R-:W3:Y:S04]  /*140b0*/  LDL.LU R16, [R1+0xb0] ;  /* 0x0000b00001107983 */ /* 0x001ee80000300800 */
[----:B------:R-:W3:Y:S04]  /*140c0*/  LDL.LU R17, [R1+0xb4] ;  /* 0x0000b40001117983 */ /* 0x000ee80000300800 */
[----:B------:R-:W3:Y:S04]  /*140d0*/  LDL.LU R18, [R1+0xb8] ;  /* 0x0000b80001127983 */ /* 0x000ee80000300800 */
[----:B------:R-:W3:Y:S04]  /*140e0*/  LDL.LU R19, [R1+0xbc] ;  /* 0x0000bc0001137983 */ /* 0x000ee80000300800 */
[----:B------:R-:W-:Y:S04]  /*140f0*/  STL [R1+0x1918], R3 ;  /* 0x0019180301007387 */ /* 0x000fe80000100800 */
[----:B--2---:R-:W0:Y:S04]  /*14100*/  LDSM.16.MT88.4 R12, [R2+0xa000] ;  /* 0x00a00000020c783b */ /* 0x004e280000004200 */
[----:B0-----:R-:W-:Y:S04]  /*14110*/  STL.64 [R1+0x1928], R14 ;  /* 0x0019280e01007387 */ /* 0x001fe80000100a00 */
[----:B------:R5:W-:Y:S02]  /*14120*/  STL.64 [R1+0x1920], R12 ;  /* 0x0019200c01007387 */ /* 0x000be40000100a00 */
[----:B-----5:R-:W-:-:S02]  /*14130*/  MOV R12, R29 ;  /* 0x0000001d000c7202 */ /* 0x020fc40000000f00 */
[----:B------:R-:W2:Y:S01]  /*14140*/  LDL.LU R29, [R1+0x1994] ;  /* 0x00199400011d7983 */ /* 0x000ea20000300800 */
[----:B---3--:R-:W-:-:S03]  /*14150*/  MOV R13, R0 ;  /* 0x00000000000d7202 */ /* 0x008fc60000000f00 */
[----:B------:R-:W3:Y:S01]  /*14160*/  LDL.LU R0, [R1+0x1990] ;  /* 0x0019900001007983 */ /* 0x000ee20000300800 */
[----:B------:R-:W-:Y:S02]  /*14170*/  MOV R14, R5 ;  /* 0x00000005000e7202 */ /* 0x000fe40000000f00 */
[----:B------:R-:W-:-:S05]  /*14180*/  MOV R15, R4 ;  /* 0x00000004000f7202 */ /* 0x000fca0000000f00 */
[----:B------:R-:W-:Y:S04]  /*14190*/  STL.64 [R1+0x1968], R14 ;  /* 0x0019680e01007387 */ /* 0x000fe80000100a00 */
[----:B------:R0:W-:Y:S01]  /*141a0*/  STL.64 [R1+0x1960], R12 ;  /* 0x0019600c01007387 */ /* 0x0001e20000100a00 */
[----:B----4-:R-:W-:Y:S03]  /*141b0*/  HMMA.16816.F32.BF16 R20, R20, R6, R24 ;  /* 0x000000061414723c */ /* 0x010fe60000041818 */
[----:B0-----:R-:W4:Y:S04]  /*141c0*/  LDL.LU R12, [R1+0x90] ;  /* 0x00009000010c7983 */ /* 0x001f280000300800 */
[----:B------:R-:W4:Y:S04]  /*141d0*/  LDL.LU R13, [R1+0x94] ;  /* 0x00009400010d7983 */ /* 0x000f280000300800 */
[----:B------:R-:W4:Y:S04]  /*141e0*/  LDL.LU R14, [R1+0x98] ;  /* 0x00009800010e7983 */ /* 0x000f280000300800 */
[----:B---3--:R-:W0:Y:S04]  /*141f0*/  LDSM.16.M88.4 R8, [R0+0x10100] ;  /* 0x010100000008783b */ /* 0x008e280000000200 */
[----:B0-----:R0:W-:Y:S04]  /*14200*/  STL [R1+0x18a4], R10 ;  /* 0x0018a40a01007387 */ /* 0x0011e80000100800 */
[----:B------:R-:W-:Y:S04]  /*14210*/  STL [R1+0x18a0], R11 ;  /* 0x0018a00b01007387 */ /* 0x000fe80000100800 */
[----:B------:R-:W-:Y:S04]  /*14220*/  STL [R1+0x1748], R0 ;  /* 0x0017480001007387 */ /* 0x000fe80000100800 */
[----:B------:R-:W3:Y:S04]  /*14230*/  LDL.LU.64 R26, [R1+0x1988] ;  /* 0x00198800011a7983 */ /* 0x000ee80000300a00 */
[----:B------:R-:W3:Y:S01]  /*14240*/  LDL.LU.64 R24, [R1+0x1980] ;  /* 0x0019800001187983 */ /* 0x000ee20000300a00 */
[----:B0-----:R-:W-:-:S03]  /*14250*/  MOV R10, R23 ;  /* 0x00000017000a7202 */ /* 0x001fc60000000f00 */
[----:B------:R-:W-:Y:S04]  /*14260*/  STL.64 [R1+0x60], R20 ;  /* 0x0000601401007387 */ /* 0x000fe80000100a00 */
[----:B------:R-:W-:Y:S04]  /*14270*/  STL [R1+0x68], R22 ;  /* 0x0000681601007387 */ /* 0x000fe80000100800 */
[----:B------:R-:W0:Y:S04]  /*14280*/  LDSM.16.MT88.4 R20, [R2+0xa080] ;  /* 0x00a080000214783b */ /* 0x000e280000004200 */
[----:B------:R-:W-:Y:S04]  /*14290*/  STL [R1+0x1910], R10 ;  /* 0x0019100a01007387 */ /* 0x000fe80000100800 */
[----:B0-----:R-:W-:Y:S04]  /*142a0*/  STL [R1+0x191c], R22 ;  /* 0x00191c1601007387 */ /* 0x001fe80000100800 */
[----:B------:R-:W-:Y:S04]  /*142b0*/  STL [R1+0x1914], R23 ;  /* 0x0019141701007387 */ /* 0x000fe80000100800 */
[----:B------:R0:W-:Y:S01]  /*142c0*/  STL [R1+0x18ec], R2 ;  /* 0x0018ec0201007387 */ /* 0x0001e20000100800 */
[----:B---3--:R-:W-:Y:S03]  /*142d0*/  HMMA.16816.F32.BF16 R24, R24, R6, R16 ;  /* 0x000000061818723c */ /* 0x008fe60000041810 */
[----:B------:R-:W4:Y:S04]  /*142e0*/  LDL.LU.64 R18, [R1+0x1978] ;  /* 0x0019780001127983 */ /* 0x000f280000300a00 */
[----:B------:R-:W4:Y:S04]  /*142f0*/  LDL.LU.64 R16, [R1+0x1970] ;  /* 0x0019700001107983 */ /* 0x000f280000300a00 */
[----:B------:R-:W1:Y:S01]  /*14300*/  S2R R4, SR_TID.X ;  /* 0x0000000000047919 */ /* 0x000e620000002100 */
[----:B--2---:R-:W-:Y:S11]  /*14310*/  IMAD.MOV.U32 R15, RZ, RZ, R29 ;  /* 0x000000ffff0f7224 */ /* 0x004ff600078e001d */
[----:B------:R-:W-:Y:S01]  /*14320*/  @!UPT UIADD3 URZ, URZ, URZ, URZ ;  /* 0x0000003f3f3ff290 */ /* 0x000fe2000fffe03f */
[----:B------:R-:W-:Y:S02]  /*14330*/  MOV R29, R27 ;  /* 0x0000001b001d7202 */ /* 0x000fe40000000f00 */
[C---:B-1----:R-:W-:Y:S02]  /*14340*/  LOP3.LUT R27, R4.reuse, 0x7, RZ, 0xc0, !PT ;  /* 0x00000007041b7812 */ /* 0x042fe400078ec0ff */
[C---:B------:R-:W-:Y:S02]  /*14350*/  LOP3.LUT R5, R4.reuse, 0x10, RZ, 0xc0, !PT ;  /* 0x0000001004057812 */ /* 0x040fe400078ec0ff */
[----:B------:R-:W-:Y:S01]  /*14360*/  SHF.L.U32 R4, R4, 0x1, RZ ;  /* 0x0000000104047819 */ /* 0x000fe200000006ff */
[----:B------:R-:W-:Y:S01]  /*14370*/  IMAD R27, R27, 0x110, RZ ;  /* 0x000001101b1b7824 */ /* 0x000fe200078e02ff */
[----:B------:R-:W-:-:S04]  /*14380*/  SHF.L.U32 R5, R5, 0x7, RZ ;  /* 0x0000000705057819 */ /* 0x000fc800000006ff */
[----:B------:R-:W-:Y:S01]  /*14390*/  LOP3.LUT R27, R27, 0x10, R4, 0x78, !PT ;  /* 0x000000101b1b7812 */ /* 0x000fe200078e7804 */
[----:B------:R-:W-:Y:S03]  /*143a0*/  STL.64 [R1+0xc0], R24 ;  /* 0x0000c01801007387 */ /* 0x000fe60000100a00 */
        /* <DEDUP_REMOVED lines=9> */
[----:B0-----:R-:W-:-:S03]  /*14440*/  IMAD.MOV.U32 R2, RZ, RZ, R18 ;  /* 0x000000ffff027224 */ /* 0x001fc600078e0012 */
[----:B------:R-:W-:Y:S04]  /*14450*/  STL [R1+0xbc], R19 ;  /* 0x0000bc1301007387 */ /* 0x000fe80000100800 */
[----:B------:R-:W0:Y:S04]  /*14460*/  LDSM.16.MT88.4 R16, [R27+0xa000] ;  /* 0x00a000001b10783b */ /* 0x000e280000004200 */
[----:B------:R-:W1:Y:S04]  /*14470*/  LDSM.16.MT88.4 R24, [R27+0xa080] ;  /* 0x00a080001b18783b */ /* 0x000e680000004200 */
[----:B------:R3:W-:Y:S01]  /*14480*/  STL [R1+0x18f4], R2 ;  /* 0x0018f40201007387 */ /* 0x0007e20000100800 */
[----:B0-----:R-:W-:-:S02]  /*14490*/  MOV R22, R18 ;  /* 0x0000001200167202 */ /* 0x001fc40000000f00 */
[----:B------:R-:W-:Y:S02]  /*144a0*/  MOV R3, R19 ;  /* 0x0000001300037202 */ /* 0x000fe40000000f00 */
[----:B------:R-:W-:Y:S01]  /*144b0*/  MOV R4, R16 ;  /* 0x0000001000047202 */ /* 0x000fe20000000f00 */
[----:B------:R-:W4:Y:S01]  /*144c0*/  LDL.LU.64 R18, [R1+0x1958] ;  /* 0x0019580001127983 */ /* 0x000f220000300a00 */
[----:B------:R-:W-:Y:S01]  /*144d0*/  MOV R5, R17 ;  /* 0x0000001100057202 */ /* 0x000fe20000000f00 */
[----:B-1----:R-:W-:Y:S01]  /*144e0*/  IMAD.MOV.U32 R23, RZ, RZ, R24 ;  /* 0x000000ffff177224 */ /* 0x002fe200078e0018 */
[----:B------:R-:W-:Y:S01]  /*144f0*/  MOV R29, R26 ;  /* 0x0000001a001d7202 */ /* 0x000fe20000000f00 */
[----:B------:R-:W4:Y:S01]  /*14500*/  LDL.LU.64 R16, [R1+0x1950] ;  /* 0x0019500001107983 */ /* 0x000f220000300a00 */
[----:B---3--:R-:W-:Y:S02]  /*14510*/  MOV R2, R27 ;  /* 0x0000001b00027202 */ /* 0x008fe40000000f00 */
[----:B------:R-:W-:Y:S01]  /*14520*/  MOV R10, R25 ;  /* 0x00000019000a7202 */ /* 0x000fe20000000f00 */
[----:B------:R-:W4:Y:S04]  /*14530*/  LDL.LU.64 R26, [R1+0x1948] ;  /* 0x00194800011a7983 */ /* 0x000f280000300a00 */
[----:B------:R-:W4:Y:S02]  /*14540*/  LDL.LU.64 R24, [R1+0x1940] ;  /* 0x0019400001187983 */ /* 0x000f240000300a00 */
[----:B----4-:R-:W-:Y:S02]  /*14550*/  HMMA.16816.F32.BF16 R24, R24, R6, R16 ;  /* 0x000000061818723c */ /* 0x010fe40000041810 */
[----:B------:R-:W2:Y:S04]  /*14560*/  LDL.LU.64 R18, [R1+0x1938] ;  /* 0x0019380001127983 */ /* 0x000ea80000300a00 */
[----:B------:R-:W2:Y:S11]  /*14570*/  LDL.LU.64 R16, [R1+0x1930] ;  /* 0x0019300001107983 */ /* 0x000eb60000300a00 */
[----:B------:R-:W-:Y:S06]  /*14580*/  @!UPT UIADD3 URZ, URZ, URZ, URZ ;  /* 0x0000003f3f3ff290 */ /* 0x000fec000fffe03f */
[----:B------:R0:W-:Y:S01]  /*14590*/  STL [R1+0x90], R24 ;  /* 0x0000901801007387 */ /* 0x0001e20000100800 */
[----:B------:R-:W-:-:S03]  /*145a0*/  MOV R11, R25 ;  /* 0x00000019000b7202 */ /* 0x000fc60000000f00 */
[----:B------:R1:W-:Y:S01]  /*145b0*/  STL [R1+0x98], R26 ;  /* 0x0000981a01007387 */ /* 0x0003e20000100800 */
[----:B------:R-:W-:-:S03]  /*145c0*/  IMAD.MOV.U32 R0, RZ, RZ, R27 ;  /* 0x000000ffff007224 */ /* 0x000fc600078e001b */
[----:B0-----:R-:W3:Y:S04]  /*145d0*/  LDL.LU R24, [R1+0x40] ;  /* 0x0000400001187983 */ /* 0x001ee80000300800 */
[----:B------:R-:W3:Y:S04]  /*145e0*/  LDL.LU R25, [R1+0x44] ;  /* 0x0000440001197983 */ /* 0x000ee80000300800 */
[----:B-1----:R-:W3:Y:S04]  /*145f0*/  LDL.LU R26, [R1+0x48] ;  /* 0x00004800011a7983 */ /* 0x002ee80000300800 */
[----:B------:R-:W3:Y:S04]  /*14600*/  LDL.LU R27, [R1+0x4c] ;  /* 0x00004c00011b7983 */ /* 0x000ee80000300800 */
[----:B------:R-:W-:Y:S01]  /*14610*/  STL [R1+0x18f8], R11 ;  /* 0x0018f80b01007387 */ /* 0x000fe20000100800 */
[----:B--2---:R-:W-:Y:S03]  /*14620*/  HMMA.16816.F32.BF16 R16, R16, R6, R12 ;  /* 0x000000061010723c */ /* 0x004fe6000004180c */
[----:B------:R-:W3:Y:S04]  /*14630*/  LDL.LU.64 R14, [R1+0x1928] ;  /* 0x00192800010e7983 */ /* 0x000ee80000300a00 */
[----:B------:R-:W3:Y:S11]  /*14640*/  LDL.LU.64 R12, [R1+0x1920] ;  /* 0x00192000010c7983 */ /* 0x000ef60000300a00 */
[----:B------:R-:W-:Y:S05]  /*14650*/  @!UPT UIADD3 URZ, URZ, URZ, URZ ;  /* 0x0000003f3f3ff290 */ /* 0x000fea000fffe03f */
[----:B------:R-:W-:Y:S04]  /*14660*/  STL.64 [R1+0x50], R16 ;  /* 0x0000501001007387 */ /* 0x000fe80000100a00 */
[----:B------:R-:W-:Y:S04]  /*14670*/  STL.64 [R1+0x58], R18 ;  /* 0x0000581201007387 */ /* 0x000fe80000100a00 */
[----:B------:R-:W-:Y:S01]  /*14680*/  LDSM.16.MT88.4 R16, [R28+0xa080] ;  /* 0x00a080001c10783b */ /* 0x000fe20000004200 */
[----:B------:R-:W-:Y:S02]  /*14690*/  MOV R6, R22 ;  /* 0x0000001600067202 */ /* 0x000fe40000000f00 */
[----:B------:R-:W-:Y:S01]  /*146a0*/  MOV R7, R3 ;  /* 0x0000000300077202 */ /* 0x000fe20000000f00 */
[----:B------:R-:W2:Y:S04]  /*146b0*/  LDL.LU R22, [R1+0x191c] ;  /* 0x00191c0001167983 */ /* 0x000ea80000300800 */
[----:B------:R-:W4:Y:S01]  /*146c0*/  LDL.LU R3, [R1+0x1918] ;  /* 0x0019180001037983 */ /* 0x000f220000300800 */
[----:B---3--:R-:W-:Y:S03]  /*146d0*/  HMMA.16816.F32.BF16 R12, R12, R8, R24 ;  /* 0x000000080c0c723c */ /* 0x008fe60000041818 */
[----:B------:R-:W0:Y:S04]  /*146e0*/  LDSM.16.MT88.4 R24, [R28+0xa000] ;  /* 0x00a000001c18783b */ /* 0x000e280000004200 */
[----:B0-----:R-:W-:Y:S11]  /*146f0*/  STL.64 [R1+0x18e0], R26 ;  /* 0x0018e01a01007387 */ /* 0x001ff60000100a00 */
[----:B------:R-:W-:Y:S05]  /*14700*/  @!UPT UIADD3 URZ, URZ, URZ, URZ ;  /* 0x0000003f3f3ff290 */ /* 0x000fea000fffe03f */
[----:B------:R-:W-:Y:S04]  /*14710*/  STL.64 [R1+0x80], R12 ;  /* 0x0000800c01007387 */ /* 0x000fe80000100a00 */
[----:B------:R-:W-:Y:S04]  /*14720*/  STL.64 [R1+0x88], R14 ;  /* 0x0000880e01007387 */ /* 0x000fe80000100a00 */
[----:B------:R0:W-:Y:S04]  /*14730*/  STL.64 [R1+0x18d8], R24 ;  /* 0x0018d81801007387 */ /* 0x0001e80000100a00 */
[----:B----4-:R-:W1:Y:S04]  /*14740*/  LDSM.16.MT88.4 R12, [R3+0xa000] ;  /* 0x00a00000030c783b */ /* 0x010e680000004200 */
[----:B0-----:R-:W2:Y:S04]  /*14750*/  LDL.LU R24, [R1+0x70] ;  /* 0x0000700001187983 */ /* 0x001ea80000300800 */
[----:B------:R-:W2:Y:S04]  /*14760*/  LDL.LU R25, [R1+0x74] ;  /* 0x0000740001197983 */ /* 0x000ea80000300800 */
[----:B------:R-:W2:Y:S04]  /*14770*/  LDL.LU R26, [R1+0x78] ;  /* 0x00007800011a7983 */ /* 0x000ea80000300800 */
[----:B------:R-:W2:Y:S04]  /*14780*/  LDL.LU R27, [R1+0x7c] ;  /* 0x00007c00011b7983 */ /* 0x000ea80000300800 */
[----:B------:R-:W-:Y:S04]  /*14790*/  STL.64 [R1+0x18d0], R18 ;  /* 0x0018d01201007387 */ /* 0x000fe80000100a00 */
[----:B------:R0:W-:Y:S02]  /*147a0*/  STL.64 [R1+0x18c8], R16 ;  /* 0x0018c81001007387 */ /* 0x0001e40000100a00 */
[----:B0-----:R-:W-:-:S02]  /*147b0*/  MOV R16, R23 ;  /* 0x0000001700107202 */ /* 0x001fc40000000f00 */
[----:B------:R-:W2:Y:S01]  /*147c0*/  LDL.LU R23, [R1+0x1914] ;  /* 0x0019140001177983 */ /* 0x000ea20000300800 */
[----:B------:R-:W-:-:S03]  /*147d0*/  MOV R17, R10 ;  /* 0x0000000a00117202 */ /* 0x000fc60000000f00 */
[----:B------:R-:W3:Y:S01]  /*147e0*/  LDL.LU R10, [R1+0x1910] ;  /* 0x00191000010a7983 */ /* 0x000ee20000300800 */
[----:B------:R-:W-:Y:S01]  /*147f0*/  IMAD.MOV.U32 R18, RZ, RZ, R29 ;  /* 0x000000ffff127224 */ /* 0x000fe200078e001d */
[----:B------:R-:W-:Y:S02]  /*14800*/  MOV R19, R2 ;  /* 0x0000000200137202 */ /* 0x000fe40000000f00 */
[----:B-1----:R-:W-:Y:S04]  /*14810*/  STL.64 [R1+0x18c0], R14 ;  /* 0x0018c00e01007387 */ /* 0x002fe80000100a00 */
[----:B------:R0:W-:Y:S04]  /*14820*/  STL.64 [R1+0x18b8], R12 ;  /* 0x0018b80c01007387 */ /* 0x0001e80000100a00 */
[----:B0-----:R-:W4:Y:S04]  /*14830*/  LDL.LU R12, [R1+0x60] ;  /* 0x00006000010c7983 */ /* 0x001f280000300800 */
[----:B------:R-:W4:Y:S04]  /*14840*/  LDL.LU R13, [R1+0x64] ;  /* 0x00006400010d7983 */ /* 0x000f280000300800 */
[----:B------:R-:W4:Y:S01]  /*14850*/  LDL.LU R14, [R1+0x68] ;  /* 0x00006800010e7983 */ /* 0x000f220000300800 */
[----:B--2---:R-:W-:Y:S11]  /*14860*/  HMMA.16816.F32.BF16 R20, R20, R8, R24 ;  /* 0x000000081414723c */ /* 0x004ff60000041818 */
[----:B------:R-:W-:Y:S11]  /*14870*/  @!UPT UIADD3 URZ, URZ, URZ, URZ ;  /* 0x0000003f3f3ff290 */ /* 0x000ff6000fffe03f */
[----:B------:R-:W-:Y:S02]  /*14880*/  @!UPT UIADD3 URZ, URZ, URZ, URZ ;  /* 0x0000003f3f3ff290 */ /* 0x000fe4000fffe03f */
[----:B------:R-:W-:Y:S01]  /*14890*/  MOV R11, R20 ;  /* 0x00000014000b7202 */ /* 0x000fe20000000f00 */
[----:B------:R-:W-:Y:S01]  /*148a0*/  IMAD.MOV.U32 R29, RZ, RZ, R22 ;  /* 0x000000ffff1d7224 */ /* 0x000fe200078e0016 */
[----:B------:R-:W-:Y:S02]  /*148b0*/  MOV R2, R21 ;  /* 0x0000001500027202 */ /* 0x000fe40000000f00 */
[----:B------:R-:W-:Y:S02]  /*148c0*/  MOV R27, R23 ;  /* 0x00000017001b7202 */ /* 0x000fe40000000f00 */
[----:B------:R-:W0:Y:S01]  /*148d0*/  LDSM.16.MT88.4 R20, [R3+0xa080] ;  /* 0x00a080000314783b */ /* 0x000e220000004200 */
[----:B---3--:R-:W-:Y:S02]  /*148e0*/  MOV R15, R10 ;  /* 0x0000000a000f7202 */ /* 0x008fe40000000f00 */
[----:B0-----:R-:W-:Y:S01]  /*148f0*/  MOV R24, R22 ;  /* 0x0000001600187202 */ /* 0x001fe20000000f00 */
[----:B------:R-:W-:Y:S01]  /*14900*/  IMAD.MOV.U32 R10, RZ, RZ, R23 ;  /* 0x000000ffff0a7224 */ /* 0x000fe200078e0017 */
[----:B------:R-:W-:Y:S01]  /*14910*/  MOV R26, R20 ;  /* 0x00000014001a7202 */ /* 0x000fe20000000f00 */
[----:B------:R-:W2:Y:S01]  /*14920*/  LDL.LU.64 R22, [R1+0x1908] ;  /* 0x0019080001167983 */ /* 0x000ea20000300a00 */
[----:B------:R-:W-:-:S03]  /*14930*/  MOV R25, R21 ;  /* 0x0000001500197202 */ /* 0x000fc60000000f00 */
[----:B------:R-:W2:Y:S02]  /*14940*/  LDL.LU.64 R20, [R1+0x1900] ;  /* 0x0019000001147983 */ /* 0x000ea40000300a00 */
[----:B--2---:R-:W-:Y:S11]  /*14950*/  HMMA.16816.F32.BF16 R4, R4, R8, R20 ;  /* 0x000000080404723c */ /* 0x004ff60000041814 */
[----:B------:R-:W-:Y:S11]  /*14960*/  @!UPT UIADD3 URZ, URZ, URZ, URZ ;  /* 0x0000003f3f3ff290 */ /* 0x000ff6000fffe03f */
[----:B------:R-:W-:Y:S01]  /*14970*/  @!UPT UIADD3 URZ, URZ, URZ, URZ ;  /* 0x0000003f3f3ff290 */ /* 0x000fe2000fffe03f */
[----:B------:R-:W-:Y:S04]  /*14980*/  STL.64 [R1+0x1858], R6 ;  /* 0x0018580601007387 */ /* 0x000fe80000100a00 */
[----:B------:R0:W-:Y:S02]  /*14990*/  STL.64 [R1+0x1850], R4 ;  /* 0x0018500401007387 */ /* 0x0001e40000100a00 */
[----:B0-----:R-:W-:Y:S02]  /*149a0*/  MOV R4, R11 ;  /* 0x0000000b00047202 */ /* 0x001fe40000000f00 */
[----:B------:R-:W2:Y:S01]  /*149b0*/  LDL.LU R11, [R1+0x18f8] ;  /* 0x0018f800010b7983 */ /* 0x000ea20000300800 */
[----:B------:R-:W-:-:S03]  /*149c0*/  MOV R5, R2 ;  /* 0x0000000200057202 */ /* 0x000fc60000000f00 */
[----:B------:R-:W3:Y:S01]  /*149d0*/  LDL.LU R2, [R1+0x18f4] ;  /* 0x0018f40001027983 */ /* 0x000ee20000300800 */
[----:B------:R-:W-:-:S03]  /*149e0*/  MOV R6, R29 ;  /* 0x0000001d00067202 */ /* 0x000fc60000000f00 */
[----:B------:R-:W5:Y:S01]  /*149f0*/  LDL.LU R29, [R1+0x18f0] ;  /* 0x0018f000011d7983 */ /* 0x000f620000300800 */
[----:B------:R-:W-:-:S05]  /*14a00*/  MOV R7, R27 ;  /* 0x0000001b00077202 */ /* 0x000fca0000000f00 */
[----:B------:R-:W-:Y:S04]  /*14a10*/  STL.64 [R1+0x1868], R6 ;  /* 0x0018680601007387 */ /* 0x000fe80000100a00 */
[----:B------:R4:W-:Y:S02]  /*14a20*/  STL.64 [R1+0x1860], R4 ;  /* 0x0018600401007387 */ /* 0x0009e40000100a00 */
[----:B----4-:R-:W-:Y:S02]  /*14a30*/  HMMA.16816.F32.BF16 R4, R16, R8, R12 ;  /* 0x000000081004723c */ /* 0x010fe4000004180c */
[----:B------:R-:W4:Y:S11]  /*14a40*/  LDL.LU R12, [R1+0xb0] ;  /* 0x0000b000010c7983 */ /* 0x000f360000300800 */
[----:B------:R-:W-:Y:S10]  /*14a50*/  @!UPT UIADD3 URZ, URZ, URZ, URZ ;  /* 0x0000003f3f3ff290 */ /* 0x000ff4000fffe03f */
[----:B------:R-:W-:Y:S04]  /*14a60*/  STL.64 [R1+0x60], R4 ;  /* 0x0000600401007387 */ /* 0x000fe80000100a00 */
[----:B------:R-:W-:Y:S04]  /*14a70*/  STL.64 [R1+0x68], R6 ;  /* 0x0000680601007387 */ /* 0x000fe80000100a00 */
[----:B------:R-:W4:Y:S01]  /*14a80*/  LDL.LU R13, [R1+0xb4] ;  /* 0x0000b400010d7983 */ /* 0x000f220000300800 */
[----:B---3--:R-:W-:-:S03]  /*14a90*/  IMAD.MOV.U32 R14, RZ, RZ, R2 ;  /* 0x000000ffff0e7224 */ /* 0x008fc600078e0002 */
[----:B------:R-:W3:Y:S04]  /*14aa0*/  LDL.LU R2, [R1+0x18ec] ;  /* 0x0018ec0001027983 */ /* 0x000ee80000300800 */
[----:B------:R-:W4:Y:S01]  /*14ab0*/  LDL.LU R15, [R1+0xbc] ;  /* 0x0000bc00010f7983 */ /* 0x000f220000300800 */
[----:B-----5:R-:W-:-:S03]  /*14ac0*/  MOV R19, R29 ;  /* 0x0000001d00137202 */ /* 0x020fc60000000f00 */
[----:B------:R-:W5:Y:S04]  /*14ad0*/  LDL.LU R16, [R1+0xc0] ;  /* 0x0000c00001107983 */ /* 0x000f680000300800 */
[----:B------:R-:W5:Y:S04]  /*14ae0*/  LDL.LU R17, [R1+0xc4] ;  /* 0x0000c40001117983 */ /* 0x000f680000300800 */
[----:B------:R-:W5:Y:S04]  /*14af0*/  LDL.LU R18, [R1+0xc8] ;  /* 0x0000c80001127983 */ /* 0x000f680000300800 */
[----:B------:R-:W2:Y:S04]  /*14b00*/  LDL.LU R29, [R1+0x18e8] ;  /* 0x0018e800011d7983 */ /* 0x000ea80000300800 */
[----:B---3--:R-:W0:Y:S04]  /*14b10*/  LDSM.16.MT88.4 R4, [R2+0xb000] ;  /* 0x00b000000204783b */ /* 0x008e280000004200 */
[----:B0-----:R0:W-:Y:S02]  /*14b20*/  STL.64 [R1+0x1888], R6 ;  /* 0x0018880601007387 */ /* 0x0011e40000100a00 */
[----:B0-----:R-:W-:-:S02]  /*14b30*/  IMAD.MOV.U32 R7, RZ, RZ, R10 ;  /* 0x000000ffff077224 */ /* 0x001fc400078e000a */
[----:B------:R-:W0:Y:S01]  /*14b40*/  S2R R10, SR_TID.X ;  /* 0x00000000000a7919 */ /* 0x000e220000002100 */
[----:B------:R-:W-:-:S03]  /*14b50*/  MOV R6, R24 ;  /* 0x0000001800067202 */ /* 0x000fc60000000f00 */
[----:B------:R1:W-:Y:S04]  /*14b60*/  STL.64 [R1+0x1880], R4 ;  /* 0x0018800401007387 */ /* 0x0003e80000100a00 */
[----:B------:R-:W-:Y:S01]  /*14b70*/  STL.64 [R1+0x18b0], R6 ;  /* 0x0018b00601007387 */ /* 0x000fe20000100a00 */
[----:B-1----:R-:W-:Y:S02]  /*14b80*/  MOV R4, R26 ;  /* 0x0000001a00047202 */ /* 0x002fe40000000f00 */
[----:B------:R-:W-:Y:S02]  /*14b90*/  MOV R5, R25 ;  /* 0x0000001900057202 */ /* 0x000fe40000000f00 */
[----:B------:R-:W1:Y:S04]  /*14ba0*/  LDSM.16.MT88.4 R24, [R2+0xb080] ;  /* 0x00b080000218783b */ /* 0x000e680000004200 */
[----:B------:R2:W-:Y:S02]  /*14bb0*/  STL.64 [R1+0x18a8], R4 ;  /* 0x0018a80401007387 */ /* 0x0005e40000100a00 */
[----:B--2---:R-:W-:-:S02]  /*14bc0*/  MOV R5, R11 ;  /* 0x0000000b00057202 */ /* 0x004fc40000000f00 */
[----:B------:R-:W2:Y:S01]  /*14bd0*/  LDL.LU R4, [R1+0x90] ;  /* 0x0000900001047983 */ /* 0x000ea20000300800 */
[C---:B0-----:R-:W-:Y:S02]  /*14be0*/  LOP3.LUT R11, R10.reuse, 0x7, RZ, 0xc0, !PT ;  /* 0x000000070a0b7812 */ /* 0x041fe400078ec0ff */
[----:B------:R-:W-:Y:S01]  /*14bf0*/  SHF.L.U32 R10, R10, 0x1, RZ ;  /* 0x000000010a0a7819 */ /* 0x000fe200000006ff */
[----:B------:R-:W2:Y:S02]  /*14c00*/  LDL.LU R6, [R1+0x98] ;  /* 0x0000980001067983 */ /* 0x000ea40000300800 */
[----:B------:R-:W-:-:S05]  /*14c10*/  IMAD R23, R11, 0x110, RZ ;  /* 0x000001100b177824 */ /* 0x000fca00078e02ff */
[----:B------:R-:W-:-:S04]  /*14c20*/  LOP3.LUT R23, R23, 0x10, R10, 0x78, !PT ;  /* 0x0000001017177812 */ /* 0x000fc800078e780a */
[----:B------:R-:W-:-:S04]  /*14c30*/  LOP3.LUT R23, R23, R29, RZ, 0xfc, !PT ;  /* 0x0000001d17177212 */ /* 0x000fc800078efcff */
[----:B------:R-:W-:-:S06]  /*14c40*/  LOP3.LUT R23, R23, 0x20, RZ, 0x3c, !PT ;  /* 0x0000002017177812 */ /* 0x000fcc00078e3cff */
[----:B------:R-:W0:Y:S01]  /*14c50*/  LDSM.16.MT88.4 R20, [R23+0xb000] ;  /* 0x00b000001714783b */ /* 0x000e220000004200 */
[----:B------:R-:W-:Y:S01]  /*14c60*/  MOV R7, R0 ;  /* 0x0000000000077202 */ /* 0x000fe20000000f00 */
[----:B-1----:R-:W-:Y:S01]  /*14c70*/  IMAD.MOV.U32 R11, RZ, RZ, R25 ;  /* 0x000000ffff0b7224 */ /* 0x002fe200078e0019 */
[----:B------:R-:W-:Y:S02]  /*14c80*/  MOV R29, R26 ;  /* 0x0000001a001d7202 */ /* 0x000fe40000000f00 */
[----:B------:R-:W-:Y:S02]  /*14c90*/  MOV R0, R27 ;  /* 0x0000001b00007202 */ /* 0x000fe40000000f00 */
[----:B------:R-:W-:Y:S01]  /*14ca0*/  MOV R10, R24 ;  /* 0x00000018000a7202 */ /* 0x000fe20000000f00 */
[----:B------:R-:W5:Y:S04]  /*14cb0*/  LDL.LU.64 R26, [R1+0x18e0] ;  /* 0x0018e000011a7983 */ /* 0x000f680000300a00 */
[----:B------:R-:W5:Y:S04]  /*14cc0*/  LDL.LU.64 R24, [R1+0x18d8] ;  /* 0x0018d80001187983 */ /* 0x000f680000300a00 */
[----:B0-----:R-:W-:Y:S04]  /*14cd0*/  STL.64 [R1+0x1878], R22 ;  /* 0x0018781601007387 */ /* 0x001fe80000100a00 */
[----:B------:R0:W-:Y:S04]  /*14ce0*/  STL.64 [R1+0x1870], R20 ;  /* 0x0018701401007387 */ /* 0x0001e80000100a00 */
[----:B0-----:R-:W3:Y:S04]  /*14cf0*/  LDL.LU R20, [R1+0x80] ;  /* 0x0000800001147983 */ /* 0x001ee80000300800 */
[----:B------:R-:W3:Y:S04]  /*14d00*/  LDL.LU R21, [R1+0x84] ;  /* 0x0000840001157983 */ /* 0x000ee80000300800 */
[----:B------:R-:W2:Y:S04]  /*14d10*/  LDL.LU R22, [R1+0x88] ;  /* 0x0000880001167983 */ /* 0x000ea80000300800 */
[----:B------:R-:W2:Y:S01]  /*14d20*/  LDL.LU R23, [R1+0x8c] ;  /* 0x00008c0001177983 */ /* 0x000ea20000300800 */
[-C--:B-----5:R-:W-:Y:S11]  /*14d30*/  HMMA.16816.F32.BF16 R16, R24, R8.reuse, R16 ;  /* 0x000000081810723c */ /* 0x0a0ff60000041810 */
[----:B------:R-:W-:Y:S11]  /*14d40*/  @!UPT UIADD3 URZ, URZ, URZ, URZ ;  /* 0x0000003f3f3ff290 */ /* 0x000ff6000fffe03f */
[----:B------:R-:W-:Y:S02]  /*14d50*/  @!UPT UIADD3 URZ, URZ, URZ, URZ ;  /* 0x0000003f3f3ff290 */ /* 0x000fe4000fffe03f */
[----:B------:R-:W-:Y:S01]  /*14d60*/  IMAD.MOV.U32 R25, RZ, RZ, R18 ;  /* 0x000000ffff197224 */ /* 0x000fe200078e0012 */
[----:B------:R-:W-:Y:S02]  /*14d70*/  MOV R24, R19 ;  /* 0x0000001300187202 */ /* 0x000fe40000000f00 */
[----:B------:R-:W-:Y:S02]  /*14d80*/  MOV R27, R16 ;  /* 0x00000010001b7202 */ /* 0x000fe40000000f00 */
[----:B------:R-:W-:Y:S01]  /*14d90*/  MOV R26, R17 ;  /* 0x00000011001a7202 */ /* 0x000fe20000000f00 */
[----:B--2---:R-:W-:Y:S04]  /*14da0*/  STL.64 [R1+0x1898], R22 ;  /* 0x0018981601007387 */ /* 0x004fe80000100a00 */
[----:B---3--:R0:W-:Y:S04]  /*14db0*/  STL.64 [R1+0x1890], R20 ;  /* 0x0018901401007387 */ /* 0x0081e80000100a00 */
[----:B0-----:R-:W2:Y:S04]  /*14dc0*/  LDL.LU R20, [R1+0x50] ;  /* 0x0000500001147983 */ /* 0x001ea80000300800 */
[----:B------:R-:W2:Y:S04]  /*14dd0*/  LDL.LU R21, [R1+0x54] ;  /* 0x0000540001157983 */ /* 0x000ea80000300800 */
[----:B------:R-:W2:Y:S04]  /*14de0*/  LDL.LU R22, [R1+0x58] ;  /* 0x0000580001167983 */ /* 0x000ea80000300800 */
[----:B------:R-:W2:Y:S04]  /*14df0*/  LDL.LU R23, [R1+0x5c] ;  /* 0x00005c0001177983 */ /* 0x000ea80000300800 */
[----:B------:R-:W4:Y:S04]  /*14e00*/  LDL.LU.64 R18, [R1+0x18d0] ;  /* 0x0018d00001127983 */ /* 0x000f280000300a00 */
[----:B------:R-:W4:Y:S02]  /*14e10*/  LDL.LU.64 R16, [R1+0x18c8] ;  /* 0x0018c80001107983 */ /* 0x000f240000300a00 */
[-C--:B----4-:R-:W-:Y:S02]  /*14e20*/  HMMA.16816.F32.BF16 R16, R16, R8.reuse, R12 ;  /* 0x000000081010723c */ /* 0x090fe4000004180c */
[----:B------:R-:W3:Y:S04]  /*14e30*/  LDL.LU.64 R14, [R1+0x18c0] ;  /* 0x0018c000010e7983 */ /* 0x000ee80000300a00 */
[----:B------:R-:W3:Y:S11]  /*14e40*/  LDL.LU.64 R12, [R1+0x18b8] ;  /* 0x0018b800010c7983 */ /* 0x000ef60000300a00 */
[----:B------:R-:W-:Y:S06]  /*14e50*/  @!UPT UIADD3 URZ, URZ, URZ, URZ ;  /* 0x0000003f3f3ff290 */ /* 0x000fec000fffe03f */
[----:B------:R-:W-:Y:S04]  /*14e60*/  STL.64 [R1+0xb0], R16 ;  /* 0x0000b01001007387 */ /* 0x000fe80000100a00 */
[----:B------:R0:W-:Y:S04]  /*14e70*/  STL.64 [R1+0xb8], R18 ;  /* 0x0000b81201007387 */ /* 0x0001e80000100a00 */
[----:B0-----:R-:W0:Y:S01]  /*14e80*/  S2R R18, SR_TID.X ;  /* 0x0000000000127919 */ /* 0x001e220000002100 */
[----:B---3--:R-:W-:Y:S03]  /*14e90*/  HMMA.16816.F32.BF16 R12, R12, R8, R4 ;  /* 0x000000080c0c723c */ /* 0x008fe60000041804 */
[----:B------:R-:W2:Y:S04]  /*14ea0*/  LDL.LU.64 R6, [R1+0x18b0] ;  /* 0x0018b00001067983 */ /* 0x000ea80000300a00 */
[----:B------:R-:W2:Y:S01]  /*14eb0*/  LDL.LU.64 R4, [R1+0x18a8] ;  /* 0x0018a80001047983 */ /* 0x000ea20000300a00 */
[----:B0-----:R-:W-:-:S02]  /*14ec0*/  LOP3.LUT R19, R18, 0x7, RZ, 0xc0, !PT ;  /* 0x0000000712137812 */ /* 0x001fc400078ec0ff */
[C---:B------:R-:W-:Y:S02]  /*14ed0*/  SHF.L.U32 R17, R18.reuse, 0x1, RZ ;  /* 0x0000000112117819 */ /* 0x040fe400000006ff */
[----:B------:R-:W-:Y:S01]  /*14ee0*/  LOP3.LUT R18, R18, 0x10, RZ, 0xc0, !PT ;  /* 0x0000001012127812 */ /* 0x000fe200078ec0ff */
[----:B------:R-:W-:-:S03]  /*14ef0*/  IMAD R19, R19, 0x110, RZ ;  /* 0x0000011013137824 */ /* 0x000fc600078e02ff */
[----:B------:R-:W-:Y:S02]  /*14f00*/  SHF.L.U32 R18, R18, 0x7, RZ ;  /* 0x0000000712127819 */ /* 0x000fe400000006ff */
[----:B------:R-:W-:-:S04]  /*14f10*/  LOP3.LUT R19, R19, 0x10, R17, 0x78, !PT ;  /* 0x0000001013137812 */ /* 0x000fc800078e7811 */
[----:B------:R-:W-:-:S04]  /*14f20*/  LOP3.LUT R19, R19, R18, RZ, 0xfc, !PT ;  /* 0x0000001213137212 */ /* 0x000fc800078efcff */
[----:B------:R-:W-:Y:S01]  /*14f30*/  LOP3.LUT R19, R19, 0x20, RZ, 0x3c, !PT ;  /* 0x0000002013137812 */ /* 0x000fe200078e3cff */
[----:B------:R-:W-:Y:S04]  /*14f40*/  STL.64 [R1+0x70], R12 ;  /* 0x0000700c01007387 */ /* 0x000fe80000100a00 */
[----:B------:R-:W-:Y:S04]  /*14f50*/  STL.64 [R1+0x78], R14 ;  /* 0x0000780e01007387 */ /* 0x000fe80000100a00 */
[----:B------:R-:W0:Y:S04]  /*14f60*/  LDSM.16.MT88.4 R12, [R19+0xb080] ;  /* 0x00b08000130c783b */ /* 0x000e280000004200 */
[----:B------:R-:W-:Y:S04]  /*14f70*/  LDSM.16.MT88.4 R16, [R28+0xb000] ;  /* 0x00b000001c10783b */ /* 0x000fe80000004200 */
[----:B0-----:R-:W-:Y:S04]  /*14f80*/  STL.64 [R1+0x1848], R14 ;  /* 0x0018480e01007387 */ /* 0x001fe80000100a00 */
[----:B------:R0:W-:Y:S02]  /*14f90*/  STL.64 [R1+0x1840], R12 ;  /* 0x0018400c01007387 */ /* 0x0001e40000100a00 */
[----:B0-----:R-:W-:Y:S01]  /*14fa0*/  MOV R12, R10 ;  /* 0x0000000a000c7202 */ /* 0x001fe20000000f00 */
[----:B------:R-:W-:Y:S01]  /*14fb0*/  IMAD.MOV.U32 R13, RZ, RZ, R11 ;  /* 0x000000ffff0d7224 */ /* 0x000fe200078e000b */
[----:B------:R-:W3:Y:S04]  /*14fc0*/  LDL.LU R10, [R1+0x18a4] ;  /* 0x0018a400010a7983 */ /* 0x000ee80000300800 */
[----:B------:R-:W3:Y:S01]  /*14fd0*/  LDL.LU R11, [R1+0x18a0] ;  /* 0x0018a000010b7983 */ /* 0x000ee20000300800 */
[----:B--2---:R-:W-:Y:S03]  /*14fe0*/  HMMA.16816.F32.BF16 R4, R4, R8, R20 ;  /* 0x000000080404723c */ /* 0x004fe60000041814 */
[----:B------:R-:W3:Y:S04]  /*14ff0*/  LDL.LU.64 R22, [R1+0x1898] ;  /* 0x0018980001167983 */ /* 0x000ee80000300a00 */
[----:B------:R-:W3:Y:S11]  /*15000*/  LDL.LU.64 R20, [R1+0x1890] ;  /* 0x0018900001147983 */ /* 0x000ef60000300a00 */
[----:B------:R-:W-:Y:S05]  /*15010*/  @!UPT UIADD3 URZ, URZ, URZ, URZ ;  /* 0x0000003f3f3ff290 */ /* 0x000fea000fffe03f */
[----:B------:R-:W-:Y:S04]  /*15020*/  STL.64 [R1+0x90], R4 ;  /* 0x0000900401007387 */ /* 0x000fe80000100a00 */
[----:B------:R-:W-:Y:S04]  /*15030*/  STL.64 [R1+0x98], R6 ;  /* 0x0000980601007387 */ /* 0x000fe80000100a00 */
[----:B------:R-:W0:Y:S04]  /*15040*/  LDSM.16.MT88.4 R4, [R28+0xb080] ;  /* 0x00b080001c04783b */ /* 0x000e280000004200 */
[----:B0-----:R-:W-:Y:S04]  /*15050*/  STL.64 [R1+0x50], R4 ;  /* 0x0000500401007387 */ /* 0x001fe80000100a00 */
[----:B------:R-:W-:Y:S04]  /*15060*/  STL.64 [R1+0x58], R6 ;  /* 0x0000580601007387 */ /* 0x000fe80000100a00 */
[----:B------:R-:W0:Y:S04]  /*15070*/  LDSM.16.MT88.4 R4, [R3+0xb000] ;  /* 0x00b000000304783b */ /* 0x000e280000004200 */
[----:B0-----:R-:W-:Y:S04]  /*15080*/  STL.64 [R1+0x40], R4 ;  /* 0x0000400401007387 */ /* 0x001fe80000100a00 */
        /* <DEDUP_REMOVED lines=8> */
[----:B------:R0:W-:Y:S04]  /*15110*/  STL.64 [R1+0x88], R6 ;  /* 0x0000880601007387 */ /* 0x0001e80000100a00 */
[----:B0-----:R-:W3:Y:S04]  /*15120*/  LDL.LU.64 R6, [R1+0x1868] ;  /* 0x0018680001067983 */ /* 0x001ee80000300a00 */
[----:B------:R-:W3:Y:S01]  /*15130*/  LDL.LU.64 R4, [R1+0x1860] ;  /* 0x0018600001047983 */ /* 0x000ee20000300a00 */
[----:B------:R-:W-:-:S02]  /*15140*/  MOV R14, R29 ;  /* 0x0000001d000e7202 */ /* 0x000fc40000000f00 */
[----:B------:R-:W-:-:S07]  /*15150*/  MOV R15, R0 ;  /* 0x00000000000f7202 */ /* 0x000fce0000000f00 */
[----:B---3--:R-:W-:Y:S01]  /*15160*/  HMMA.16816.F32.BF16 R12, R12, R10, R4 ;  /* 0x0000000a0c0c723c */ /* 0x008fe20000041804 */
[----:B------:R-:W2:Y:S04]  /*15170*/  LDL.LU.64 R6, [R1+0x1858] ;  /* 0x0018580001067983 */ /* 0x000ea80000300a00 */
[----:B------:R-:W2:Y:S11]  /*15180*/  LDL.LU.64 R4, [R1+0x1850] ;  /* 0x0018500001047983 */ /* 0x000eb60000300a00 */
[----:B------:R-:W-:Y:S07]  /*15190*/  @!UPT UIADD3 URZ, URZ, URZ, URZ ;  /* 0x0000003f3f3ff290 */ /* 0x000fee000fffe03f */
[----:B------:R-:W-:Y:S04]  /*151a0*/  STL.64 [R1+0xa0], R12 ;  /* 0x0000a00c01007387 */ /* 0x000fe80000100a00 */
[----:B------:R0:W-:Y:S04]  /*151b0*/  STL.64 [R1+0xa8], R14 ;  /* 0x0000a80e01007387 */ /* 0x0001e80000100a00 */
[----:B0-----:R-:W0:Y:S02]  /*151c0*/  S2R R14, SR_TID.X ;  /* 0x00000000000e7919 */ /* 0x001e240000002100 */
[----:B0-----:R-:W-:-:S02]  /*151d0*/  LOP3.LUT R15, R14, 0x7, RZ, 0xc0, !PT ;  /* 0x000000070e0f7812 */ /* 0x001fc400078ec0ff */
[C---:B------:R-:W-:Y:S02]  /*151e0*/  LOP3.LUT R13, R14.reuse, 0x60, RZ, 0xc0, !PT ;  /* 0x000000600e0d7812 */ /* 0x040fe400078ec0ff */
[----:B------:R-:W-:Y:S01]  /*151f0*/  SHF.L.U32 R14, R14, 0x1, RZ ;  /* 0x000000010e0e7819 */ /* 0x000fe200000006ff */
[----:B--2---:R-:W-:Y:S07]  /*15200*/  HMMA.16816.F32.BF16 R4, R20, R10, R4 ;  /* 0x0000000a1404723c */ /* 0x004fee0000041804 */
[----:B------:R-:W-:Y:S01]  /*15210*/  IMAD.MOV.U32 R20, RZ, RZ, R27 ;  /* 0x000000ffff147224 */ /* 0x000fe200078e001b */
[----:B------:R-:W-:-:S02]  /*15220*/  MOV R21, R26 ;  /* 0x0000001a00157202 */ /* 0x000fc40000000f00 */
[----:B------:R-:W-:Y:S02]  /*15230*/  MOV R22, R25 ;  /* 0x0000001900167202 */ /* 0x000fe40000000f00 */
[----:B------:R-:W-:Y:S02]  /*15240*/  MOV R23, R24 ;  /* 0x0000001800177202 */ /* 0x000fe40000000f00 */
[----:B------:R-:W0:Y:S10]  /*15250*/  LDSM.16.MT88.4 R24, [R3+0xb080] ;  /* 0x00b080000318783b */ /* 0x000e340000004200 */
[----:B------:R-:W-:Y:S01]  /*15260*/  MOV R0, R7 ;  /* 0x0000000700007202 */ /* 0x000fe20000000f00 */
[----:B------:R-:W-:-:S05]  /*15270*/  IMAD R7, R13, 0x8, R15 ;  /* 0x000000080d077824 */ /* 0x000fca00078e020f */
[----:B------:R-:W-:-:S04]  /*15280*/  SHF.L.U32 R7, R7, 0x4, RZ ;  /* 0x0000000407077819 */ /* 0x000fc800000006ff */
[----:B------:R-:W-:-:S04]  /*15290*/  LOP3.LUT R7, R7, 0x30, R14, 0x78, !PT ;  /* 0x0000003007077812 */ /* 0x000fc800078e780e */
[----:B------:R-:W-:Y:S02]  /*152a0*/  LEA R7, R15, R7, 0x9 ;  /* 0x000000070f077211 */ /* 0x000fe400078e48ff */
[----:B------:R-:W1:Y:S01]  /*152b0*/  LDSM.16.MT88.4 R12, [R2+0xc000] ;  /* 0x00c00000020c783b */ /* 0x000e620000004200 */
[----:B------:R-:W-:-:S03]  /*152c0*/  MOV R29, R6 ;  /* 0x00000006001d7202 */ /* 0x000fc60000000f00 */
[----:B------:R-:W-:Y:S04]  /*152d0*/  STL.64 [R1+0xe0], R4 ;  /* 0x0000e00401007387 */ /* 0x000fe80000100a00 */
[----:B------:R-:W-:Y:S04]  /*152e0*/  STL [R1+0x180c], R0 ;  /* 0x00180c0001007387 */ /* 0x000fe80000100800 */
[----:B------:R-:W-:Y:S04]  /*152f0*/  STL [R1+0x1808], R29 ;  /* 0x0018081d01007387 */ /* 0x000fe80000100800 */
[----:B0-----:R-:W-:Y:S04]  /*15300*/  STL.64 [R1+0x1818], R26 ;  /* 0x0018181a01007387 */ /* 0x001fe80000100a00 */
[----:B------:R0:W-:Y:S04]  /*15310*/  STL.64 [R1+0x1810], R24 ;  /* 0x0018101801007387 */ /* 0x0001e80000100a00 */
[----:B------:R-:W2:Y:S04]  /*15320*/  LDSM.16.M88.4 R4, [R7+0x10180] ;  /* 0x010180000704783b */ /* 0x000ea80000000200 */
[----:B0-----:R-:W3:Y:S04]  /*15330*/  LDL.LU R24, [R1+0x60] ;  /* 0x0000600001187983 */ /* 0x001ee80000300800 */
[----:B------:R-:W3:Y:S04]  /*15340*/  LDL.LU R25, [R1+0x64] ;  /* 0x0000640001197983 */ /* 0x000ee80000300800 */
[----:B------:R-:W3:Y:S01]  /*15350*/  LDL.LU R26, [R1+0x68] ;  /* 0x00006800011a7983 */ /* 0x000ee20000300800 */
[----:B-1----:R-:W-:-:S03]  /*15360*/  MOV R8, R12 ;  /* 0x0000000c00087202 */ /* 0x002fc60000000f00 */
[----:B------:R-:W3:Y:S01]  /*15370*/  LDL.LU R27, [R1+0x6c] ;  /* 0x00006c00011b7983 */ /* 0x000ee20000300800 */
[----:B------:R-:W-:-:S03]  /*15380*/  MOV R9, R13 ;  /* 0x0000000d00097202 */ /* 0x000fc60000000f00 */
[----:B------:R0:W-:Y:S04]  /*15390*/  STL.64 [R1+0x28], R14 ;  /* 0x0000280e01007387 */ /* 0x0001e80000100a00 */
[----:B0-----:R-:W3:Y:S04]  /*153a0*/  LDL.LU.64 R14, [R1+0x1848] ;  /* 0x00184800010e7983 */ /* 0x001ee80000300a00 */
[----:B------:R-:W3:Y:S04]  /*153b0*/  LDL.LU.64 R12, [R1+0x1840] ;  /* 0x00184000010c7983 */ /* 0x000ee80000300a00 */
[----:B--2---:R-:W-:Y:S04]  /*153c0*/  STL [R1+0x1750], R6 ;  /* 0x0017500601007387 */ /* 0x004fe80000100800 */
[----:B------:R-:W-:Y:S01]  /*153d0*/  STL [R1+0x174c], R7 ;  /* 0x00174c0701007387 */ /* 0x000fe20000100800 */
[-C--:B---3--:R-:W-:Y:S03]  /*153e0*/  HMMA.16816.F32.BF16 R12, R12, R10.reuse, R24 ;  /* 0x0000000a0c0c723c */ /* 0x088fe60000041818 */
[----:B------:R-:W2:Y:S11]  /*153f0*/  LDL.LU R24, [R1+0x70] ;  /* 0x0000700001187983 */ /* 0x000eb60000300800 */
[----:B------:R-:W-:Y:S09]  /*15400*/  @!UPT UIADD3 URZ, URZ, URZ, URZ ;  /* 0x0000003f3f3ff290 */ /* 0x000ff2000fffe03f */
[----:B------:R-:W-:Y:S04]  /*15410*/  STL.64 [R1+0xc0], R12 ;  /* 0x0000c00c01007387 */ /* 0x000fe80000100a00 */
[----:B------:R-:W-:Y:S04]  /*15420*/  STL.64 [R1+0xc8], R14 ;  /* 0x0000c80e01007387 */ /* 0x000fe80000100a00 */
[----:B------:R-:W2:Y:S04]  /*15430*/  LDL.LU R25, [R1+0x74] ;  /* 0x0000740001197983 */ /* 0x000ea80000300800 */
[----:B------:R-:W3:Y:S04]  /*15440*/  LDL.LU R26, [R1+0x78] ;  /* 0x00007800011a7983 */ /* 0x000ee80000300800 */
[----:B------:R-:W3:Y:S04]  /*15450*/  LDL.LU R27, [R1+0x7c] ;  /* 0x00007c00011b7983 */ /* 0x000ee80000300800 */
[----:B---3--:R-:W-:Y:S04]  /*15460*/  STL.64 [R1+0x1828], R26 ;  /* 0x0018281a01007387 */ /* 0x008fe80000100a00 */
[----:B--2---:R0:W-:Y:S04]  /*15470*/  STL.64 [R1+0x1820], R24 ;  /* 0x0018201801007387 */ /* 0x0041e80000100a00 */
[----:B0-----:R-:W2:Y:S04]  /*15480*/  LDL.LU R24, [R1+0x50] ;  /* 0x0000500001187983 */ /* 0x001ea80000300800 */
[----:B------:R-:W2:Y:S04]  /*15490*/  LDL.LU R25, [R1+0x54] ;  /* 0x0000540001197983 */ /* 0x000ea80000300800 */
[----:B------:R-:W3:Y:S04]  /*154a0*/  LDL.LU R26, [R1+0x58] ;  /* 0x00005800011a7983 */ /* 0x000ee80000300800 */
[----:B------:R-:W3:Y:S01]  /*154b0*/  LDL.LU R27, [R1+0x5c] ;  /* 0x00005c00011b7983 */ /* 0x000ee20000300800 */
[----:B------:R-:W-:Y:S03]  /*154c0*/  HMMA.16816.F32.BF16 R12, R16, R10, R20 ;  /* 0x0000000a100c723c */ /* 0x000fe60000041814 */
[----:B------:R-:W0:Y:S04]  /*154d0*/  S2R R21, SR_TID.X ;  /* 0x0000000000157919 */ /* 0x000e280000002100 */
[----:B0-----:R-:W-:-:S02]  /*154e0*/  LOP3.LUT R23, R21, 0x7, RZ, 0xc0, !PT ;  /* 0x0000000715177812 */ /* 0x001fc400078ec0ff */
[C---:B------:R-:W-:Y:S01]  /*154f0*/  LOP3.LUT R22, R21.reuse, 0x10, RZ, 0xc0, !PT ;  /* 0x0000001015167812 */ /* 0x040fe200078ec0ff */
[----:B------:R-:W-:Y:S02]  /*15500*/  IMAD.SHL.U32 R21, R21, 0x2, RZ ;  /* 0x0000000215157824 */ /* 0x000fe400078e00ff */
[----:B------:R-:W-:Y:S01]  /*15510*/  IMAD R23, R23, 0x110, RZ ;  /* 0x0000011017177824 */ /* 0x000fe200078e02ff */
[----:B------:R-:W-:-:S04]  /*15520*/  SHF.L.U32 R22, R22, 0x7, RZ ;  /* 0x0000000716167819 */ /* 0x000fc800000006ff */
[----:B------:R-:W-:-:S04]  /*15530*/  LOP3.LUT R23, R23, 0x10, R21, 0x78, !PT ;  /* 0x0000001017177812 */ /* 0x000fc800078e7815 */
[----:B------:R-:W-:-:S04]  /*15540*/  LOP3.LUT R23, R23, R22, RZ, 0xfc, !PT ;  /* 0x0000001617177212 */ /* 0x000fc800078efcff */
[----:B------:R-:W-:Y:S01]  /*15550*/  LOP3.LUT R23, R23, 0x20, RZ, 0x3c, !PT ;  /* 0x0000002017177812 */ /* 0x000fe200078e3cff */
[----:B---3--:R-:W-:Y:S04]  /*15560*/  STL.64 [R1+0x1838], R26 ;  /* 0x0018381a01007387 */ /* 0x008fe80000100a00 */
[----:B--2---:R-:W-:Y:S04]  /*15570*/  STL.64 [R1+0x1830], R24 ;  /* 0x0018301801007387 */ /* 0x004fe80000100a00 */
[----:B------:R-:W0:Y:S04]  /*15580*/  LDSM.16.MT88.4 R24, [R2+0xc080] ;  /* 0x00c080000218783b */ /* 0x000e280000004200 */
[----:B------:R-:W2:Y:S04]  /*15590*/  LDL.LU R16, [R1+0x40] ;  /* 0x0000400001107983 */ /* 0x000ea80000300800 */
[----:B------:R-:W2:Y:S04]  /*155a0*/  LDL.LU R17, [R1+0x44] ;  /* 0x0000440001117983 */ /* 0x000ea80000300800 */
[----:B------:R-:W2:Y:S04]  /*155b0*/  LDL.LU R18, [R1+0x48] ;  /* 0x0000480001127983 */ /* 0x000ea80000300800 */
[----:B------:R-:W2:Y:S01]  /*155c0*/  LDL.LU R19, [R1+0x4c] ;  /* 0x00004c0001137983 */ /* 0x000ea20000300800 */
[----:B0-----:R-:W-:Y:S01]  /*155d0*/  MOV R0, R24 ;  /* 0x0000001800007202 */ /* 0x001fe20000000f00 */
[----:B------:R-:W-:Y:S01]  /*155e0*/  IMAD.MOV.U32 R6, RZ, RZ, R27 ;  /* 0x000000ffff067224 */ /* 0x000fe200078e001b */
[----:B------:R-:W-:-:S02]  /*155f0*/  MOV R29, R25 ;  /* 0x00000019001d7202 */ /* 0x000fc40000000f00 */
[----:B------:R-:W-:Y:S02]  /*15600*/  MOV R7, R26 ;  /* 0x0000001a00077202 */ /* 0x000fe40000000f00 */
[----:B------:R-:W0:Y:S04]  /*15610*/  LDSM.16.MT88.4 R24, [R23+0xc000] ;  /* 0x00c000001718783b */ /* 0x000e280000004200 */
[----:B------:R1:W-:Y:S04]  /*15620*/  STL [R1+0x17c4], R12 ;  /* 0x0017c40c01007387 */ /* 0x0003e80000100800 */
[----:B------:R3:W-:Y:S04]  /*15630*/  STL [R1+0x17c0], R13 ;  /* 0x0017c00d01007387 */ /* 0x0007e80000100800 */
[----:B------:R4:W-:Y:S04]  /*15640*/  STL [R1+0x17bc], R14 ;  /* 0x0017bc0e01007387 */ /* 0x0009e80000100800 */
[----:B------:R5:W-:Y:S04]  /*15650*/  STL [R1+0x17b8], R15 ;  /* 0x0017b80f01007387 */ /* 0x000be80000100800 */
[----:B-1----:R-:W2:Y:S04]  /*15660*/  LDL.LU R12, [R1+0xb0] ;  /* 0x0000b000010c7983 */ /* 0x002ea80000300800 */
[----:B---3--:R-:W2:Y:S04]  /*15670*/  LDL.LU R13, [R1+0xb4] ;  /* 0x0000b400010d7983 */ /* 0x008ea80000300800 */
[----:B----4-:R-:W2:Y:S04]  /*15680*/  LDL.LU R14, [R1+0xb8] ;  /* 0x0000b800010e7983 */ /* 0x010ea80000300800 */
[----:B-----5:R-:W2:Y:S04]  /*15690*/  LDL.LU R15, [R1+0xbc] ;  /* 0x0000bc00010f7983 */ /* 0x020ea80000300800 */
[----:B0-----:R-:W-:Y:S04]  /*156a0*/  STL.64 [R1], R24 ;  /* 0x0000001801007387 */ /* 0x001fe80000100a00 */
[----:B------:R0:W-:Y:S04]  /*156b0*/  STL.64 [R1+0x8], R26 ;  /* 0x0000081a01007387 */ /* 0x0001e80000100a00 */
[----:B0-----:R-:W2:Y:S04]  /*156c0*/  LDL.LU.64 R26, [R1+0x1838] ;  /* 0x00183800011a7983 */ /* 0x001ea80000300a00 */
[----:B------:R-:W2:Y:S02]  /*156d0*/  LDL.LU.64 R24, [R1+0x1830] ;  /* 0x0018300001187983 */ /* 0x000ea40000300a00 */
[----:B--2---:R-:W-:Y:S11]  /*156e0*/  HMMA.16816.F32.BF16 R24, R24, R10, R12 ;  /* 0x0000000a1818723c */ /* 0x004ff6000004180c */
[----:B------:R-:W-:Y:S11]  /*156f0*/  @!UPT UIADD3 URZ, URZ, URZ, URZ ;  /* 0x0000003f3f3ff290 */ /* 0x000ff6000fffe03f */
[----:B------:R-:W-:Y:S02]  /*15700*/  @!UPT UIADD3 URZ, URZ, URZ, URZ ;  /* 0x0000003f3f3ff290 */ /* 0x000fe4000fffe03f */
[----:B------:R-:W-:Y:S02]  /*15710*/  MOV R14, R26 ;  /* 0x0000001a000e7202 */ /* 0x000fe40000000f00 */
[----:B------:R-:W-:Y:S02]  /*15720*/  MOV R15, R27 ;  /* 0x0000001b000f7202 */ /* 0x000fe40000000f00 */
[----:B------:R-:W-:Y:S01]  /*15730*/  MOV R12, R24 ;  /* 0x00000018000c7202 */ /* 0x000fe20000000f00 */
[----:B------:R-:W2:Y:S01]  /*15740*/  LDL.LU.64 R26, [R1+0x1828] ;  /* 0x00182800011a7983 */ /* 0x000ea20000300a00 */
[----:B------:R-:W-:-:S03]  /*15750*/  MOV R13, R25 ;  /* 0x00000019000d7202 */ /* 0x000fc60000000f00 */
[----:B------:R-:W2:Y:S04]  /*15760*/  LDL.LU.64 R24, [R1+0x1820] ;  /* 0x0018200001187983 */ /* 0x000ea80000300a00 */
[----:B------:R-:W-:Y:S04]  /*15770*/  STL.64 [R1+0x17d0], R14 ;  /* 0x0017d00e01007387 */ /* 0x000fe80000100a00 */
[----:B------:R0:W-:Y:S04]  /*15780*/  STL.64 [R1+0x17c8], R12 ;  /* 0x0017c80c01007387 */ /* 0x0001e80000100a00 */
[----:B0-----:R-:W3:Y:S04]  /*15790*/  LDL.LU R12, [R1+0x90] ;  /* 0x00009000010c7983 */ /* 0x001ee80000300800 */
[----:B------:R-:W3:Y:S04]  /*157a0*/  LDL.LU R13, [R1+0x94] ;  /* 0x00009400010d7983 */ /* 0x000ee80000300800 */
[----:B------:R-:W3:Y:S04]  /*157b0*/  LDL.LU R14, [R1+0x98] ;  /* 0x00009800010e7983 */ /* 0x000ee80000300800 */
[----:B------:R-:W3:Y:S01]  /*157c0*/  LDL.LU R15, [R1+0x9c] ;  /* 0x00009c00010f7983 */ /* 0x000ee20000300800 */
[-C--:B--2---:R-:W-:Y:S03]  /*157d0*/  HMMA.16816.F32.BF16 R16, R16, R10.reuse, R24 ;  /* 0x0000000a1010723c */ /* 0x084fe60000041818 */
[----:B------:R-:W3:Y:S04]  /*157e0*/  LDL.LU.64 R26, [R1+0x1818] ;  /* 0x00181800011a7983 */ /* 0x000ee80000300a00 */
[----:B------:R-:W3:Y:S11]  /*157f0*/  LDL.LU.64 R24, [R1+0x1810] ;  /* 0x0018100001187983 */ /* 0x000ef60000300a00 */
[----:B------:R-:W-:Y:S05]  /*15800*/  @!UPT UIADD3 URZ, URZ, URZ, URZ ;  /* 0x0000003f3f3ff290 */ /* 0x000fea000fffe03f */
[----:B------:R-:W-:Y:S04]  /*15810*/  STL.64 [R1+0xd0], R16 ;  /* 0x0000d01001007387 */ /* 0x000fe80000100a00 */
[----:B------:R-:W-:Y:S04]  /*15820*/  STL.64 [R1+0xd8], R18 ;  /* 0x0000d81201007387 */ /* 0x000fe80000100a00 */
[----:B------:R-:W0:Y:S04]  /*15830*/  LDSM.16.MT88.4 R16, [R23+0xc080] ;  /* 0x00c080001710783b */ /* 0x000e280000004200 */
[----:B------:R-:W1:Y:S04]  /*15840*/  LDSM.16.MT88.4 R20, [R28+0xc000] ;  /* 0x00c000001c14783b */ /* 0x000e680000004200 */
[----:B0-----:R-:W-:Y:S04]  /*15850*/  STL.64 [R1+0x17e0], R18 ;  /* 0x0017e01201007387 */ /* 0x001fe80000100a00 */
[----:B------:R0:W-:Y:S04]  /*15860*/  STL.64 [R1+0x17d8], R16 ;  /* 0x0017d81001007387 */ /* 0x0001e80000100a00 */
[----:B-1----:R-:W-:Y:S04]  /*15870*/  STL.64 [R1+0x17f0], R22 ;  /* 0x0017f01601007387 */ /* 0x002fe80000100a00 */
[----:B------:R1:W-:Y:S01]  /*15880*/  STL.64 [R1+0x17e8], R20 ;  /* 0x0017e81401007387 */ /* 0x0003e20000100a00 */
[----:B0-----:R-:W-:Y:S01]  /*15890*/  IMAD.MOV.U32 R16, RZ, RZ, R0 ;  /* 0x000000ffff107224 */ /* 0x001fe200078e0000 */
[----:B------:R-:W-:Y:S01]  /*158a0*/  MOV R17, R29 ;  /* 0x0000001d00117202 */ /* 0x000fe20000000f00 */
[----:B---3--:R-:W-:Y:S01]  /*158b0*/  HMMA.16816.F32.BF16 R12, R24, R10, R12 ;  /* 0x0000000a180c723c */ /* 0x008fe2000004180c */
[----:B------:R-:W2:Y:S11]  /*158c0*/  LDL.LU R24, [R1+0x80] ;  /* 0x0000800001187983 */ /* 0x000eb60000300800 */
[----:B------:R-:W-:Y:S11]  /*158d0*/  @!UPT UIADD3 URZ, URZ, URZ, URZ ;  /* 0x0000003f3f3ff290 */ /* 0x000ff6000fffe03f */
[----:B------:R0:W-:Y:S04]  /*158e0*/  STL.64 [R1+0x60], R12 ;  /* 0x0000600c01007387 */ /* 0x0001e80000100a00 */
[----:B------:R3:W-:Y:S04]  /*158f0*/  STL.64 [R1+0x68], R14 ;  /* 0x0000680e01007387 */ /* 0x0007e80000100a00 */
[----:B------:R-:W2:Y:S04]  /*15900*/  LDL.LU R25, [R1+0x84] ;  /* 0x0000840001197983 */ /* 0x000ea80000300800 */
[----:B------:R-:W2:Y:S04]  /*15910*/  LDL.LU R26, [R1+0x88] ;  /* 0x00008800011a7983 */ /* 0x000ea80000300800 */
[----:B------:R-:W2:Y:S04]  /*15920*/  LDL.LU R27, [R1+0x8c] ;  /* 0x00008c00011b7983 */ /* 0x000ea80000300800 */
[----:B------:R-:W2:Y:S04]  /*15930*/  LDL.LU R10, [R1+0x28] ;  /* 0x00002800010a7983 */ /* 0x000ea80000300800 */
[----:B------:R-:W2:Y:S04]  /*15940*/  LDL.LU R11, [R1+0x2c] ;  /* 0x00002c00010b7983 */ /* 0x000ea80000300800 */
[----:B------:R-:W3:Y:S04]  /*15950*/  LDL.LU R0, [R1+0x180c] ;  /* 0x00180c0001007983 */ /* 0x000ee80000300800 */
[----:B------:R-:W4:Y:S01]  /*15960*/  LDL.LU R29, [R1+0x1808] ;  /* 0x00180800011d7983 */ /* 0x000f220000300800 */
[----:B------:R-:W-:-:S02]  /*15970*/  MOV R18, R7 ;  /* 0x0000000700127202 */ /* 0x000fc40000000f00 */
[----:B------:R-:W-:-:S05]  /*15980*/  MOV R19, R6 ;  /* 0x0000000600137202 */ /* 0x000fca0000000f00 */
[----:B------:R-:W-:Y:S04]  /*15990*/  STL.64 [R1+0x1800], R18 ;  /* 0x0018001201007387 */ /* 0x000fe80000100a00 */
[----:B------:R-:W-:Y:S04]  /*159a0*/  STL.64 [R1+0x17f8], R16 ;  /* 0x0017f81001007387 */ /* 0x000fe80000100a00 */
[----:B------:R-:W-:Y:S04]  /*159b0*/  LDSM.16.MT88.4 R16, [R3+0xc080] ;  /* 0x00c080000310783b */ /* 0x000fe80000004200 */
[----:B-1----:R-:W5:Y:S04]  /*159c0*/  LDL.LU R20, [R1+0xa0] ;  /* 0x0000a00001147983 */ /* 0x002f680000300800 */
[----:B------:R-:W5:Y:S04]  /*159d0*/  LDL.LU R21, [R1+0xa4] ;  /* 0x0000a40001157983 */ /* 0x000f680000300800 */
[----:B------:R-:W5:Y:S04]  /*159e0*/  LDL.LU R22, [R1+0xa8] ;  /* 0x0000a80001167983 */ /* 0x000f680000300800 */
[----:B------:R-:W5:Y:S04]  /*159f0*/  LDL.LU R23, [R1+0xac] ;  /* 0x0000ac0001177983 */ /* 0x000f680000300800 */
[----:B0-----:R-:W5:Y:S04]  /*15a00*/  LDL.LU R12, [R1+0xe0] ;  /* 0x0000e000010c7983 */ /* 0x001f680000300800 */
[----:B------:R-:W5:Y:S01]  /*15a10*/  LDL.LU R13, [R1+0xe4] ;  /* 0x0000e400010d7983 */ /* 0x000f620000300800 */
[-C--:B--2---:R-:W-:Y:S03]  /*15a20*/  HMMA.16816.F32.BF16 R8, R8, R4.reuse, R24 ;  /* 0x000000040808723c */ /* 0x084fe60000041818 */
[----:B------:R-:W-:Y:S01]  /*15a30*/  LDSM.16.MT88.4 R24, [R3+0xc000] ;  /* 0x00c000000318783b */ /* 0x000fe20000004200 */
[----:B---3--:R-:W-:Y:S01]  /*15a40*/  IMAD.MOV.U32 R15, RZ, RZ, R0 ;  /* 0x000000ffff0f7224 */ /* 0x008fe200078e0000 */
[----:B----4-:R-:W-:Y:S11]  /*15a50*/  MOV R14, R29 ;  /* 0x0000001d000e7202 */ /* 0x010ff60000000f00 */
[----:B------:R-:W-:Y:S08]  /*15a60*/  @!UPT UIADD3 URZ, URZ, URZ, URZ ;  /* 0x0000003f3f3ff290 */ /* 0x000ff0000fffe03f */
[----:B------:R-:W-:Y:S02]  /*15a70*/  MOV R6, R8 ;  /* 0x0000000800067202 */ /* 0x000fe40000000f00 */
        /* <DEDUP_REMOVED lines=10> */
[----:B0-----:R-:W2:Y:S04]  /*15b20*/  LDL.LU R8, [R1+0xc0] ;  /* 0x0000c00001087983 */ /* 0x001ea80000300800 */
[----:B------:R-:W2:Y:S04]  /*15b30*/  LDL.LU R9, [R1+0xc4] ;  /* 0x0000c40001097983 */ /* 0x000ea80000300800 */
[----:B------:R-:W2:Y:S04]  /*15b40*/  LDL.LU R10, [R1+0xc8] ;  /* 0x0000c800010a7983 */ /* 0x000ea80000300800 */
[----:B------:R-:W2:Y:S04]  /*15b50*/  LDL.LU R11, [R1+0xcc] ;  /* 0x0000cc00010b7983 */ /* 0x000ea80000300800 */
[----:B------:R-:W-:Y:S04]  /*15b60*/  STL [R1+0x1764], R28 ;  /* 0x0017641c01007387 */ /* 0x000fe80000100800 */
[----:B------:R-:W-:Y:S04]  /*15b70*/  STL.64 [R1+0x17a0], R26 ;  /* 0x0017a01a01007387 */ /* 0x000fe80000100a00 */
[----:B------:R0:W-:Y:S04]  /*15b80*/  STL.64 [R1+0x1798], R24 ;  /* 0x0017981801007387 */ /* 0x0001e80000100a00 */
[----:B0-----:R-:W3:Y:S04]  /*15b90*/  LDL.LU R24, [R1] ;  /* 0x0000000001187983 */ /* 0x001ee80000300800 */
[----:B------:R-:W3:Y:S04]  /*15ba0*/  LDL.LU R25, [R1+0x4] ;  /* 0x0000040001197983 */ /* 0x000ee80000300800 */
[----:B------:R-:W3:Y:S04]  /*15bb0*/  LDL.LU R26, [R1+0x8] ;  /* 0x00000800011a7983 */ /* 0x000ee80000300800 */
[----:B------:R-:W3:Y:S04]  /*15bc0*/  LDL.LU R27, [R1+0xc] ;  /* 0x00000c00011b7983 */ /* 0x000ee80000300800 */
[----:B------:R-:W-:Y:S04]  /*15bd0*/  STL.64 [R1+0x50], R16 ;  /* 0x0000501001007387 */ /* 0x000fe80000100a00 */
[----:B------:R0:W-:Y:S04]  /*15be0*/  STL.64 [R1+0x58], R18 ;  /* 0x0000581201007387 */ /* 0x0001e80000100a00 */
[----:B0-----:R-:W5:Y:S04]  /*15bf0*/  LDL.LU.64 R18, [R1+0x1800] ;  /* 0x0018000001127983 */ /* 0x001f680000300a00 */
[----:B------:R-:W5:Y:S04]  /*15c00*/  LDL.LU.64 R16, [R1+0x17f8] ;  /* 0x0017f80001107983 */ /* 0x000f680000300a00 */
[----:B------:R-:W-:Y:S01]  /*15c10*/  STL [R1+0x1768], R3 ;  /* 0x0017680301007387 */ /* 0x000fe20000100800 */
[-C--:B-----5:R-:W-:Y:S03]  /*15c20*/  HMMA.16816.F32.BF16 R16, R16, R4.reuse, R20 ;  /* 0x000000041010723c */ /* 0x0a0fe60000041814 */
[----:B------:R-:W4:Y:S04]  /*15c30*/  LDL.LU.64 R22, [R1+0x17f0] ;  /* 0x0017f00001167983 */ /* 0x000f280000300a00 */
[----:B------:R-:W4:Y:S01]  /*15c40*/  LDL.LU.64 R20, [R1+0x17e8] ;  /* 0x0017e80001147983 */ /* 0x000f220000300a00 */
[----:B---3--:R-:W-:Y:S11]  /*15c50*/  HMMA.16816.F32.BF16 R24, R24, R4, R12 ;  /* 0x000000041818723c */ /* 0x008ff6000004180c */
[----:B------:R-:W-:Y:S05]  /*15c60*/  @!UPT UIADD3 URZ, URZ, URZ, URZ ;  /* 0x0000003f3f3ff290 */ /* 0x000fea000fffe03f */
[----:B------:R-:W-:Y:S01]  /*15c70*/  MOV R29, R18 ;  /* 0x00000012001d7202 */ /* 0x000fe20000000f00 */
[----:B------:R-:W-:Y:S01]  /*15c80*/  IMAD.MOV.U32 R7, RZ, RZ, R16 ;  /* 0x000000ffff077224 */ /* 0x000fe200078e0010 */
[----:B------:R-:W-:Y:S01]  /*15c90*/  MOV R0, R17 ;  /* 0x0000001100007202 */ /* 0x000fe20000000f00 */
[----:B------:R0:W-:Y:S04]  /*15ca0*/  STL [R1+0xac], R19 ;  /* 0x0000ac1301007387 */ /* 0x0001e80000100800 */
[----:B0-----:R-:W2:Y:S04]  /*15cb0*/  LDL.LU.64 R18, [R1+0x17e0] ;  /* 0x0017e00001127983 */ /* 0x001ea80000300a00 */
[----:B------:R-:W2:Y:S04]  /*15cc0*/  LDL.LU.64 R16, [R1+0x17d8] ;  /* 0x0017d80001107983 */ /* 0x000ea80000300a00 */
[----:B------:R-:W-:Y:S04]  /*15cd0*/  STL [R1+0x1774], R29 ;  /* 0x0017741d01007387 */ /* 0x000fe80000100800 */
[----:B------:R-:W-:Y:S04]  /*15ce0*/  STL [R1+0x1770], R0 ;  /* 0x0017700001007387 */ /* 0x000fe80000100800 */
[----:B------:R-:W-:Y:S04]  /*15cf0*/  STL [R1+0x176c], R7 ;  /* 0x00176c0701007387 */ /* 0x000fe80000100800 */
[----:B------:R-:W3:Y:S04]  /*15d00*/  LDL.LU.64 R14, [R1+0x17d0] ;  /* 0x0017d000010e7983 */ /* 0x000ee80000300a00 */
[----:B------:R-:W5:Y:S01]  /*15d10*/  LDL.LU.64 R12, [R1+0x17c8] ;  /* 0x0017c800010c7983 */ /* 0x000f620000300a00 */
[----:B------:R-:W-:Y:S01]  /*15d20*/  MOV R3, R25 ;  /* 0x0000001900037202 */ /* 0x000fe20000000f00 */
[----:B------:R-:W-:Y:S01]  /*15d30*/  IMAD.MOV.U32 R6, RZ, RZ, R27 ;  /* 0x000000ffff067224 */ /* 0x000fe200078e001b */
[----:B------:R-:W-:Y:S01]  /*15d40*/  MOV R28, R26 ;  /* 0x0000001a001c7202 */ /* 0x000fe20000000f00 */
[----:B------:R-:W-:Y:S04]  /*15d50*/  STL [R1+0x80], R24 ;  /* 0x0000801801007387 */ /* 0x000fe80000100800 */
[----:B------:R-:W0:Y:S04]  /*15d60*/  LDSM.16.MT88.4 R24, [R2+0xd000] ;  /* 0x00d000000218783b */ /* 0x000e280000004200 */
[----:B------:R-:W-:Y:S04]  /*15d70*/  STL [R1+0x1780], R6 ;  /* 0x0017800601007387 */ /* 0x000fe80000100800 */
[----:B------:R-:W-:Y:S04]  /*15d80*/  STL [R1+0x177c], R28 ;  /* 0x00177c1c01007387 */ /* 0x000fe80000100800 */
[----:B------:R-:W-:Y:S04]  /*15d90*/  STL [R1+0x1778], R3 ;  /* 0x0017780301007387 */ /* 0x000fe80000100800 */
[----:B0-----:R5:W-:Y:S01]  /*15da0*/  STL.64 [R1+0x90], R24 ;  /* 0x0000901801007387 */ /* 0x001be20000100a00 */
[----:B------:R-:W-:-:S02]  /*15db0*/  MOV R29, R26 ;  /* 0x0000001a001d7202 */ /* 0x000fc40000000f00 */
[----:B------:R-:W-:Y:S01]  /*15dc0*/  MOV R0, R27 ;  /* 0x0000001b00007202 */ /* 0x000fe20000000f00 */
[----:B---3--:R-:W-:Y:S01]  /*15dd0*/  IMAD.MOV.U32 R26, RZ, RZ, R14 ;  /* 0x000000ffff1a7224 */ /* 0x008fe200078e000e */
[----:B------:R-:W-:Y:S02]  /*15de0*/  MOV R27, R15 ;  /* 0x0000000f001b7202 */ /* 0x000fe40000000f00 */
[----:B-----5:R-:W-:Y:S02]  /*15df0*/  MOV R24, R12 ;  /* 0x0000000c00187202 */ /* 0x020fe40000000f00 */
[----:B------:R-:W4:Y:S01]  /*15e00*/  LDL.LU R12, [R1+0x17c4] ;  /* 0x0017c400010c7983 */ /* 0x000f220000300800 */
[----:B------:R-:W-:-:S03]  /*15e10*/  MOV R25, R13 ;  /* 0x0000000d00197202 */ /* 0x000fc60000000f00 */
[----:B------:R-:W4:Y:S04]  /*15e20*/  LDL.LU R13, [R1+0x17c0] ;  /* 0x0017c000010d7983 */ /* 0x000f280000300800 */
[----:B------:R-:W4:Y:S04]  /*15e30*/  LDL.LU R14, [R1+0x17bc] ;  /* 0x0017bc00010e7983 */ /* 0x000f280000300800 */
[----:B------:R-:W4:Y:S01]  /*15e40*/  LDL.LU R15, [R1+0x17b8] ;  /* 0x0017b800010f7983 */ /* 0x000f220000300800 */
[-C--:B--2---:R-:W-:Y:S11]  /*15e50*/  HMMA.16816.F32.BF16 R8, R16, R4.reuse, R8 ;  /* 0x000000041008723c */ /* 0x084ff60000041808 */
[----:B------:R-:W-:Y:S11]  /*15e60*/  @!UPT UIADD3 URZ, URZ, URZ, URZ ;  /* 0x0000003f3f3ff290 */ /* 0x000ff6000fffe03f */
[----:B------:R-:W-:Y:S02]  /*15e70*/  @!UPT UIADD3 URZ, URZ, URZ, URZ ;  /* 0x0000003f3f3ff290 */ /* 0x000fe4000fffe03f */
[----:B------:R-:W-:Y:S01]  /*15e80*/  MOV R19, R8 ;  /* 0x0000000800137202 */ /* 0x000fe20000000f00 */
[----:B------:R-:W-:Y:S01]  /*15e90*/  IMAD.MOV.U32 R16, RZ, RZ, R11 ;  /* 0x000000ffff107224 */ /* 0x000fe200078e000b */
[----:B------:R-:W-:Y:S02]  /*15ea0*/  MOV R18, R9 ;  /* 0x0000000900127202 */ /* 0x000fe40000000f00 */
[----:B------:R-:W-:Y:S01]  /*15eb0*/  MOV R17, R10 ;  /* 0x0000000a00117202 */ /* 0x000fe20000000f00 */
[----:B------:R-:W-:Y:S04]  /*15ec0*/  STL [R1+0x1788], R0 ;  /* 0x0017880001007387 */ /* 0x000fe80000100800 */
[----:B------:R-:W-:Y:S04]  /*15ed0*/  STL [R1+0x1784], R29 ;  /* 0x0017841d01007387 */ /* 0x000fe80000100800 */
[----:B------:R-:W-:Y:S04]  /*15ee0*/  STL [R1+0x1794], R17 ;  /* 0x0017941101007387 */ /* 0x000fe80000100800 */
[----:B------:R-:W-:Y:S04]  /*15ef0*/  STL [R1+0x1790], R18 ;  /* 0x0017901201007387 */ /* 0x000fe80000100800 */
[----:B------:R-:W-:Y:S01]  /*15f00*/  STL [R1+0x178c], R19 ;  /* 0x00178c1301007387 */ /* 0x000fe20000100800 */
[----:B----4-:R-:W-:Y:S03]  /*15f10*/  HMMA.16816.F32.BF16 R8, R20, R4, R12 ;  /* 0x000000041408723c */ /* 0x010fe6000004180c */
[----:B------:R-:W2:Y:S04]  /*15f20*/  LDL.LU R12, [R1+0xd0] ;  /* 0x0000d000010c7983 */ /* 0x000ea80000300800 */
[----:B------:R-:W2:Y:S04]  /*15f30*/  LDL.LU R13, [R1+0xd4] ;  /* 0x0000d400010d7983 */ /* 0x000ea80000300800 */
[----:B------:R-:W2:Y:S04]  /*15f40*/  LDL.LU R14, [R1+0xd8] ;  /* 0x0000d800010e7983 */ /* 0x000ea80000300800 */
[----:B------:R-:W2:Y:S09]  /*15f50*/  LDL.LU R15, [R1+0xdc] ;  /* 0x0000dc00010f7983 */ /* 0x000eb20000300800 */
[----:B------:R-:W-:-:S02]  /*15f60*/  MOV R21, R10 ;  /* 0x0000000a00157202 */ /* 0x000fc40000000f00 */
[----:B------:R-:W0:Y:S01]  /*15f70*/  S2R R10, SR_TID.X ;  /* 0x00000000000a7919 */ /* 0x000e220000002100 */
[----:B------:R-:W-:Y:S02]  /*15f80*/  MOV R22, R9 ;  /* 0x0000000900167202 */ /* 0x000fe40000000f00 */
[----:B------:R-:W-:Y:S02]  /*15f90*/  MOV R20, R11 ;  /* 0x0000000b00147202 */ /* 0x000fe40000000f00 */
[----:B------:R-:W-:Y:S02]  /*15fa0*/  MOV R7, R8 ;  /* 0x0000000800077202 */ /* 0x000fe40000000f00 */
[C---:B0-----:R-:W-:Y:S02]  /*15fb0*/  LOP3.LUT R9, R10.reuse, 0x7, RZ, 0xc0, !PT ;  /* 0x000000070a097812 */ /* 0x041fe400078ec0ff */
[C---:B------:R-:W-:Y:S01]  /*15fc0*/  LOP3.LUT R11, R10.reuse, 0x10, RZ, 0xc0, !PT ;  /* 0x000000100a0b7812 */ /* 0x040fe200078ec0ff */
[----:B------:R-:W-:-:S02]  /*15fd0*/  IMAD.SHL.U32 R10, R10, 0x2, RZ ;  /* 0x000000020a0a7824 */ /* 0x000fc400078e00ff */
[----:B------:R-:W-:Y:S01]  /*15fe0*/  IMAD R23, R9, 0x110, RZ ;  /* 0x0000011009177824 */ /* 0x000fe200078e02ff */
[----:B------:R-:W-:-:S04]  /*15ff0*/  SHF.L.U32 R11, R11, 0x7, RZ ;  /* 0x000000070b0b7819 */ /* 0x000fc800000006ff */
[----:B------:R-:W-:-:S04]  /*16000*/  LOP3.LUT R23, R23, 0x10, R10, 0x78, !PT ;  /* 0x0000001017177812 */ /* 0x000fc800078e780a */
[----:B------:R-:W-:Y:S02]  /*16010*/  LOP3.LUT R23, R23, R11, RZ, 0xfc, !PT ;  /* 0x0000000b17177212 */ /* 0x000fe400078efcff */
[----:B------:R-:W0:Y:S02]  /*16020*/  LDSM.16.MT88.4 R8, [R2+0xd080] ;  /* 0x00d080000208783b */ /* 0x000e240000004200 */
[----:B------:R-:W-:Y:S02]  /*16030*/  LOP3.LUT R23, R23, 0x20, RZ, 0x3c, !PT ;  /* 0x0000002017177812 */ /* 0x000fe400078e3cff */
[----:B0-----:R-:W-:Y:S01]  /*16040*/  MOV R29, R8 ;  /* 0x00000008001d7202 */ /* 0x001fe20000000f00 */
[----:B------:R-:W-:Y:S01]  /*16050*/  IMAD.MOV.U32 R3, RZ, RZ, R11 ;  /* 0x000000ffff037224 */ /* 0x000fe200078e000b */
[----:B------:R-:W-:Y:S02]  /*16060*/  MOV R6, R9 ;  /* 0x0000000900067202 */ /* 0x000fe40000000f00 */
[----:B------:R-:W-:-:S02]  /*16070*/  MOV R28, R10 ;  /* 0x0000000a001c7202 */ /* 0x000fc40000000f00 */
[----:B------:R-:W0:Y:S02]  /*16080*/  LDSM.16.MT88.4 R8, [R23+0xd000] ;  /* 0x00d000001708783b */ /* 0x000e240000004200 */
[----:B0-----:R-:W-:Y:S02]  /*16090*/  MOV R19, R10 ;  /* 0x0000000a00137202 */ /* 0x001fe40000000f00 */
[----:B------:R-:W-:Y:S02]  /*160a0*/  MOV R0, R11 ;  /* 0x0000000b00007202 */ /* 0x000fe40000000f00 */
[----:B------:R-:W-:Y:S01]  /*160b0*/  MOV R17, R8 ;  /* 0x0000000800117202 */ /* 0x000fe20000000f00 */
[----:B------:R-:W3:Y:S01]  /*160c0*/  LDL.LU.64 R10, [R1+0x17b0] ;  /* 0x0017b000010a7983 */ /* 0x000ee20000300a00 */
[----:B------:R-:W-:-:S03]  /*160d0*/  MOV R18, R9 ;  /* 0x0000000900127202 */ /* 0x000fc60000000f00 */
[----:B------:R-:W3:Y:S02]  /*160e0*/  LDL.LU.64 R8, [R1+0x17a8] ;  /* 0x0017a80001087983 */ /* 0x000ee40000300a00 */
[-C--:B---3--:R-:W-:Y:S02]  /*160f0*/  HMMA.16816.F32.BF16 R8, R8, R4.reuse, R24 ;  /* 0x000000040808723c */ /* 0x088fe40000041818 */
[----:B------:R-:W2:Y:S04]  /*16100*/  LDL.LU.64 R26, [R1+0x17a0] ;  /* 0x0017a000011a7983 */ /* 0x000ea80000300a00 */
[----:B------:R-:W2:Y:S11]  /*16110*/  LDL.LU.64 R24, [R1+0x1798] ;  /* 0x0017980001187983 */ /* 0x000eb60000300a00 */
[----:B------:R-:W-:Y:S06]  /*16120*/  @!UPT UIADD3 URZ, URZ, URZ, URZ ;  /* 0x0000003f3f3ff290 */ /* 0x000fec000fffe03f */
[----:B------:R-:W-:Y:S04]  /*16130*/  STL.64 [R1+0x16c0], R10 ;  /* 0x0016c00a01007387 */ /* 0x000fe80000100a00 */
[----:B------:R0:W-:Y:S04]  /*16140*/  STL.64 [R1+0x16b8], R8 ;  /* 0x0016b80801007387 */ /* 0x0001e80000100a00 */
[----:B0-----:R-:W3:Y:S04]  /*16150*/  LDL.LU R8, [R1+0x50] ;  /* 0x0000500001087983 */ /* 0x001ee80000300800 */
[----:B------:R-:W3:Y:S04]  /*16160*/  LDL.LU R9, [R1+0x54] ;  /* 0x0000540001097983 */ /* 0x000ee80000300800 */
[----:B------:R-:W3:Y:S04]  /*16170*/  LDL.LU R10, [R1+0x58] ;  /* 0x00005800010a7983 */ /* 0x000ee80000300800 */
[----:B------:R-:W3:Y:S01]  /*16180*/  LDL.LU R11, [R1+0x5c] ;  /* 0x00005c00010b7983 */ /* 0x000ee20000300800 */
[----:B--2---:R-:W-:Y:S07]  /*16190*/  HMMA.16816.F32.BF16 R12, R24, R4, R12 ;  /* 0x00000004180c723c */ /* 0x004fee000004180c */
[----:B------:R-:W-:Y:S01]  /*161a0*/  IMAD.MOV.U32 R24, RZ, RZ, R17 ;  /* 0x000000ffff187224 */ /* 0x000fe200078e0011 */
[----:B------:R-:W-:Y:S01]  /*161b0*/  MOV R26, R19 ;  /* 0x00000013001a7202 */ /* 0x000fe20000000f00 */
[----:B------:R-:W2:Y:S01]  /*161c0*/  LDL.LU R17, [R1+0x1794] ;  /* 0x0017940001117983 */ /* 0x000ea20000300800 */
[----:B------:R-:W-:-:S02]  /*161d0*/  MOV R27, R0 ;  /* 0x00000000001b7202 */ /* 0x000fc40000000f00 */
[----:B------:R-:W-:Y:S02]  /*161e0*/  MOV R25, R18 ;  /* 0x0000001200197202 */ /* 0x000fe40000000f00 */
[----:B------:R-:W4:Y:S04]  /*161f0*/  LDL.LU R18, [R1+0x1790] ;  /* 0x0017900001127983 */ /* 0x000f280000300800 */
[----:B------:R-:W5:Y:S04]  /*16200*/  LDL.LU R19, [R1+0x178c] ;  /* 0x00178c0001137983 */ /* 0x000f680000300800 */
[----:B------:R-:W2:Y:S04]  /*16210*/  LDL.LU R0, [R1+0x1788] ;  /* 0x0017880001007983 */ /* 0x000ea80000300800 */
[----:B------:R-:W-:Y:S04]  /*16220*/  STL.64 [R1+0x1710], R26 ;  /* 0x0017101a01007387 */ /* 0x000fe80000100a00 */
[----:B------:R0:W-:Y:S02]  /*16230*/  STL.64 [R1+0x1708], R24 ;  /* 0x0017081801007387 */ /* 0x0001e40000100a00 */
[----:B0-----:R-:W-:-:S02]  /*16240*/  MOV R24, R29 ;  /* 0x0000001d00187202 */ /* 0x001fc40000000f00 */
[----:B------:R-:W3:Y:S01]  /*16250*/  LDL.LU R29, [R1+0x1784] ;  /* 0x00178400011d7983 */ /* 0x000ee20000300800 */
[----:B------:R-:W-:Y:S01]  /*16260*/  MOV R26, R28 ;  /* 0x0000001c001a7202 */ /* 0x000fe20000000f00 */
[----:B------:R-:W-:Y:S01]  /*16270*/  IMAD.MOV.U32 R25, RZ, RZ, R6 ;  /* 0x000000ffff197224 */ /* 0x000fe200078e0006 */
[----:B------:R-:W-:Y:S01]  /*16280*/  MOV R27, R3 ;  /* 0x00000003001b7202 */ /* 0x000fe20000000f00 */
[----:B------:R-:W4:Y:S04]  /*16290*/  LDL.LU R6, [R1+0x1780] ;  /* 0x0017800001067983 */ /* 0x000f280000300800 */
[----:B------:R-:W4:Y:S04]  /*162a0*/  LDL.LU R28, [R1+0x177c] ;  /* 0x00177c00011c7983 */ /* 0x000f280000300800 */
[----:B------:R-:W4:Y:S04]  /*162b0*/  LDL.LU R3, [R1+0x1778] ;  /* 0x0017780001037983 */ /* 0x000f280000300800 */
[----:B------:R-:W-:Y:S04]  /*162c0*/  STL.64 [R1+0x1730], R26 ;  /* 0x0017301a01007387 */ /* 0x000fe80000100a00 */
[----:B------:R0:W-:Y:S04]  /*162d0*/  STL.64 [R1+0x1728], R24 ;  /* 0x0017281801007387 */ /* 0x0001e80000100a00 */
[----:B0-----:R-:W4:Y:S04]  /*162e0*/  LDL.LU R24, [R1+0x90] ;  /* 0x0000900001187983 */ /* 0x001f280000300800 */
[----:B------:R-:W4:Y:S01]  /*162f0*/  LDL.LU R25, [R1+0x94] ;  /* 0x0000940001197983 */ /* 0x000f220000300800 */
[----:B--2---:R-:W-:-:S02]  /*16300*/  MOV R27, R0 ;  /* 0x00000000001b7202 */ /* 0x004fc40000000f00 */
[----:B---3--:R-:W-:Y:S02]  /*16310*/  MOV R26, R29 ;  /* 0x0000001d001a7202 */ /* 0x008fe40000000f00 */
[----:B------:R-:W2:Y:S04]  /*16320*/  LDL.LU R29, [R1+0x1774] ;  /* 0x00177400011d7983 */ /* 0x000ea80000300800 */
[----:B------:R-:W3:Y:S04]  /*16330*/  LDL.LU R0, [R1+0x1770] ;  /* 0x0017700001007983 */ /* 0x000ee80000300800 */
[----:B------:R0:W-:Y:S04]  /*16340*/  STL.64 [R1+0x16d0], R14 ;  /* 0x0016d00e01007387 */ /* 0x0001e80000100a00 */
[----:B------:R1:W-:Y:S01]  /*16350*/  STL.64 [R1+0x16c8], R12 ;  /* 0x0016c80c01007387 */ /* 0x0003e20000100a00 */
[----:B0-----:R-:W-:-:S02]  /*16360*/  MOV R14, R21 ;  /* 0x00000015000e7202 */ /* 0x001fc40000000f00 */
[----:B------:R-:W-:Y:S01]  /*16370*/  MOV R15, R20 ;  /* 0x00000014000f7202 */ /* 0x000fe20000000f00 */
[----:B-1----:R-:W-:Y:S01]  /*16380*/  IMAD.MOV.U32 R12, RZ, RZ, R7 ;  /* 0x000000ffff0c7224 */ /* 0x002fe200078e0007 */
[----:B------:R-:W-:Y:S01]  /*16390*/  MOV R13, R22 ;  /* 0x00000016000d7202 */ /* 0x000fe20000000f00 */
[----:B------:R-:W2:Y:S04]  /*163a0*/  LDL.LU R7, [R1+0x176c] ;  /* 0x00176c0001077983 */ /* 0x000ea80000300800 */
[----:B------:R-:W-:Y:S04]  /*163b0*/  STL.64 [R1+0x16e0], R14 ;  /* 0x0016e00e01007387 */ /* 0x000fe80000100a00 */
[----:B------:R0:W-:Y:S04]  /*163c0*/  STL.64 [R1+0x16d8], R12 ;  /* 0x0016d80c01007387 */ /* 0x0001e80000100a00 */
[----:B0-----:R-:W2:Y:S04]  /*163d0*/  LDL.LU R12, [R1+0x60] ;  /* 0x00006000010c7983 */ /* 0x001ea80000300800 */
[----:B------:R-:W2:Y:S04]  /*163e0*/  LDL.LU R13, [R1+0x64] ;  /* 0x00006400010d7983 */ /* 0x000ea80000300800 */
[----:B------:R-:W2:Y:S04]  /*163f0*/  LDL.LU R14, [R1+0x68] ;  /* 0x00006800010e7983 */ /* 0x000ea80000300800 */
[----:B------:R-:W2:Y:S02]  /*16400*/  LDL.LU R15, [R1+0x6c] ;  /* 0x00006c00010f7983 */ /* 0x000ea40000300800 */
[----:B--2---:R-:W-:Y:S02]  /*16410*/  HMMA.16816.F32.BF16 R8, R8, R4, R12 ;  /* 0x000000040808723c */ /* 0x004fe4000004180c */
[----:B------:R-:W0:Y:S04]  /*16420*/  LDSM.16.MT88.4 R12, [R23+0xd080] ;  /* 0x00d08000170c783b */ /* 0x000e280000004200 */
[----:B0-----:R-:W-:Y:S11]  /*16430*/  STL.64 [R1+0x1700], R14 ;  /* 0x0017000e01007387 */ /* 0x001ff60000100a00 */
[----:B------:R-:W-:Y:S06]  /*16440*/  @!UPT UIADD3 URZ, URZ, URZ, URZ ;  /* 0x0000003f3f3ff290 */ /* 0x000fec000fffe03f */
[----:B------:R-:W-:Y:S04]  /*16450*/  STL.64 [R1+0xc0], R8 ;  /* 0x0000c00801007387 */ /* 0x000fe80000100a00 */
[----:B------:R-:W-:Y:S04]  /*16460*/  STL.64 [R1+0xc8], R10 ;  /* 0x0000c80a01007387 */ /* 0x000fe80000100a00 */
[----:B------:R0:W-:Y:S04]  /*16470*/  STL.64 [R1+0x16f8], R12 ;  /* 0x0016f80c01007387 */ /* 0x0001e80000100a00 */
[----:B0-----:R-:W2:Y:S01]  /*16480*/  LDL.LU R12, [R1+0x80] ;  /* 0x00008000010c7983 */ /* 0x001ea20000300800 */
[----:B----4-:R-:W-:Y:S01]  /*16490*/  IMAD.MOV.U32 R14, RZ, RZ, R28 ;  /* 0x000000ffff0e7224 */ /* 0x010fe200078e001c */
[----:B------:R-:W-:-:S02]  /*164a0*/  MOV R15, R6 ;  /* 0x00000006000f7202 */ /* 0x000fc40000000f00 */
[----:B------:R-:W-:Y:S02]  /*164b0*/  MOV R13, R3 ;  /* 0x00000003000d7202 */ /* 0x000fe40000000f00 */
[----:B------:R-:W4:Y:S04]  /*164c0*/  LDL.LU R3, [R1+0x1768] ;  /* 0x0017680001037983 */ /* 0x000f280000300800 */
[----:B------:R-:W3:Y:S04]  /*164d0*/  LDL.LU R28, [R1+0x1764] ;  /* 0x00176400011c7983 */ /* 0x000ee80000300800 */
[----:B------:R-:W5:Y:S04]  /*164e0*/  LDL.LU R6, [R1+0x1760] ;  /* 0x0017600001067983 */ /* 0x000f680000300800 */
[----:B------:R0:W-:Y:S02]  /*164f0*/  STL.64 [R1+0x1720], R14 ;  /* 0x0017200e01007387 */ /* 0x0001e40000100a00 */
[----:B0-----:R-:W-:-:S02]  /*16500*/  MOV R14, R29 ;  /* 0x0000001d000e7202 */ /* 0x001fc40000000f00 */
[----:B--2---:R0:W-:Y:S04]  /*16510*/  STL.64 [R1+0x1718], R12 ;  /* 0x0017180c01007387 */ /* 0x0041e80000100a00 */
[----:B----4-:R-:W-:Y:S04]  /*16520*/  LDSM.16.MT88.4 R20, [R3+0xd000] ;  /* 0x00d000000314783b */ /* 0x010fe80000004200 */
[----:B---3--:R-:W1:Y:S01]  /*16530*/  LDSM.16.MT88.4 R8, [R28+0xd000] ;  /* 0x00d000001c08783b */ /* 0x008e620000004200 */
[----:B0-----:R-:W-:-:S03]  /*16540*/  MOV R12, R7 ;  /* 0x00000007000c7202 */ /* 0x001fc60000000f00 */
[----:B------:R-:W2:Y:S01]  /*16550*/  LDL.LU R7, [R1+0x175c] ;  /* 0x00175c0001077983 */ /* 0x000ea20000300800 */
[----:B------:R-:W-:-:S03]  /*16560*/  MOV R13, R0 ;  /* 0x00000000000d7202 */ /* 0x000fc60000000f00 */
[----:B------:R-:W3:Y:S04]  /*16570*/  LDL.LU R0, [R1+0x1758] ;  /* 0x0017580001007983 */ /* 0x000ee80000300800 */
[----:B------:R-:W4:Y:S04]  /*16580*/  LDL.LU R29, [R1+0x1754] ;  /* 0x00175400011d7983 */ /* 0x000f280000300800 */
[----:B------:R-:W2:Y:S04]  /*16590*/  LDL.LU R15, [R1+0xac] ;  /* 0x0000ac00010f7983 */ /* 0x000ea80000300800 */
[----:B--2---:R-:W-:Y:S04]  /*165a0*/  STL.64 [R1+0x1740], R14 ;  /* 0x0017400e01007387 */ /* 0x004fe80000100a00 */
[----:B------:R5:W-:Y:S02]  /*165b0*/  STL.64 [R1+0x1738], R12 ;  /* 0x0017380c01007387 */ /* 0x000be40000100a00 */
[----:B-----5:R-:W-:Y:S01]  /*165c0*/  IMAD.MOV.U32 R12, RZ, RZ, R6 ;  /* 0x000000ffff0c7224 */ /* 0x020fe200078e0006 */
[----:B------:R-:W-:Y:S01]  /*165d0*/  MOV R13, R7 ;  /* 0x00000007000d7202 */ /* 0x000fe20000000f00 */
[----:B------:R-:W2:Y:S04]  /*165e0*/  LDL.LU R6, [R1+0x1750] ;  /* 0x0017500001067983 */ /* 0x000ea80000300800 */
[----:B------:R-:W2:Y:S01]  /*165f0*/  LDL.LU R7, [R1+0x174c] ;  /* 0x00174c0001077983 */ /* 0x000ea20000300800 */
[----:B---3--:R-:W-:-:S02]  /*16600*/  MOV R14, R0 ;  /* 0x00000000000e7202 */ /* 0x008fc40000000f00 */
[----:B----4-:R-:W-:Y:S01]  /*16610*/  MOV R15, R29 ;  /* 0x0000001d000f7202 */ /* 0x010fe20000000f00 */
[----:B------:R-:W3:Y:S04]  /*16620*/  LDL.LU R0, [R1+0x1748] ;  /* 0x0017480001007983 */ /* 0x000ee80000300800 */
[----:B-1----:R-:W-:Y:S04]  /*16630*/  STL.64 [R1+0x16f0], R10 ;  /* 0x0016f00a01007387 */ /* 0x002fe80000100a00 */
[----:B------:R-:W-:Y:S04]  /*16640*/  STL.64 [R1+0x16e8], R8 ;  /* 0x0016e80801007387 */ /* 0x000fe80000100a00 */
[----:B------:R-:W-:Y:S01]  /*16650*/  STL [R1+0x16ac], R28 ;  /* 0x0016ac1c01007387 */ /* 0x000fe20000100800 */
[----:B--2---:R-:W-:Y:S03]  /*16660*/  HMMA.16816.F32.BF16 R24, R24, R6, R12 ;  /* 0x000000061818723c */ /* 0x004fe6000004180c */
[----:B------:R-:W2:Y:S04]  /*16670*/  LDL.LU.64 R14, [R1+0x1740] ;  /* 0x00174000010e7983 */ /* 0x000ea80000300a00 */
[----:B------:R-:W2:Y:S11]  /*16680*/  LDL.LU.64 R12, [R1+0x1738] ;  /* 0x00173800010c7983 */ /* 0x000eb60000300a00 */
[----:B------:R-:W-:Y:S05]  /*16690*/  @!UPT UIADD3 URZ, URZ, URZ, URZ ;  /* 0x0000003f3f3ff290 */ /* 0x000fea000fffe03f */
[----:B------:R-:W-:Y:S01]  /*166a0*/  STL.64 [R1+0xb0], R24 ;  /* 0x0000b01801007387 */ /* 0x000fe20000100a00 */
[----:B------:R-:W-:-:S03]  /*166b0*/  MOV R29, R27 ;  /* 0x0000001b001d7202 */ /* 0x000fc60000000f00 */
[----:B------:R-:W-:Y:S04]  /*166c0*/  STL [R1+0xb8], R26 ;  /* 0x0000b81a01007387 */ /* 0x000fe80000100800 */
[----:B------:R-:W0:Y:S04]  /*166d0*/  LDSM.16.MT88.4 R24, [R3+0xd080] ;  /* 0x00d080000318783b */ /* 0x000e280000004200 */
[----:B------:R-:W-:Y:S04]  /*166e0*/  STL [R1+0x16b0], R29 ;  /* 0x0016b01d01007387 */ /* 0x000fe80000100800 */
[----:B0-----:R-:W-:Y:S04]  /*166f0*/  STL.64 [R1+0x90], R24 ;  /* 0x0000901801007387 */ /* 0x001fe80000100a00 */
[----:B------:R0:W-:Y:S04]  /*16700*/  STL.64 [R1+0x98], R26 ;  /* 0x0000981a01007387 */ /* 0x0001e80000100a00 */
[----:B0-----:R-:W2:Y:S04]  /*16710*/  LDL.LU.64 R26, [R1+0x1730] ;  /* 0x00173000011a7983 */ /* 0x001ea80000300a00 */
[----:B------:R-:W2:Y:S02]  /*16720*/  LDL.LU.64 R24, [R1+0x1728] ;  /* 0x0017280001187983 */ /* 0x000ea40000300a00 */
[----:B--2---:R-:W-:Y:S02]  /*16730*/  HMMA.16816.F32.BF16 R24, R24, R6, R12 ;  /* 0x000000061818723c */ /* 0x004fe4000004180c */
[----:B------:R-:W2:Y:S04]  /*16740*/  LDL.LU.64 R14, [R1+0x1720] ;  /* 0x00172000010e7983 */ /* 0x000ea80000300a00 */
[----:B------:R-:W2:Y:S11]  /*16750*/  LDL.LU.64 R12, [R1+0x1718] ;  /* 0x00171800010c7983 */ /* 0x000eb60000300a00 */
[----:B------:R-:W-:Y:S06]  /*16760*/  @!UPT UIADD3 URZ, URZ, URZ, URZ ;  /* 0x0000003f3f3ff290 */ /* 0x000fec000fffe03f */
[----:B------:R-:W-:Y:S04]  /*16770*/  STL.64 [R1+0xa0], R24 ;  /* 0x0000a01801007387 */ /* 0x000fe80000100a00 */
[----:B------:R0:W-:Y:S04]  /*16780*/  STL.64 [R1+0xa8], R26 ;  /* 0x0000a81a01007387 */ /* 0x0001e80000100a00 */
[----:B0-----:R-:W2:Y:S04]  /*16790*/  LDL.LU.64 R26, [R1+0x1710] ;  /* 0x00171000011a7983 */ /* 0x001ea80000300a00 */
[----:B------:R-:W2:Y:S01]  /*167a0*/  LDL.LU.64 R24, [R1+0x1708] ;  /* 0x0017080001187983 */ /* 0x000ea20000300a00 */
[----:B------:R-:W-:Y:S01]  /*167b0*/  MOV R8, R19 ;  /* 0x0000001300087202 */ /* 0x000fe20000000f00 */
[----:B------:R-:W-:Y:S01]  /*167c0*/  IMAD.MOV.U32 R9, RZ, RZ, R18 ;  /* 0x000000ffff097224 */ /* 0x000fe200078e0012 */
[----:B------:R-:W-:-:S02]  /*167d0*/  MOV R10, R17 ;  /* 0x00000011000a7202 */ /* 0x000fc40000000f00 */
[----:B------:R-:W-:Y:S02]  /*167e0*/  MOV R11, R16 ;  /* 0x00000010000b7202 */ /* 0x000fe40000000f00 */
[----:B------:R0:W-:Y:S01]  /*167f0*/  LDSM.16.MT88.4 R16, [R28+0xd080] ;  /* 0x00d080001c10783b */ /* 0x0001e20000004200 */
[-C--:B--2---:R-:W-:Y:S03]  /*16800*/  HMMA.16816.F32.BF16 R24, R24, R6.reuse, R12 ;  /* 0x000000061818723c */ /* 0x084fe6000004180c */
[----:B------:R-:W2:Y:S04]  /*16810*/  LDL.LU.64 R14, [R1+0x1700] ;  /* 0x00170000010e7983 */ /* 0x000ea80000300a00 */
[----:B------:R-:W2:Y:S11]  /*16820*/  LDL.LU.64 R12, [R1+0x16f8] ;  /* 0x0016f800010c7983 */ /* 0x000eb60000300a00 */
[----:B------:R-:W-:Y:S05]  /*16830*/  @!UPT UIADD3 URZ, URZ, URZ, URZ ;  /* 0x0000003f3f3ff290 */ /* 0x000fea000fffe03f */
[----:B------:R-:W-:Y:S01]  /*16840*/  STL.64 [R1+0x80], R24 ;  /* 0x0000801801007387 */ /* 0x000fe20000100a00 */
[----:B------:R-:W-:Y:S01]  /*16850*/  MOV R29, R26 ;  /* 0x0000001a001d7202 */ /* 0x000fe20000000f00 */
[----:B0-----:R-:W-:Y:S02]  /*16860*/  IMAD.MOV.U32 R28, RZ, RZ, R27 ;  /* 0x000000ffff1c7224 */ /* 0x001fe400078e001b */
[----:B------:R-:W0:Y:S04]  /*16870*/  LDSM.16.MT88.4 R24, [R2+0xe000] ;  /* 0x00e000000218783b */ /* 0x000e280000004200 */
[----:B0-----:R-:W-:Y:S04]  /*16880*/  STL.64 [R1+0x50], R24 ;  /* 0x0000501801007387 */ /* 0x001fe80000100a00 */
[----:B------:R-:W-:Y:S04]  /*16890*/  STL.64 [R1+0x58], R26 ;  /* 0x0000581a01007387 */ /* 0x000fe80000100a00 */
[----:B---3--:R-:W0:Y:S04]  /*168a0*/  LDSM.16.M88.4 R24, [R0+0x10180] ;  /* 0x010180000018783b */ /* 0x008e280000000200 */
[----:B0-----:R0:W-:Y:S04]  /*168b0*/  STL [R1+0x161c], R26 ;  /* 0x00161c1a01007387 */ /* 0x0011e80000100800 */
[----:B------:R1:W-:Y:S01]  /*168c0*/  STL [R1+0x1618], R27 ;  /* 0x0016181b01007387 */ /* 0x0003e20000100800 */
[----:B--2---:R-:W-:Y:S03]  /*168d0*/  HMMA.16816.F32.BF16 R12, R12, R6, R8 ;  /* 0x000000060c0c723c */ /* 0x004fe60000041808 */
[----:B------:R-:W2:Y:S04]  /*168e0*/  LDL.LU.64 R10, [R1+0x16f0] ;  /* 0x0016f000010a7983 */ /* 0x000ea80000300a00 */
[----:B------:R-:W2:Y:S11]  /*168f0*/  LDL.LU.64 R8, [R1+0x16e8] ;  /* 0x0016e80001087983 */ /* 0x000eb60000300a00 */
[----:B------:R-:W-:Y:S06]  /*16900*/  @!UPT UIADD3 URZ, URZ, URZ, URZ ;  /* 0x0000003f3f3ff290 */ /* 0x000fec000fffe03f */
[----:B0-----:R-:W-:Y:S02]  /*16910*/  MOV R26, R14 ;  /* 0x0000000e001a7202 */ /* 0x001fe40000000f00 */
[----:B------:R-:W-:Y:S02]  /*16920*/  MOV R5, R15 ;  /* 0x0000000f00057202 */ /* 0x000fe40000000f00 */
[----:B------:R-:W-:Y:S01]  /*16930*/  MOV R4, R12 ;  /* 0x0000000c00047202 */ /* 0x000fe20000000f00 */
[----:B------:R-:W2:Y:S01]  /*16940*/  LDL.LU.64 R14, [R1+0x16e0] ;  /* 0x0016e000010e7983 */ /* 0x000ea20000300a00 */
[----:B-1----:R-:W-:-:S03]  /*16950*/  MOV R27, R13 ;  /* 0x0000000d001b7202 */ /* 0x002fc60000000f00 */
[----:B------:R-:W2:Y:S02]  /*16960*/  LDL.LU.64 R12, [R1+0x16d8] ;  /* 0x0016d800010c7983 */ /* 0x000ea40000300a00 */
[-C--:B--2---:R-:W-:Y:S02]  /*16970*/  HMMA.16816.F32.BF16 R8, R8, R6.reuse, R12 ;  /* 0x000000060808723c */ /* 0x084fe4000004180c */
[----:B------:R-:W2:Y:S04]  /*16980*/  LDL.LU.64 R14, [R1+0x16d0] ;  /* 0x0016d000010e7983 */ /* 0x000ea80000300a00 */
[----:B------:R-:W2:Y:S11]  /*16990*/  LDL.LU.64 R12, [R1+0x16c8] ;  /* 0x0016c800010c7983 */ /* 0x000eb60000300a00 */
[----:B------:R-:W-:Y:S06]  /*169a0*/  @!UPT UIADD3 URZ, URZ, URZ, URZ ;  /* 0x0000003f3f3ff290 */ /* 0x000fec000fffe03f */
[----:B------:R0:W-:Y:S01]  /*169b0*/  STL [R1+0x40], R8 ;  /* 0x0000400801007387 */ /* 0x0001e20000100800 */
[----:B------:R-:W-:Y:S01]  /*169c0*/  MOV R2, R10 ;  /* 0x0000000a00027202 */ /* 0x000fe20000000f00 */
[----:B------:R-:W-:Y:S01]  /*169d0*/  IMAD.MOV.U32 R3, RZ, RZ, R9 ;  /* 0x000000ffff037224 */ /* 0x000fe200078e0009 */
[----:B------:R-:W-:Y:S02]  /*169e0*/  MOV R0, R11 ;  /* 0x0000000b00007202 */ /* 0x000fe40000000f00 */
[----:B------:R-:W3:Y:S04]  /*169f0*/  LDL.LU.64 R10, [R1+0x16c0] ;  /* 0x0016c000010a7983 */ /* 0x000ee80000300a00 */
[----:B0-----:R-:W3:Y:S02]  /*16a00*/  LDL.LU.64 R8, [R1+0x16b8] ;  /* 0x0016b80001087983 */ /* 0x001ee40000300a00 */
[----:B---3--:R-:W-:Y:S02]  /*16a10*/  HMMA.16816.F32.BF16 R16, R16, R6, R8 ;  /* 0x000000061010723c */ /* 0x008fe40000041808 */
[----:B------:R-:W0:Y:S05]  /*16a20*/  S2R R9, SR_TID.X ;  /* 0x0000000000097919 */ /* 0x000e2a0000002100 */
[C---:B0-----:R-:W-:Y:S11]  /*16a30*/  LOP3.LUT R11, R9.reuse, 0x7, RZ, 0xc0, !PT ;  /* 0x00000007090b7812 */ /* 0x041ff600078ec0ff */
[----:B------:R-:W-:Y:S05]  /*16a40*/  @!UPT UIADD3 URZ, URZ, URZ, URZ ;  /* 0x0000003f3f3ff290 */ /* 0x000fea000fffe03f */
[----:B------:R-:W-:Y:S01]  /*16a50*/  STL.64 [R1+0x10], R16 ;  /* 0x0000101001007387 */ /* 0x000fe20000100a00 */
[----:B------:R-:W-:-:S03]  /*16a60*/  LOP3.LUT R10, R9, 0x10, RZ, 0xc0, !PT ;  /* 0x00000010090a7812 */ /* 0x000fc600078ec0ff */
[----:B------:R0:W-:Y:S01]  /*16a70*/  STL.64 [R1+0x18], R18 ;  /* 0x0000181201007387 */ /* 0x0001e20000100a00 */
[----:B------:R-:W-:Y:S02]  /*16a80*/  SHF.L.U32 R9, R9, 0x1, RZ ;  /* 0x0000000109097819 */ /* 0x000fe400000006ff */
[----:B------:R-:W-:Y:S01]  /*16a90*/  SHF.L.U32 R10, R10, 0x7, RZ ;  /* 0x000000070a0a7819 */ /* 0x000fe200000006ff */
[C---:B0-----:R-:W-:Y:S02]  /*16aa0*/  IMAD R19, R11.reuse, 0x110, RZ ;  /* 0x000001100b137824 */ /* 0x041fe400078e02ff */
[----:B------:R-:W-:-:S03]  /*16ab0*/  IMAD R11, R11, 0x110, RZ ;  /* 0x000001100b0b7824 */ /* 0x000fc600078e02ff */
[--C-:B------:R-:W-:Y:S02]  /*16ac0*/  LOP3.LUT R19, R19, 0x10, R9.reuse, 0x78, !PT ;  /* 0x0000001013137812 */ /* 0x100fe400078e7809 */
[----:B------:R-:W-:Y:S02]  /*16ad0*/  LOP3.LUT R11, R11, 0x10, R9, 0x78, !PT ;  /* 0x000000100b0b7812 */ /* 0x000fe400078e7809 */
[-C--:B------:R-:W-:Y:S02]  /*16ae0*/  LOP3.LUT R19, R19, R10.reuse, RZ, 0xfc, !PT ;  /* 0x0000000a13137212 */ /* 0x080fe400078efcff */
[----:B------:R-:W-:Y:S02]  /*16af0*/  LOP3.LUT R11, R11, R10, RZ, 0xfc, !PT ;  /* 0x0000000a0b0b7212 */ /* 0x000fe400078efcff */
[----:B------:R-:W-:Y:S01]  /*16b00*/  LOP3.LUT R19, R19, 0x20, RZ, 0x3c, !PT ;  /* 0x0000002013137812 */ /* 0x000fe200078e3cff */
[----:B--2---:R-:W-:Y:S03]  /*16b10*/  HMMA.16816.F32.BF16 R12, R20, R6, R12 ;  /* 0x00000006140c723c */ /* 0x004fe6000004180c */
[----:B------:R-:W0:Y:S04]  /*16b20*/  LDSM.16.MT88.4 R8, [R11+0xe080] ;  /* 0x00e080000b08783b */ /* 0x000e280000004200 */
[----:B------:R-:W1:Y:S04]  /*16b30*/  LDSM.16.MT88.4 R20, [R19+0xe000] ;  /* 0x00e000001314783b */ /* 0x000e680000004200 */
[----:B------:R-:W2:Y:S11]  /*16b40*/  LDSM.16.MT88.4 R16, [R19+0xe080] ;  /* 0x00e080001310783b */ /* 0x000eb60000004200 */
[----:B------:R-:W-:Y:S01]  /*16b50*/  @!UPT UIADD3 URZ, URZ, URZ, URZ ;  /* 0x0000003f3f3ff290 */ /* 0x000fe2000fffe03f */
[----:B------:R-:W-:Y:S04]  /*16b60*/  STL.64 [R1+0x20], R12 ;  /* 0x0000200c01007387 */ /* 0x000fe80000100a00 */
[----:B------:R-:W-:Y:S04]  /*16b70*/  STL.64 [R1+0x28], R14 ;  /* 0x0000280e01007387 */ /* 0x000fe80000100a00 */
[----:B0-----:R-:W-:Y:S04]  /*16b80*/  STL.64 [R1+0x1670], R10 ;  /* 0x0016700a01007387 */ /* 0x001fe80000100a00 */
[----:B------:R-:W-:Y:S04]  /*16b90*/  STL.64 [R1+0x1668], R8 ;  /* 0x0016680801007387 */ /* 0x000fe80000100a00 */
[----:B-1----:R-:W-:Y:S04]  /*16ba0*/  STL.64 [R1+0x1660], R22 ;  /* 0x0016601601007387 */ /* 0x002fe80000100a00 */
[----:B------:R0:W-:Y:S04]  /*16bb0*/  STL.64 [R1+0x1658], R20 ;  /* 0x0016581401007387 */ /* 0x0001e80000100a00 */
[----:B0-----:R-:W3:Y:S04]  /*16bc0*/  LDL.LU R20, [R1+0xa0] ;  /* 0x0000a00001147983 */ /* 0x001ee80000300800 */
[----:B------:R-:W3:Y:S04]  /*16bd0*/  LDL.LU R21, [R1+0xa4] ;  /* 0x0000a40001157983 */ /* 0x000ee80000300800 */
[----:B------:R-:W4:Y:S04]  /*16be0*/  LDL.LU R22, [R1+0xa8] ;  /* 0x0000a80001167983 */ /* 0x000f280000300800 */
[----:B------:R-:W4:Y:S04]  /*16bf0*/  LDL.LU R23, [R1+0xac] ;  /* 0x0000ac0001177983 */ /* 0x000f280000300800 */
[----:B------:R-:W5:Y:S04]  /*16c00*/  LDL.LU R8, [R1+0x90] ;  /* 0x0000900001087983 */ /* 0x000f680000300800 */
[----:B------:R-:W5:Y:S04]  /*16c10*/  LDL.LU R9, [R1+0x94] ;  /* 0x0000940001097983 */ /* 0x000f680000300800 */
[----:B------:R-:W5:Y:S04]  /*16c20*/  LDL.LU R10, [R1+0x98] ;  /* 0x00009800010a7983 */ /* 0x000f680000300800 */
[----:B------:R-:W5:Y:S04]  /*16c30*/  LDL.LU R11, [R1+0x9c] ;  /* 0x00009c00010b7983 */ /* 0x000f680000300800 */
[----:B----4-:R-:W-:Y:S04]  /*16c40*/  STL.64 [R1+0x1680], R22 ;  /* 0x0016801601007387 */ /* 0x010fe80000100a00 */
[----:B---3--:R0:W-:Y:S04]  /*16c50*/  STL.64 [R1+0x1678], R20 ;  /* 0x0016781401007387 */ /* 0x0081e80000100a00 */
[----:B0-----:R-:W3:Y:S04]  /*16c60*/  LDL.LU R20, [R1+0x50] ;  /* 0x0000500001147983 */ /* 0x001ee80000300800 */
[----:B------:R-:W3:Y:S04]  /*16c70*/  LDL.LU R21, [R1+0x54] ;  /* 0x0000540001157983 */ /* 0x000ee80000300800 */
[----:B------:R-:W4:Y:S04]  /*16c80*/  LDL.LU R22, [R1+0x58] ;  /* 0x0000580001167983 */ /* 0x000f280000300800 */
[----:B------:R-:W4:Y:S04]  /*16c90*/  LDL.LU R23, [R1+0x5c] ;  /* 0x00005c0001177983 */ /* 0x000f280000300800 */
[----:B----4-:R-:W-:Y:S04]  /*16ca0*/  STL.64 [R1+0x16a0], R22 ;  /* 0x0016a01601007387 */ /* 0x010fe80000100a00 */
[----:B---3--:R0:W-:Y:S04]  /*16cb0*/  STL.64 [R1+0x1698], R20 ;  /* 0x0016981401007387 */ /* 0x0081e80000100a00 */
[----:B0-----:R-:W5:Y:S04]  /*16cc0*/  LDL.LU R20, [R1+0xc0] ;  /* 0x0000c00001147983 */ /* 0x001f680000300800 */
[----:B------:R-:W5:Y:S04]  /*16cd0*/  LDL.LU R21, [R1+0xc4] ;  /* 0x0000c40001157983 */ /* 0x000f680000300800 */
[----:B------:R-:W5:Y:S04]  /*16ce0*/  LDL.LU R22, [R1+0xc8] ;  /* 0x0000c80001167983 */ /* 0x000f680000300800 */
[----:B------:R-:W5:Y:S04]  /*16cf0*/  LDL.LU R23, [R1+0xcc] ;  /* 0x0000cc0001177983 */ /* 0x000f680000300800 */
[----:B--2---:R0:W-:Y:S04]  /*16d00*/  STL.64 [R1+0x1650], R18 ;  /* 0x0016501201007387 */ /* 0x0041e80000100a00 */
[----:B------:R1:W-:Y:S01]  /*16d10*/  STL.64 [R1+0x1648], R16 ;  /* 0x0016481001007387 */ /* 0x0003e20000100a00 */
[----:B0-----:R-:W-:-:S03]  /*16d20*/  IMAD.MOV.U32 R18, RZ, RZ, R29 ;  /* 0x000000ffff127224 */ /* 0x001fc600078e001d */
[----:B-1----:R-:W2:Y:S04]  /*16d30*/  LDL.LU R16, [R1+0x80] ;  /* 0x0000800001107983 */ /* 0x002ea80000300800 */
[----:B------:R-:W2:Y:S04]  /*16d40*/  LDL.LU R17, [R1+0x84] ;  /* 0x0000840001117983 */ /* 0x000ea80000300800 */
[----:B------:R-:W3:Y:S01]  /*16d50*/  LDL.LU R29, [R1+0x16b0] ;  /* 0x0016b000011d7983 */ /* 0x000ee20000300800 */
[----:B------:R-:W-:-:S03]  /*16d60*/  MOV R19, R28 ;  /* 0x0000001c00137202 */ /* 0x000fc60000000f00 */
[----:B------:R-:W4:Y:S04]  /*16d70*/  LDL.LU R28, [R1+0x16ac] ;  /* 0x0016ac00011c7983 */ /* 0x000f280000300800 */
[----:B------:R3:W-:Y:S04]  /*16d80*/  STL.64 [R1+0x1690], R18 ;  /* 0x0016901201007387 */ /* 0x0007e80000100a00 */
[----:B--2---:R0:W-:Y:S01]  /*16d90*/  STL.64 [R1+0x1688], R16 ;  /* 0x0016881001007387 */ /* 0x0041e20000100a00 */
[----:B---3--:R-:W-:-:S03]  /*16da0*/  MOV R19, R29 ;  /* 0x0000001d00137202 */ /* 0x008fc60000000f00 */
[----:B----4-:R-:W1:Y:S04]  /*16db0*/  LDSM.16.MT88.4 R12, [R28+0xe000] ;  /* 0x00e000001c0c783b */ /* 0x010e680000004200 */
[----:B0-----:R-:W2:Y:S04]  /*16dc0*/  LDL.LU R16, [R1+0xb0] ;  /* 0x0000b00001107983 */ /* 0x001ea80000300800 */
[----:B------:R-:W2:Y:S04]  /*16dd0*/  LDL.LU R17, [R1+0xb4] ;  /* 0x0000b40001117983 */ /* 0x000ea80000300800 */
[----:B------:R-:W2:Y:S04]  /*16de0*/  LDL.LU R18, [R1+0xb8] ;  /* 0x0000b80001127983 */ /* 0x000ea80000300800 */
[----:B------:R-:W3:Y:S01]  /*16df0*/  LDL.LU R29, [R1+0x16a8] ;  /* 0x0016a800011d7983 */ /* 0x000ee20000300800 */
[----:B-----5:R-:W-:Y:S03]  /*16e00*/  HMMA.16816.F32.BF16 R8, R8, R6, R20 ;  /* 0x000000060808723c */ /* 0x020fe60000041814 */
[----:B-1----:R-:W-:Y:S04]  /*16e10*/  STL.64 [R1+0x1640], R14 ;  /* 0x0016400e01007387 */ /* 0x002fe80000100a00 */
[----:B------:R0:W-:Y:S02]  /*16e20*/  STL.64 [R1+0x1638], R12 ;  /* 0x0016380c01007387 */ /* 0x0001e40000100a00 */
[----:B0-----:R-:W-:-:S02]  /*16e30*/  MOV R12, R4 ;  /* 0x00000004000c7202 */ /* 0x001fc40000000f00 */
[----:B------:R-:W0:Y:S01]  /*16e40*/  S2R R4, SR_TID.X ;  /* 0x0000000000047919 */ /* 0x000e220000002100 */
[----:B------:R-:W-:Y:S02]  /*16e50*/  MOV R15, R5 ;  /* 0x00000005000f7202 */ /* 0x000fe40000000f00 */
[----:B------:R-:W-:-:S10]  /*16e60*/  MOV R13, R27 ;  /* 0x0000001b000d7202 */ /* 0x000fd40000000f00 */
[----:B------:R-:W-:Y:S02]  /*16e70*/  MOV R27, R11 ;  /* 0x0000000b001b7202 */ /* 0x000fe40000000f00 */
[C---:B0-----:R-:W-:Y:S02]  /*16e80*/  SHF.L.U32 R5, R4.reuse, 0x1, RZ ;  /* 0x0000000104057819 */ /* 0x041fe400000006ff */
[----:B------:R-:W-:-:S05]  /*16e90*/  LOP3.LUT R4, R4, 0x7, RZ, 0xc0, !PT ;  /* 0x0000000704047812 */ /* 0x000fca00078ec0ff */
[----:B------:R-:W-:-:S05]  /*16ea0*/  IMAD R11, R4, 0x110, RZ ;  /* 0x00000110040b7824 */ /* 0x000fca00078e02ff */
[----:B------:R-:W-:Y:S01]  /*16eb0*/  LOP3.LUT R11, R11, 0x10, R5, 0x78, !PT ;  /* 0x000000100b0b7812 */ /* 0x000fe200078e7805 */
[----:B------:R-:W-:Y:S01]  /*16ec0*/  IMAD.MOV.U32 R14, RZ, RZ, R26 ;  /* 0x000000ffff0e7224 */ /* 0x000fe200078e001a */
[----:B------:R-:W-:Y:S01]  /*16ed0*/  MOV R26, R10 ;  /* 0x0000000a001a7202 */ /* 0x000fe20000000f00 */
[----:B------:R-:W-:Y:S04]  /*16ee0*/  STL.64 [R1+0x30], R8 ;  /* 0x0000300801007387 */ /* 0x000fe80000100a00 */
[----:B------:R-:W-:Y:S04]  /*16ef0*/  STL [R1+0x1624], R26 ;  /* 0x0016241a01007387 */ /* 0x000fe80000100800 */
[----:B------:R-:W-:Y:S04]  /*16f00*/  STL [R1+0x1620], R27 ;  /* 0x0016201b01007387 */ /* 0x000fe80000100800 */
[----:B------:R-:W-:Y:S01]  /*16f10*/  LDSM.16.MT88.4 R4, [R28+0xe080] ;  /* 0x00e080001c04783b */ /* 0x000fe20000004200 */
[----:B---3--:R-:W-:-:S04]  /*16f20*/  LOP3.LUT R11, R11, R29, RZ, 0xfc, !PT ;  /* 0x0000001d0b0b7212 */ /* 0x008fc800078efcff */
[----:B------:R-:W-:-:S05]  /*16f30*/  LOP3.LUT R11, R11, 0x60, RZ, 0x3c, !PT ;  /* 0x000000600b0b7812 */ /* 0x000fca00078e3cff */
[----:B------:R-:W0:Y:S04]  /*16f40*/  LDSM.16.MT88.4 R20, [R11+0xe000] ;  /* 0x00e000000b14783b */ /* 0x000e280000004200 */
[----:B------:R-:W1:Y:S01]  /*16f50*/  LDSM.16.MT88.4 R8, [R11+0xe080] ;  /* 0x00e080000b08783b */ /* 0x000e620000004200 */
[----:B0-----:R-:W-:-:S03]  /*16f60*/  IMAD.MOV.U32 R29, RZ, RZ, R22 ;  /* 0x000000ffff1d7224 */ /* 0x001fc600078e0016 */
[----:B------:R0:W-:Y:S01]  /*16f70*/  STL.64 [R1], R20 ;  /* 0x0000001401007387 */ /* 0x0001e20000100a00 */
[----:B------:R-:W-:-:S03]  /*16f80*/  MOV R28, R23 ;  /* 0x00000017001c7202 */ /* 0x000fc60000000f00 */
[----:B------:R-:W2:Y:S04]  /*16f90*/  LDL.LU.64 R22, [R1+0x16a0] ;  /* 0x0016a00001167983 */ /* 0x000ea80000300a00 */
[----:B0-----:R-:W2:Y:S01]  /*16fa0*/  LDL.LU.64 R20, [R1+0x1698] ;  /* 0x0016980001147983 */ /* 0x001ea20000300a00 */
[----:B-1----:R-:W-:Y:S02]  /*16fb0*/  MOV R27, R10 ;  /* 0x0000000a001b7202 */ /* 0x002fe40000000f00 */
[----:B------:R-:W-:Y:S01]  /*16fc0*/  MOV R26, R9 ;  /* 0x00000009001a7202 */ /* 0x000fe20000000f00 */
[-C--:B--2---:R-:W-:Y:S01]  /*16fd0*/  HMMA.16816.F32.BF16 R20, R20, R24.reuse, R16 ;  /* 0x000000181414723c */ /* 0x084fe20000041810 */
[----:B------:R-:W2:Y:S04]  /*16fe0*/  LDL.LU.64 R18, [R1+0x1690] ;  /* 0x0016900001127983 */ /* 0x000ea80000300a00 */
[----:B------:R-:W2:Y:S11]  /*16ff0*/  LDL.LU.64 R16, [R1+0x1688] ;  /* 0x0016880001107983 */ /* 0x000eb60000300a00 */
[----:B------:R-:W-:Y:S07]  /*17000*/  @!UPT UIADD3 URZ, URZ, URZ, URZ ;  /* 0x0000003f3f3ff290 */ /* 0x000fee000fffe03f */
[----:B------:R-:W-:Y:S04]  /*17010*/  STL.64 [R1+0xc0], R20 ;  /* 0x0000c01401007387 */ /* 0x000fe80000100a00 */
[----:B------:R0:W-:Y:S04]  /*17020*/  STL.64 [R1+0xc8], R22 ;  /* 0x0000c81601007387 */ /* 0x0001e80000100a00 */
[----:B0-----:R-:W3:Y:S04]  /*17030*/  LDL.LU.64 R22, [R1+0x1680] ;  /* 0x0016800001167983 */ /* 0x001ee80000300a00 */
[----:B------:R-:W3:Y:S04]  /*17040*/  LDL.LU.64 R20, [R1+0x1678] ;  /* 0x0016780001147983 */ /* 0x000ee80000300a00 */
[----:B------:R-:W-:Y:S04]  /*17050*/  STL [R1+0x50], R8 ;  /* 0x0000500801007387 */ /* 0x000fe80000100800 */
[----:B------:R0:W-:Y:S04]  /*17060*/  STL [R1+0x5c], R11 ;  /* 0x00005c0b01007387 */ /* 0x0001e80000100800 */
[----:B0-----:R-:W3:Y:S04]  /*17070*/  LDL.LU.64 R10, [R1+0x1670] ;  /* 0x00167000010a7983 */ /* 0x001ee80000300a00 */
[----:B------:R-:W3:Y:S02]  /*17080*/  LDL.LU.64 R8, [R1+0x1668] ;  /* 0x0016680001087983 */ /* 0x000ee40000300a00 */
[-C--:B---3--:R-:W-:Y:S02]  /*17090*/  HMMA.16816.F32.BF16 R8, R8, R24.reuse, R20 ;  /* 0x000000180808723c */ /* 0x088fe40000041814 */
[----:B------:R-:W2:Y:S04]  /*170a0*/  LDL.LU.64 R22, [R1+0x1660] ;  /* 0x0016600001167983 */ /* 0x000ea80000300a00 */
[----:B------:R-:W2:Y:S11]  /*170b0*/  LDL.LU.64 R20, [R1+0x1658] ;  /* 0x0016580001147983 */ /* 0x000eb60000300a00 */
[----:B------:R-:W-:Y:S06]  /*170c0*/  @!UPT UIADD3 URZ, URZ, URZ, URZ ;  /* 0x0000003f3f3ff290 */ /* 0x000fec000fffe03f */
[----:B------:R0:W-:Y:S04]  /*170d0*/  STL.64 [R1+0xb0], R8 ;  /* 0x0000b00801007387 */ /* 0x0001e80000100a00 */
[----:B------:R1:W-:Y:S04]  /*170e0*/  STL.64 [R1+0xb8], R10 ;  /* 0x0000b80a01007387 */ /* 0x0003e80000100a00 */
[----:B0-----:R-:W3:Y:S01]  /*170f0*/  LDL.LU R8, [R1+0x40] ;  /* 0x0000400001087983 */ /* 0x001ee20000300800 */
[-C--:B--2---:R-:W-:Y:S03]  /*17100*/  HMMA.16816.F32.BF16 R20, R20, R24.reuse, R16 ;  /* 0x000000181414723c */ /* 0x084fe60000041810 */
[----:B------:R-:W2:Y:S04]  /*17110*/  LDL.LU.64 R18, [R1+0x1650] ;  /* 0x0016500001127983 */ /* 0x000ea80000300a00 */
[----:B------:R-:W2:Y:S11]  /*17120*/  LDL.LU.64 R16, [R1+0x1648] ;  /* 0x0016480001107983 */ /* 0x000eb60000300a00 */
[----:B------:R-:W-:Y:S05]  /*17130*/  @!UPT UIADD3 URZ, URZ, URZ, URZ ;  /* 0x0000003f3f3ff290 */ /* 0x000fea000fffe03f */
[----:B------:R-:W-:Y:S01]  /*17140*/  STL [R1+0xa0], R20 ;  /* 0x0000a01401007387 */ /* 0x000fe20000100800 */
[----:B-1----:R-:W-:Y:S01]  /*17150*/  IMAD.MOV.U32 R10, RZ, RZ, R2 ;  /* 0x000000ffff0a7224 */ /* 0x002fe200078e0002 */
[----:B------:R-:W-:Y:S02]  /*17160*/  MOV R2, R22 ;  /* 0x0000001600027202 */ /* 0x000fe40000000f00 */
[----:B------:R-:W0:Y:S01]  /*17170*/  S2R R22, SR_TID.X ;  /* 0x0000000000167919 */ /* 0x000e220000002100 */
[----:B--2---:R-:W-:Y:S03]  /*17180*/  HMMA.16816.F32.BF16 R16, R16, R24, R12 ;  /* 0x000000181010723c */ /* 0x004fe6000004180c */
[----:B------:R-:W3:Y:S04]  /*17190*/  LDL.LU.64 R14, [R1+0x1640] ;  /* 0x00164000010e7983 */ /* 0x000ee80000300a00 */
[----:B------:R-:W3:Y:S11]  /*171a0*/  LDL.LU.64 R12, [R1+0x1638] ;  /* 0x00163800010c7983 */ /* 0x000ef60000300a00 */
[----:B------:R-:W-:Y:S05]  /*171b0*/  @!UPT UIADD3 URZ, URZ, URZ, URZ ;  /* 0x0000003f3f3ff290 */ /* 0x000fea000fffe03f */
[----:B------:R1:W-:Y:S04]  /*171c0*/  STL.64 [R1+0x90], R16 ;  /* 0x0000901001007387 */ /* 0x0003e80000100a00 */
[----:B------:R2:W-:Y:S04]  /*171d0*/  STL.64 [R1+0x98], R18 ;  /* 0x0000981201007387 */ /* 0x0005e80000100a00 */
[----:B-1----:R-:W4:Y:S04]  /*171e0*/  LDL.LU R16, [R1+0x10] ;  /* 0x0000100001107983 */ /* 0x002f280000300800 */
[----:B------:R-:W4:Y:S04]  /*171f0*/  LDL.LU R17, [R1+0x14] ;  /* 0x0000140001117983 */ /* 0x000f280000300800 */
[----:B--2---:R-:W4:Y:S04]  /*17200*/  LDL.LU R18, [R1+0x18] ;  /* 0x0000180001127983 */ /* 0x004f280000300800 */
[----:B------:R-:W4:Y:S01]  /*17210*/  LDL.LU R19, [R1+0x1c] ;  /* 0x00001c0001137983 */ /* 0x000f220000300800 */
[----:B------:R-:W-:-:S02]  /*17220*/  MOV R11, R0 ;  /* 0x00000000000b7202 */ /* 0x000fc40000000f00 */
[----:B------:R-:W-:Y:S02]  /*17230*/  MOV R0, R23 ;  /* 0x0000001700007202 */ /* 0x000fe40000000f00 */
[C---:B0-----:R-:W-:Y:S02]  /*17240*/  LOP3.LUT R23, R22.reuse, 0x7, RZ, 0xc0, !PT ;  /* 0x0000000716177812 */ /* 0x041fe400078ec0ff */
[----:B------:R-:W-:Y:S02]  /*17250*/  MOV R9, R3 ;  /* 0x0000000300097202 */ /* 0x000fe40000000f00 */
[----:B------:R-:W-:Y:S01]  /*17260*/  MOV R3, R21 ;  /* 0x0000001500037202 */ /* 0x000fe20000000f00 */
[C---:B------:R-:W-:Y:S01]  /*17270*/  IMAD.SHL.U32 R21, R22.reuse, 0x2, RZ ;  /* 0x0000000216157824 */ /* 0x040fe200078e00ff */
[----:B------:R-:W-:Y:S01]  /*17280*/  LOP3.LUT R22, R22, 0x10, RZ, 0xc0, !PT ;  /* 0x0000001016167812 */ /* 0x000fe200078ec0ff */
[----:B------:R-:W-:-:S03]  /*17290*/  IMAD R23, R23, 0x110, RZ ;  /* 0x0000011017177824 */ /* 0x000fc600078e02ff */
[----:B------:R-:W-:Y:S02]  /*172a0*/  SHF.L.U32 R22, R22, 0x7, RZ ;  /* 0x0000000716167819 */ /* 0x000fe400000006ff */
[----:B------:R-:W-:-:S04]  /*172b0*/  LOP3.LUT R23, R23, 0x10, R21, 0x78, !PT ;  /* 0x0000001017177812 */ /* 0x000fc800078e7815 */
[----:B------:R-:W-:Y:S01]  /*172c0*/  LOP3.LUT R23, R23, R22, RZ, 0xfc, !PT ;  /* 0x0000001617177212 */ /* 0x000fe200078efcff */
[-C--:B---3--:R-:W-:Y:S04]  /*172d0*/  HMMA.16816.F32.BF16 R12, R12, R24.reuse, R8 ;  /* 0x000000180c0c723c */ /* 0x088fe80000041808 */
[----:B------:R-:W0:Y:S04]  /*172e0*/  LDSM.16.MT88.4 R8, [R23+0xf000] ;  /* 0x00f000001708783b */ /* 0x000e280000004200 */
[----:B------:R-:W1:Y:S01]  /*172f0*/  LDSM.16.MT88.4 R20, [R23+0xf080] ;  /* 0x00f080001714783b */ /* 0x000e620000004200 */
[----:B----4-:R-:W-:Y:S03]  /*17300*/  HMMA.16816.F32.BF16 R4, R4, R24, R16 ;  /* 0x000000180404723c */ /* 0x010fe60000041810 */
[----:B0-----:R-:W-:Y:S11]  /*17310*/  STL.64 [R1+0x1610], R10 ;  /* 0x0016100a01007387 */ /* 0x001ff60000100a00 */
[----:B------:R-:W-:Y:S04]  /*17320*/  STL.64 [R1+0x80], R12 ;  /* 0x0000800c01007387 */ /* 0x000fe80000100a00 */
[----:B------:R-:W-:Y:S04]  /*17330*/  STL.64 [R1+0x88], R14 ;  /* 0x0000880e01007387 */ /* 0x000fe80000100a00 */
[----:B------:R0:W-:Y:S04]  /*17340*/  STL.64 [R1+0x1608], R8 ;  /* 0x0016080801007387 */ /* 0x0001e80000100a00 */
[----:B0-----:R-:W2:Y:S04]  /*17350*/  LDL.LU R8, [R1] ;  /* 0x0000000001087983 */ /* 0x001ea80000300800 */
[----:B------:R-:W2:Y:S04]  /*17360*/  LDL.LU R9, [R1+0x4] ;  /* 0x0000040001097983 */ /* 0x000ea80000300800 */
[----:B------:R-:W-:Y:S04]  /*17370*/  STL.64 [R1+0x70], R4 ;  /* 0x0000700401007387 */ /* 0x000fe80000100a00 */
[----:B-1----:R-:W-:Y:S04]  /*17380*/  STL.64 [R1+0x1600], R22 ;  /* 0x0016001601007387 */ /* 0x002fe80000100a00 */
[----:B------:R0:W-:Y:S04]  /*17390*/  STL.64 [R1+0x15f8], R20 ;  /* 0x0015f81401007387 */ /* 0x0001e80000100a00 */
[----:B0-----:R-:W3:Y:S04]  /*173a0*/  LDL.LU R20, [R1+0xc0] ;  /* 0x0000c00001147983 */ /* 0x001ee80000300800 */
[----:B------:R-:W3:Y:S04]  /*173b0*/  LDL.LU R21, [R1+0xc4] ;  /* 0x0000c40001157983 */ /* 0x000ee80000300800 */
[----:B------:R-:W4:Y:S04]  /*173c0*/  LDL.LU R22, [R1+0xc8] ;  /* 0x0000c80001167983 */ /* 0x000f280000300800 */
[----:B------:R-:W4:Y:S01]  /*173d0*/  LDL.LU R23, [R1+0xcc] ;  /* 0x0000cc0001177983 */ /* 0x000f220000300800 */
[----:B------:R-:W-:-:S03]  /*173e0*/  MOV R10, R29 ;  /* 0x0000001d000a7202 */ /* 0x000fc60000000f00 */
[----:B------:R-:W0:Y:S04]  /*173f0*/  S2R R17, SR_TID.X ;  /* 0x0000000000117919 */ /* 0x000e280000002100 */
[----:B----4-:R-:W-:Y:S04]  /*17400*/  STL.64 [R1+0x1630], R22 ;  /* 0x0016301601007387 */ /* 0x010fe80000100a00 */
[----:B---3--:R1:W-:Y:S04]  /*17410*/  STL.64 [R1+0x1628], R20 ;  /* 0x0016281401007387 */ /* 0x0083e80000100a00 */
[----:B-1----:R-:W2:Y:S04]  /*17420*/  LDL.LU R20, [R1+0x20] ;  /* 0x0000200001147983 */ /* 0x002ea80000300800 */
[----:B------:R-:W2:Y:S04]  /*17430*/  LDL.LU R21, [R1+0x24] ;  /* 0x0000240001157983 */ /* 0x000ea80000300800 */
[----:B------:R-:W2:Y:S04]  /*17440*/  LDL.LU R22, [R1+0x28] ;  /* 0x0000280001167983 */ /* 0x000ea80000300800 */
[----:B------:R-:W2:Y:S01]  /*17450*/  LDL.LU R23, [R1+0x2c] ;  /* 0x00002c0001177983 */ /* 0x000ea20000300800 */
[----:B------:R-:W-:-:S03]  /*17460*/  MOV R11, R28 ;  /* 0x0000001c000b7202 */ /* 0x000fc60000000f00 */
[----:B------:R-:W1:Y:S01]  /*17470*/  S2R R15, SR_TID.X ;  /* 0x00000000000f7919 */ /* 0x000e620000002100 */
[C---:B0-----:R-:W-:Y:S02]  /*17480*/  LOP3.LUT R19, R17.reuse, 0x7, RZ, 0xc0, !PT ;  /* 0x0000000711137812 */ /* 0x041fe400078ec0ff */
[C---:B------:R-:W-:Y:S02]  /*17490*/  LOP3.LUT R18, R17.reuse, 0x10, RZ, 0xc0, !PT ;  /* 0x0000001011127812 */ /* 0x040fe400078ec0ff */
[----:B------:R-:W-:Y:S01]  /*174a0*/  SHF.L.U32 R17, R17, 0x1, RZ ;  /* 0x0000000111117819 */ /* 0x000fe200000006ff */
[----:B------:R-:W-:Y:S01]  /*174b0*/  IMAD R19, R19, 0x110, RZ ;  /* 0x0000011013137824 */ /* 0x000fe200078e02ff */
[----:B------:R-:W-:-:S04]  /*174c0*/  SHF.L.U32 R18, R18, 0x7, RZ ;  /* 0x0000000712127819 */ /* 0x000fc800000006ff */
[----:B------:R-:W-:-:S04]  /*174d0*/  LOP3.LUT R19, R19, 0x10, R17, 0x78, !PT ;  /* 0x0000001013137812 */ /* 0x000fc800078e7811 */
[----:B------:R-:W-:-:S04]  /*174e0*/  LOP3.LUT R19, R19, R18, RZ, 0xfc, !PT ;  /* 0x0000001213137212 */ /* 0x000fc800078efcff */
[----:B------:R-:W-:Y:S01]  /*174f0*/  LOP3.LUT R19, R19, 0x20, RZ, 0x3c, !PT ;  /* 0x0000002013137812 */ /* 0x000fe200078e3cff */
[----:B------:R-:W-:Y:S01]  /*17500*/  IMAD.MOV.U32 R28, RZ, RZ, R7 ;  /* 0x000000ffff1c7224 */ /* 0x000fe200078e0007 */
[----:B------:R-:W-:-:S03]  /*17510*/  MOV R29, R6 ;  /* 0x00000006001d7202 */ /* 0x000fc60000000f00 */
[----:B------:R-:W-:Y:S04]  /*17520*/  LDSM.16.MT88.4 R4, [R19+0xf000] ;  /* 0x00f000001304783b */ /* 0x000fe80000004200 */
[----:B------:R-:W0:Y:S01]  /*17530*/  LDSM.16.MT88.4 R16, [R19+0xf080] ;  /* 0x00f080001310783b */ /* 0x000e220000004200 */
[----:B--2---:R-:W-:Y:S03]  /*17540*/  HMMA.16816.F32.BF16 R8, R8, R24, R20 ;  /* 0x000000180808723c */ /* 0x004fe60000041814 */
[----:B------:R-:W2:Y:S04]  /*17550*/  LDL.LU.64 R22, [R1+0x1630] ;  /* 0x0016300001167983 */ /* 0x000ea80000300a00 */
[----:B------:R-:W2:Y:S11]  /*17560*/  LDL.LU.64 R20, [R1+0x1628] ;  /* 0x0016280001147983 */ /* 0x000eb60000300a00 */
[----:B------:R-:W-:Y:S05]  /*17570*/  @!UPT UIADD3 URZ, URZ, URZ, URZ ;  /* 0x0000003f3f3ff290 */ /* 0x000fea000fffe03f */
[----:B------:R-:W-:Y:S04]  /*17580*/  STL.64 [R1+0x60], R8 ;  /* 0x0000600801007387 */ /* 0x000fe80000100a00 */
[----:B------:R1:W-:Y:S02]  /*17590*/  STL.64 [R1+0x68], R10 ;  /* 0x0000680a01007387 */ /* 0x0003e40000100a00 */
[C---:B-1----:R-:W-:Y:S02]  /*175a0*/  LOP3.LUT R11, R15.reuse, 0x7, RZ, 0xc0, !PT ;  /* 0x000000070f0b7812 */ /* 0x042fe400078ec0ff */
[C---:B------:R-:W-:Y:S02]  /*175b0*/  LOP3.LUT R9, R15.reuse, 0x10, RZ, 0xc0, !PT ;  /* 0x000000100f097812 */ /* 0x040fe400078ec0ff */
[----:B------:R-:W-:Y:S01]  /*175c0*/  SHF.L.U32 R8, R15, 0x1, RZ ;  /* 0x000000010f087819 */ /* 0x000fe200000006ff */
[----:B------:R-:W-:Y:S01]  /*175d0*/  IMAD R10, R11, 0x110, RZ ;  /* 0x000001100b0a7824 */ /* 0x000fe200078e02ff */
[----:B------:R-:W-:-:S04]  /*175e0*/  SHF.L.U32 R9, R9, 0x7, RZ ;  /* 0x0000000709097819 */ /* 0x000fc800000006ff */
[----:B------:R-:W-:-:S04]  /*175f0*/  LOP3.LUT R10, R10, 0x10, R8, 0x78, !PT ;  /* 0x000000100a0a7812 */ /* 0x000fc800078e7808 */
[----:B------:R-:W-:-:S04]  /*17600*/  LOP3.LUT R10, R10, R9, RZ, 0xfc, !PT ;  /* 0x000000090a0a7212 */ /* 0x000fc800078efcff */
[----:B------:R-:W-:-:S05]  /*17610*/  LOP3.LUT R10, R10, 0x40, RZ, 0x3c, !PT ;  /* 0x000000400a0a7812 */ /* 0x000fca00078e3cff */
[----:B------:R-:W1:Y:S04]  /*17620*/  LDSM.16.MT88.4 R12, [R10+0xf000] ;  /* 0x00f000000a0c783b */ /* 0x000e680000004200 */
[----:B0-----:R-:W-:Y:S04]  /*17630*/  STL [R1+0x15e4], R16 ;  /* 0x0015e41001007387 */ /* 0x001fe80000100800 */
[----:B------:R0:W-:Y:S04]  /*17640*/  STL [R1+0x15e0], R17 ;  /* 0x0015e01101007387 */ /* 0x0001e80000100800 */
[----:B------:R3:W-:Y:S04]  /*17650*/  STL [R1+0x15dc], R18 ;  /* 0x0015dc1201007387 */ /* 0x0007e80000100800 */
[----:B------:R4:W-:Y:S01]  /*17660*/  STL [R1+0x15d8], R19 ;  /* 0x0015d81301007387 */ /* 0x0009e20000100800 */
[----:B0-----:R-:W-:-:S03]  /*17670*/  IMAD.MOV.U32 R17, RZ, RZ, R26 ;  /* 0x000000ffff117224 */ /* 0x001fc600078e001a */
[----:B------:R-:W5:Y:S01]  /*17680*/  LDL.LU R16, [R1+0x50] ;  /* 0x0000500001107983 */ /* 0x000f620000300800 */
[----:B---3--:R-:W-:-:S03]  /*17690*/  MOV R18, R27 ;  /* 0x0000001b00127202 */ /* 0x008fc60000000f00 */
[----:B------:R-:W3:Y:S04]  /*176a0*/  LDL.LU R26, [R1+0x1624] ;  /* 0x00162400011a7983 */ /* 0x000ee80000300800 */
[----:B------:R-:W2:Y:S04]  /*176b0*/  LDL.LU R27, [R1+0x1620] ;  /* 0x00162000011b7983 */ /* 0x000ea80000300800 */
[----:B----4-:R-:W5:Y:S04]  /*176c0*/  LDL.LU R19, [R1+0x5c] ;  /* 0x00005c0001137983 */ /* 0x010f680000300800 */
[----:B-1----:R-:W-:Y:S04]  /*176d0*/  STL.64 [R1+0x15d0], R14 ;  /* 0x0015d00e01007387 */ /* 0x002fe80000100a00 */
[----:B------:R0:W-:Y:S04]  /*176e0*/  STL.64 [R1+0x15c8], R12 ;  /* 0x0015c80c01007387 */ /* 0x0001e80000100a00 */
[----:B0-----:R-:W5:Y:S04]  /*176f0*/  LDL.LU R12, [R1+0x30] ;  /* 0x00003000010c7983 */ /* 0x001f680000300800 */
[----:B------:R-:W5:Y:S01]  /*17700*/  LDL.LU R13, [R1+0x34] ;  /* 0x00003400010d7983 */ /* 0x000f620000300800 */
[----:B------:R-:W-:-:S05]  /*17710*/  IMAD R11, R11, 0x110, RZ ;  /* 0x000001100b0b7824 */ /* 0x000fca00078e02ff */
[----:B------:R-:W-:-:S04]  /*17720*/  LOP3.LUT R11, R11, 0x10, R8, 0x78, !PT ;  /* 0x000000100b0b7812 */ /* 0x000fc800078e7808 */
[----:B------:R-:W-:-:S04]  /*17730*/  LOP3.LUT R11, R11, R9, RZ, 0xfc, !PT ;  /* 0x000000090b0b7212 */ /* 0x000fc800078efcff */
[----:B------:R-:W-:Y:S02]  /*17740*/  LOP3.LUT R11, R11, 0x60, RZ, 0x3c, !PT ;  /* 0x000000600b0b7812 */ /* 0x000fe400078e3cff */
[----:B---3--:R-:W-:Y:S02]  /*17750*/  MOV R14, R26 ;  /* 0x0000001a000e7202 */ /* 0x008fe40000000f00 */
[----:B------:R-:W3:Y:S01]  /*17760*/  LDL.LU R26, [R1+0x161c] ;  /* 0x00161c00011a7983 */ /* 0x000ee20000300800 */
[----:B--2---:R-:W-:-:S03]  /*17770*/  MOV R15, R27 ;  /* 0x0000001b000f7202 */ /* 0x004fc60000000f00 */
[----:B------:R-:W3:Y:S04]  /*17780*/  LDL.LU R27, [R1+0x1618] ;  /* 0x00161800011b7983 */ /* 0x000ee80000300800 */
[----:B-----5:R-:W-:Y:S01]  /*17790*/  HMMA.16816.F32.BF16 R12, R16, R24, R12 ;  /* 0x00000018100c723c */ /* 0x020fe2000004180c */
[----:B------:R-:W-:Y:S11]  /*177a0*/  LDSM.16.MT88.4 R16, [R11+0xf000] ;  /* 0x00f000000b10783b */ /* 0x000ff60000004200 */
[----:B------:R-:W-:Y:S11]  /*177b0*/  @!UPT UIADD3 URZ, URZ, URZ, URZ ;  /* 0x0000003f3f3ff290 */ /* 0x000ff6000fffe03f */
[----:B------:R-:W-:Y:S04]  /*177c0*/  STL.64 [R1+0x40], R12 ;  /* 0x0000400c01007387 */ /* 0x000fe80000100a00 */
[----:B------:R-:W-:Y:S04]  /*177d0*/  STL.64 [R1+0x48], R14 ;  /* 0x0000480e01007387 */ /* 0x000fe80000100a00 */
[----:B------:R-:W0:Y:S04]  /*177e0*/  LDSM.16.MT88.4 R12, [R10+0xf080] ;  /* 0x00f080000a0c783b */ /* 0x000e280000004200 */
[----:B------:R-:W1:Y:S04]  /*177f0*/  LDSM.16.MT88.4 R8, [R11+0xf080] ;  /* 0x00f080000b08783b */ /* 0x000e680000004200 */
[----:B0-----:R0:W-:Y:S01]  /*17800*/  STL.64 [R1+0x20], R12 ;  /* 0x0000200c01007387 */ /* 0x0011e20000100a00 */
[----:B------:R-:W-:Y:S01]  /*17810*/  MOV R25, R14 ;  /* 0x0000000e00197202 */ /* 0x000fe20000000f00 */
[----:B------:R-:W-:Y:S01]  /*17820*/  IMAD.MOV.U32 R24, RZ, RZ, R15 ;  /* 0x000000ffff187224 */ /* 0x000fe200078e000f */
[----:B------:R-:W-:Y:S01]  /*17830*/  MOV R15, R16 ;  /* 0x00000010000f7202 */ /* 0x000fe20000000f00 */
[----:B-1----:R-:W-:Y:S01]  /*17840*/  IMAD.MOV.U32 R16, RZ, RZ, R8 ;  /* 0x000000ffff107224 */ /* 0x002fe200078e0008 */
[----:B------:R-:W-:-:S02]  /*17850*/  MOV R14, R17 ;  /* 0x00000011000e7202 */ /* 0x000fc40000000f00 */
[----:B------:R-:W-:Y:S02]  /*17860*/  MOV R17, R9 ;  /* 0x0000000900117202 */ /* 0x000fe40000000f00 */
[----:B0-----:R-:W-:Y:S02]  /*17870*/  MOV R13, R18 ;  /* 0x00000012000d7202 */ /* 0x001fe40000000f00 */
[----:B------:R-:W-:Y:S02]  /*17880*/  MOV R12, R19 ;  /* 0x00000013000c7202 */ /* 0x000fe40000000f00 */
[----:B------:R-:W-:Y:S02]  /*17890*/  MOV R18, R10 ;  /* 0x0000000a00127202 */ /* 0x000fe40000000f00 */
[----:B------:R-:W-:Y:S02]  /*178a0*/  MOV R19, R11 ;  /* 0x0000000b00137202 */ /* 0x000fe40000000f00 */
[----:B------:R-:W3:Y:S04]  /*178b0*/  LDL.LU.64 R10, [R1+0x1610] ;  /* 0x00161000010a7983 */ /* 0x000ee80000300a00 */
[----:B------:R-:W3:Y:S04]  /*178c0*/  LDL.LU.64 R8, [R1+0x1608] ;  /* 0x0016080001087983 */ /* 0x000ee80000300a00 */
[----:B------:R0:W-:Y:S04]  /*178d0*/  STL.64 [R1+0x15f0], R18 ;  /* 0x0015f01201007387 */ /* 0x0001e80000100a00 */
[----:B------:R1:W-:Y:S01]  /*178e0*/  STL.64 [R1+0x15e8], R16 ;  /* 0x0015e81001007387 */ /* 0x0003e20000100a00 */
[----:B0-----:R-:W-:-:S03]  /*178f0*/  IMAD.MOV.U32 R18, RZ, RZ, R2 ;  /* 0x000000ffff127224 */ /* 0x001fc600078e0002 */
[----:B-1----:R-:W2:Y:S01]  /*17900*/  LDL.LU R16, [R1+0xa0] ;  /* 0x0000a00001107983 */ /* 0x002ea20000300800 */
[----:B------:R-:W-:Y:S02]  /*17910*/  MOV R17, R3 ;  /* 0x0000000300117202 */ /* 0x000fe40000000f00 */
[----:B------:R-:W-:Y:S01]  /*17920*/  MOV R19, R0 ;  /* 0x0000000000137202 */ /* 0x000fe20000000f00 */
[----:B------:R-:W-:Y:S01]  /*17930*/  BAR.SYNC.DEFER_BLOCKING 0x0 ;  /* 0x0000000000007b1d */ /* 0x000fe20000010000 */
[----:B---3--:R-:W-:Y:S05]  /*17940*/  HMMA.16816.F32.BF16 R8, R8, R26, R20 ;  /* 0x0000001a0808723c */ /* 0x008fea0000041814 */
[----:B------:R-:W3:Y:S04]  /*17950*/  LDL.LU.64 R22, [R1+0x1600] ;  /* 0x0016000001167983 */ /* 0x000ee80000300a00 */
[----:B------:R-:W3:Y:S11]  /*17960*/  LDL.LU.64 R20, [R1+0x15f8] ;  /* 0x0015f80001147983 */ /* 0x000ef60000300a00 */
[----:B------:R-:W-:Y:S03]  /*17970*/  @!UPT UIADD3 URZ, URZ, URZ, URZ ;  /* 0x0000003f3f3ff290 */ /* 0x000fe6000fffe03f */
[----:B------:R0:W-:Y:S01]  /*17980*/  STL.64 [R1+0x10], R8 ;  /* 0x0000100801007387 */ /* 0x0001e20000100a00 */
[----:B------:R-:W-:Y:S02]  /*17990*/  MOV R3, R10 ;  /* 0x0000000a00037202 */ /* 0x000fe40000000f00 */
[----:B------:R-:W-:Y:S01]  /*179a0*/  MOV R2, R8 ;  /* 0x0000000800027202 */ /* 0x000fe20000000f00 */
[----:B------:R1:W-:Y:S01]  /*179b0*/  STL.64 [R1+0x18], R10 ;  /* 0x0000180a01007387 */ /* 0x0003e20000100a00 */
[----:B------:R-:W-:Y:S01]  /*179c0*/  MOV R0, R9 ;  /* 0x0000000900007202 */ /* 0x000fe20000000f00 */
[----:B0-----:R-:W-:Y:S01]  /*179d0*/  IMAD.MOV.U32 R8, RZ, RZ, R15 ;  /* 0x000000ffff087224 */ /* 0x001fe200078e000f */
[----:B------:R-:W-:Y:S02]  /*179e0*/  MOV R9, R14 ;  /* 0x0000000e00097202 */ /* 0x000fe40000000f00 */
[----:B-1----:R-:W-:Y:S02]  /*179f0*/  MOV R10, R13 ;  /* 0x0000000d000a7202 */ /* 0x002fe40000000f00 */
[----:B------:R-:W-:-:S02]  /*17a00*/  MOV R11, R12 ;  /* 0x0000000c000b7202 */ /* 0x000fc40000000f00 */
[----:B------:R-:W4:Y:S04]  /*17a10*/  LDL.LU R12, [R1+0x90] ;  /* 0x00009000010c7983 */ /* 0x000f280000300800 */
[----:B------:R-:W4:Y:S04]  /*17a20*/  LDL.LU R13, [R1+0x94] ;  /* 0x00009400010d7983 */ /* 0x000f280000300800 */
[----:B------:R-:W4:Y:S04]  /*17a30*/  LDL.LU R14, [R1+0x98] ;  /* 0x00009800010e7983 */ /* 0x000f280000300800 */
[----:B------:R-:W4:Y:S04]  /*17a40*/  LDL.LU R15, [R1+0x9c] ;  /* 0x00009c00010f7983 */ /* 0x000f280000300800 */
[----:B------:R-:W-:Y:S04]  /*17a50*/  STL.64 [R1+0x15c0], R10 ;  /* 0x0015c00a01007387 */ /* 0x000fe80000100a00 */
[----:B------:R0:W-:Y:S04]  /*17a60*/  STL.64 [R1+0x15b8], R8 ;  /* 0x0015b80801007387 */ /* 0x0001e80000100a00 */
[----:B0-----:R-:W3:Y:S04]  /*17a70*/  LDL.LU R8, [R1+0xb0] ;  /* 0x0000b00001087983 */ /* 0x001ee80000300800 */
[----:B------:R-:W3:Y:S04]  /*17a80*/  LDL.LU R9, [R1+0xb4] ;  /* 0x0000b40001097983 */ /* 0x000ee80000300800 */
[----:B------:R-:W3:Y:S04]  /*17a90*/  LDL.LU R10, [R1+0xb8] ;  /* 0x0000b800010a7983 */ /* 0x000ee80000300800 */
[----:B------:R-:W3:Y:S01]  /*17aa0*/  LDL.LU R11, [R1+0xbc] ;  /* 0x0000bc00010b7983 */ /* 0x000ee20000300800 */
[-C--:B--2---:R-:W-:Y:S08]  /*17ab0*/  HMMA.16816.F32.BF16 R4, R4, R26.reuse, R16 ;  /* 0x0000001a0404723c */ /* 0x084ff00000041810 */
[----:B---3--:R-:W-:Y:S01]  /*17ac0*/  HMMA.16816.F32.BF16 R20, R20, R26, R8 ;  /* 0x0000001a1414723c */ /* 0x008fe20000041808 */
[----:B------:R-:W2:Y:S04]  /*17ad0*/  LDL.LU R8, [R1+0x70] ;  /* 0x0000700001087983 */ /* 0x000ea80000300800 */
[----:B------:R-:W2:Y:S11]  /*17ae0*/  LDL.LU R9, [R1+0x74] ;  /* 0x0000740001097983 */ /* 0x000eb60000300800 */
[----:B------:R-:W-:Y:S07]  /*17af0*/  @!UPT UIADD3 URZ, URZ, URZ, URZ ;  /* 0x0000003f3f3ff290 */ /* 0x000fee000fffe03f */
[----:B------:R-:W-:Y:S04]  /*17b00*/  STL [R1+0x1584], R22 ;  /* 0x0015841601007387 */ /* 0x000fe80000100800 */
[----:B------:R0:W-:Y:S04]  /*17b10*/  STL [R1+0x1580], R23 ;  /* 0x0015801701007387 */ /* 0x0001e80000100800 */
[----:B------:R-:W3:Y:S04]  /*17b20*/  LDL.LU.64 R18, [R1+0x15f0] ;  /* 0x0015f00001127983 */ /* 0x000ee80000300a00 */
[----:B------:R-:W5:Y:S01]  /*17b30*/  LDL.LU.64 R16, [R1+0x15e8] ;  /* 0x0015e80001107983 */ /* 0x000f620000300a00 */
[----:B------:R-:W-:Y:S01]  /*17b40*/  MOV R10, R29 ;  /* 0x0000001d000a7202 */ /* 0x000fe20000000f00 */
[----:B------:R-:W-:Y:S01]  /*17b50*/  IMAD.MOV.U32 R11, RZ, RZ, R28 ;  /* 0x000000ffff0b7224 */ /* 0x000fe200078e001c */
[----:B------:R-:W-:Y:S01]  /*17b60*/  MOV R29, R4 ;  /* 0x00000004001d7202 */ /* 0x000fe20000000f00 */
[----:B------:R1:W-:Y:S01]  /*17b70*/  STL.64 [R1], R4 ;  /* 0x0000000401007387 */ /* 0x0003e20000100a00 */
[----:B0-----:R-:W-:-:S02]  /*17b80*/  MOV R23, R6 ;  /* 0x0000000600177202 */ /* 0x001fc40000000f00 */
[----:B------:R-:W-:Y:S01]  /*17b90*/  MOV R22, R7 ;  /* 0x0000000700167202 */ /* 0x000fe20000000f00 */
[----:B------:R0:W-:Y:S01]  /*17ba0*/  STL.64 [R1+0x8], R6 ;  /* 0x0000080601007387 */ /* 0x0001e20000100a00 */
[----:B------:R-:W-:-:S03]  /*17bb0*/  MOV R28, R5 ;  /* 0x00000005001c7202 */ /* 0x000fc60000000f00 */
[----:B-1----:R-:W2:Y:S04]  /*17bc0*/  LDL.LU R4, [R1+0x80] ;  /* 0x0000800001047983 */ /* 0x002ea80000300800 */
[----:B------:R-:W2:Y:S04]  /*17bd0*/  LDL.LU R5, [R1+0x84] ;  /* 0x0000840001057983 */ /* 0x000ea80000300800 */
[----:B0-----:R-:W2:Y:S04]  /*17be0*/  LDL.LU R6, [R1+0x88] ;  /* 0x0000880001067983 */ /* 0x001ea80000300800 */
[----:B------:R-:W2:Y:S04]  /*17bf0*/  LDL.LU R7, [R1+0x8c] ;  /* 0x00008c0001077983 */ /* 0x000ea80000300800 */
[----:B------:R3:W-:Y:S04]  /*17c00*/  STL.64 [R1+0x1590], R22 ;  /* 0x0015901601007387 */ /* 0x0007e80000100a00 */
[----:B------:R5:W-:Y:S01]  /*17c10*/  STL.64 [R1+0x1588], R20 ;  /* 0x0015881401007387 */ /* 0x000be20000100a00 */
[----:B---3--:R-:W-:Y:S01]  /*17c20*/  MOV R22, R18 ;  /* 0x0000001200167202 */ /* 0x008fe20000000f00 */
[----:B-----5:R-:W-:Y:S01]  /*17c30*/  IMAD.MOV.U32 R20, RZ, RZ, R16 ;  /* 0x000000ffff147224 */ /* 0x020fe200078e0010 */
[----:B------:R-:W-:Y:S01]  /*17c40*/  MOV R21, R17 ;  /* 0x0000001100157202 */ /* 0x000fe20000000f00 */
[----:B------:R-:W4:Y:S01]  /*17c50*/  LDL.LU R16, [R1+0x15e4] ;  /* 0x0015e40001107983 */ /* 0x000f220000300800 */
[----:B------:R-:W-:-:S03]  /*17c60*/  MOV R23, R19 ;  /* 0x0000001300177202 */ /* 0x000fc60000000f00 */
        /* <DEDUP_REMOVED lines=9> */
[-C--:B----4-:R-:W-:Y:S03]  /*17d00*/  HMMA.16816.F32.BF16 R16, R16, R26.reuse, R12 ;  /* 0x0000001a1010723c */ /* 0x090fe6000004180c */
[----:B------:R-:W2:Y:S04]  /*17d10*/  LDL.LU.64 R14, [R1+0x15d0] ;  /* 0x0015d000010e7983 */ /* 0x000ea80000300a00 */
[----:B------:R-:W2:Y:S11]  /*17d20*/  LDL.LU.64 R12, [R1+0x15c8] ;  /* 0x0015c800010c7983 */ /* 0x000eb60000300a00 */
[----:B------:R-:W-:Y:S05]  /*17d30*/  @!UPT UIADD3 URZ, URZ, URZ, URZ ;  /* 0x0000003f3f3ff290 */ /* 0x000fea000fffe03f */
[----:B------:R-:W-:Y:S04]  /*17d40*/  STL.64 [R1+0x15a0], R18 ;  /* 0x0015a01201007387 */ /* 0x000fe80000100a00 */
[----:B------:R0:W-:Y:S04]  /*17d50*/  STL.64 [R1+0x1598], R16 ;  /* 0x0015981001007387 */ /* 0x0001e80000100a00 */
[----:B0-----:R-:W4:Y:S04]  /*17d60*/  LDL.LU R16, [R1+0x40] ;  /* 0x0000400001107983 */ /* 0x001f280000300800 */
[----:B------:R-:W4:Y:S04]  /*17d70*/  LDL.LU R17, [R1+0x44] ;  /* 0x0000440001117983 */ /* 0x000f280000300800 */
[----:B------:R-:W4:Y:S04]  /*17d80*/  LDL.LU R18, [R1+0x48] ;  /* 0x0000480001127983 */ /* 0x000f280000300800 */
[----:B------:R-:W4:Y:S01]  /*17d90*/  LDL.LU R19, [R1+0x4c] ;  /* 0x00004c0001137983 */ /* 0x000f220000300800 */
[----:B--2---:R-:W-:Y:S03]  /*17da0*/  HMMA.16816.F32.BF16 R4, R12, R26, R4 ;  /* 0x0000001a0c04723c */ /* 0x004fe60000041804 */
[----:B------:R-:W2:Y:S04]  /*17db0*/  LDL.LU R12, [R1+0x20] ;  /* 0x00002000010c7983 */ /* 0x000ea80000300800 */
[----:B------:R-:W2:Y:S01]  /*17dc0*/  LDL.LU R13, [R1+0x24] ;  /* 0x00002400010d7983 */ /* 0x000ea20000300800 */
[----:B------:R-:W-:Y:S01]  /*17dd0*/  MOV R14, R25 ;  /* 0x00000019000e7202 */ /* 0x000fe20000000f00 */
[----:B------:R-:W-:-:S07]  /*17de0*/  IMAD.MOV.U32 R15, RZ, RZ, R24 ;  /* 0x000000ffff0f7224 */ /* 0x000fce00078e0018 */
[-C--:B--2---:R-:W-:Y:S01]  /*17df0*/  HMMA.16816.F32.BF16 R12, R12, R26.reuse, R8 ;  /* 0x0000001a0c0c723c */ /* 0x084fe20000041808 */
[----:B------:R-:W3:Y:S04]  /*17e00*/  LDL.LU.64 R10, [R1+0x15c0] ;  /* 0x0015c000010a7983 */ /* 0x000ee80000300a00 */
[----:B------:R-:W3:Y:S11]  /*17e10*/  LDL.LU.64 R8, [R1+0x15b8] ;  /* 0x0015b80001087983 */ /* 0x000ef60000300a00 */
[----:B------:R-:W-:Y:S07]  /*17e20*/  @!UPT UIADD3 URZ, URZ, URZ, URZ ;  /* 0x0000003f3f3ff290 */ /* 0x000fee000fffe03f */
[----:B------:R0:W-:Y:S04]  /*17e30*/  STL [R1+0x157c], R13 ;  /* 0x00157c0d01007387 */ /* 0x0001e80000100800 */
[----:B0-----:R-:W2:Y:S04]  /*17e40*/  LDL R13, [R1+0x1c] ;  /* 0x00001c00010d7983 */ /* 0x001ea80000100800 */
[----:B------:R-:W-:Y:S04]  /*17e50*/  STL [R1+0x1578], R14 ;  /* 0x0015780e01007387 */ /* 0x000fe80000100800 */
[----:B------:R0:W-:Y:S01]  /*17e60*/  STL [R1+0x1574], R15 ;  /* 0x0015740f01007387 */ /* 0x0001e20000100800 */
[----:B---3--:R-:W-:Y:S03]  /*17e70*/  HMMA.16816.F32.BF16 R8, R8, R26, R20 ;  /* 0x0000001a0808723c */ /* 0x008fe60000041814 */
[----:B------:R-:W4:Y:S04]  /*17e80*/  LDL.LU.64 R22, [R1+0x15b0] ;  /* 0x0015b00001167983 */ /* 0x000f280000300a00 */
[----:B------:R-:W4:Y:S01]  /*17e90*/  LDL.LU.64 R20, [R1+0x15a8] ;  /* 0x0015a80001147983 */ /* 0x000f220000300a00 */
[----:B------:R-:W-:-:S02]  /*17ea0*/  FMUL R2, R2, c[0x0][0x188] ;  /* 0x0000620002027a20 */ /* 0x000fc40000400000 */
[----:B------:R-:W-:Y:S01]  /*17eb0*/  FMUL R0, R0, c[0x0][0x188] ;  /* 0x0000620000007a20 */ /* 0x000fe20000400000 */
[----:B----4-:R-:W-:Y:S01]  /*17ec0*/  HMMA.16816.F32.BF16 R24, R20, R26, R16 ;  /* 0x0000001a1418723c */ /* 0x010fe20000041810 */
[----:B------:R-:W3:Y:S04]  /*17ed0*/  LDL.LU.64 R18, [R1+0x15a0] ;  /* 0x0015a00001127983 */ /* 0x000ee80000300a00 */
[----:B------:R-:W4:Y:S04]  /*17ee0*/  LDL.LU.64 R16, [R1+0x1598] ;  /* 0x0015980001107983 */ /* 0x000f280000300a00 */
[----:B------:R-:W5:Y:S01]  /*17ef0*/  LDL.LU.64 R22, [R1+0x1590] ;  /* 0x0015900001167983 */ /* 0x000f620000300a00 */
[----:B------:R-:W-:Y:S01]  /*17f00*/  FMNMX R0, R2, R0, !PT ;  /* 0x0000000002007209 */ /* 0x000fe20007800000 */
[----:B------:R-:W-:-:S02]  /*17f10*/  FMUL R3, R3, c[0x0][0x188] ;  /* 0x0000620003037a20 */ /* 0x000fc40000400000 */
[----:B--2---:R-:W-:Y:S01]  /*17f20*/  FMUL R2, R13, c[0x0][0x188] ;  /* 0x000062000d027a20 */ /* 0x004fe20000400000 */
[----:B------:R-:W2:Y:S01]  /*17f30*/  LDL.LU.64 R20, [R1+0x1588] ;  /* 0x0015880001147983 */ /* 0x000ea20000300a00 */
[----:B------:R-:W-:Y:S02]  /*17f40*/  FMUL R29, R29, c[0x0][0x188] ;  /* 0x000062001d1d7a20 */ /* 0x000fe40000400000 */
[----:B------:R-:W-:Y:S01]  /*17f50*/  FMUL R28, R28, c[0x0][0x188] ;  /* 0x000062001c1c7a20 */ /* 0x000fe20000400000 */
[----:B------:R1:W-:Y:S01]  /*17f60*/  STL [R1+0x1520], R4 ;  /* 0x0015200401007387 */ /* 0x0003e20000100800 */
[----:B------:R-:W-:-:S03]  /*17f70*/  FMNMX R2, R3, R2, !PT ;  /* 0x0000000203027209 */ /* 0x000fc60007800000 */
[----:B------:R-:W-:Y:S01]  /*17f80*/  STL [R1+0x1524], R5 ;  /* 0x0015240501007387 */ /* 0x000fe20000100800 */
[----:B------:R-:W-:-:S03]  /*17f90*/  FMNMX R3, R29, R28, !PT ;  /* 0x0000001c1d037209 */ /* 0x000fc60007800000 */
[----:B------:R-:W-:Y:S04]  /*17fa0*/  STL [R1+0x1528], R6 ;  /* 0x0015280601007387 */ /* 0x000fe80000100800 */
[----:B------:R-:W-:Y:S01]  /*17fb0*/  STL [R1+0x151c], R7 ;  /* 0x00151c0701007387 */ /* 0x000fe20000100800 */
[----:B-----5:R-:W-:Y:S02]  /*17fc0*/  FMUL R23, R23, c[0x0][0x188] ;  /* 0x0000620017177a20 */ /* 0x020fe40000400000 */
[----:B------:R-:W-:-:S05]  /*17fd0*/  FMUL R22, R22, c[0x0][0x188] ;  /* 0x0000620016167a20 */ /* 0x000fca0000400000 */
[----:B------:R-:W-:Y:S02]  /*17fe0*/  FMNMX R28, R23, R22, !PT ;  /* 0x00000016171c7209 */ /* 0x000fe40007800000 */
[----:B------:R-:W5:Y:S04]  /*17ff0*/  LDL.LU R22, [R1+0x1584] ;  /* 0x0015840001167983 */ /* 0x000f680000300800 */
[----:B------:R-:W3:Y:S01]  /*18000*/  LDL.LU R23, [R1+0x1580] ;  /* 0x0015800001177983 */ /* 0x000ee20000300800 */
[----:B0-----:R-:W-:Y:S02]  /*18010*/  FMUL R15, R4, c[0x0][0x188] ;  /* 0x00006200040f7a20 */ /* 0x001fe40000400000 */
[----:B-1----:R-:W-:Y:S02]  /*18020*/  FMUL R4, R5, c[0x0][0x188] ;  /* 0x0000620005047a20 */ /* 0x002fe40000400000 */
[----:B------:R-:W-:-:S02]  /*18030*/  FMUL R13, R6, c[0x0][0x188] ;  /* 0x00006200060d7a20 */ /* 0x000fc40000400000 */
[----:B------:R-:W-:Y:S01]  /*18040*/  FMUL R14, R7, c[0x0][0x188] ;  /* 0x00006200070e7a20 */ /* 0x000fe20000400000 */
[----:B------:R-:W-:-:S04]  /*18050*/  FMNMX R29, R15, R4, !PT ;  /* 0x000000040f1d7209 */ /* 0x000fc80007800000 */
[----:B------:R-:W-:Y:S01]  /*18060*/  FMNMX R4, R13, R14, !PT ;  /* 0x0000000e0d047209 */ /* 0x000fe20007800000 */
[----:B------:R-:W-:Y:S04]  /*18070*/  STL [R1+0x1518], R8 ;  /* 0x0015180801007387 */ /* 0x000fe80000100800 */
[----:B------:R-:W-:Y:S01]  /*18080*/  STL [R1+0x20], R4 ;  /* 0x0000200401007387 */ /* 0x000fe20000100800 */
[----:B------:R-:W-:-:S03]  /*18090*/  FMUL R14, R8, c[0x0][0x188] ;  /* 0x00006200080e7a20 */ /* 0x000fc60000400000 */
[----:B------:R0:W-:Y:S01]  /*180a0*/  STL [R1+0x152c], R9 ;  /* 0x00152c0901007387 */ /* 0x0001e20000100800 */
[----:B------:R-:W-:-:S03]  /*180b0*/  FMUL R13, R9, c[0x0][0x188] ;  /* 0x00006200090d7a20 */ /* 0x000fc60000400000 */
[----:B------:R1:W-:Y:S01]  /*180c0*/  STL [R1+0x1530], R10 ;  /* 0x0015300a01007387 */ /* 0x0003e20000100800 */
[----:B------:R-:W-:-:S03]  /*180d0*/  FMUL R15, R11, c[0x0][0x188] ;  /* 0x000062000b0f7a20 */ /* 0x000fc60000400000 */
[----:B------:R-:W-:Y:S01]  /*180e0*/  STL [R1+0x1534], R11 ;  /* 0x0015340b01007387 */ /* 0x000fe20000100800 */
[----:B0-----:R-:W-:-:S03]  /*180f0*/  FMUL R9, R10, c[0x0][0x188] ;  /* 0x000062000a097a20 */ /* 0x001fc60000400000 */
[----:B--2---:R-:W-:Y:S04]  /*18100*/  STL [R1+0x1538], R20 ;  /* 0x0015381401007387 */ /* 0x004fe80000100800 */
[----:B------:R-:W-:Y:S01]  /*18110*/  STL [R1+0x153c], R21 ;  /* 0x00153c1501007387 */ /* 0x000fe20000100800 */
[----:B-1----:R-:W-:Y:S02]  /*18120*/  FMNMX R10, R14, R13, !PT ;  /* 0x0000000d0e0a7209 */ /* 0x002fe40007800000 */
[----:B------:R-:W-:Y:S01]  /*18130*/  FMNMX R9, R9, R15, !PT ;  /* 0x0000000f09097209 */ /* 0x000fe20007800000 */
[----:B-----5:R0:W-:Y:S04]  /*18140*/  STL [R1+0x1540], R22 ;  /* 0x0015401601007387 */ /* 0x0201e80000100800 */
[----:B---3--:R-:W-:Y:S04]  /*18150*/  STL [R1+0x1544], R23 ;  /* 0x0015441701007387 */ /* 0x008fe80000100800 */
[----:B----4-:R-:W-:Y:S04]  /*18160*/  STL [R1+0x1548], R16 ;  /* 0x0015481001007387 */ /* 0x010fe80000100800 */
[----:B------:R-:W-:Y:S04]  /*18170*/  STL [R1+0x154c], R17 ;  /* 0x00154c1101007387 */ /* 0x000fe80000100800 */
[----:B------:R-:W2:Y:S04]  /*18180*/  LDL.LU R13, [R1+0x157c] ;  /* 0x00157c00010d7983 */ /* 0x000ea80000300800 */
[----:B------:R-:W3:Y:S04]  /*18190*/  LDL.LU R14, [R1+0x1578] ;  /* 0x00157800010e7983 */ /* 0x000ee80000300800 */
[----:B------:R-:W4:Y:S01]  /*181a0*/  LDL.LU R15, [R1+0x1574] ;  /* 0x00157400010f7983 */ /* 0x000f220000300800 */
[----:B------:R-:W-:-:S02]  /*181b0*/  FMUL R6, R22, c[0x0][0x188] ;  /* 0x0000620016067a20 */ /* 0x000fc40000400000 */
[----:B------:R-:W-:-:S05]  /*181c0*/  FMUL R8, R23, c[0x0][0x188] ;  /* 0x0000620017087a20 */ /* 0x000fca0000400000 */
[----:B------:R-:W-:Y:S01]  /*181d0*/  FMNMX R6, R6, R8, !PT ;  /* 0x0000000806067209 */ /* 0x000fe20007800000 */
[----:B0-----:R-:W-:-:S04]  /*181e0*/  FMUL R22, R19, c[0x0][0x188] ;  /* 0x0000620013167a20 */ /* 0x001fc80000400000 */
[----:B------:R0:W-:Y:S04]  /*181f0*/  STL [R1+0x4c], R6 ;  /* 0x00004c0601007387 */ /* 0x0001e80000100800 */
[----:B------:R-:W-:Y:S04]  /*18200*/  STL [R1+0x1550], R18 ;  /* 0x0015501201007387 */ /* 0x000fe80000100800 */
[----:B------:R1:W-:Y:S01]  /*18210*/  STL [R1+0x1554], R19 ;  /* 0x0015541301007387 */ /* 0x0003e20000100800 */
[----:B0-----:R-:W-:-:S03]  /*18220*/  FMUL R6, R24, c[0x0][0x188] ;  /* 0x0000620018067a20 */ /* 0x001fc60000400000 */
[----:B-1----:R-:W5:Y:S04]  /*18230*/  LDL.LU R19, [R1+0x4c] ;  /* 0x00004c0001137983 */ /* 0x002f680000300800 */
[----:B------:R-:W-:Y:S01]  /*18240*/  STL [R1+0x1558], R12 ;  /* 0x0015580c01007387 */ /* 0x000fe20000100800 */
[----:B------:R-:W-:Y:S02]  /*18250*/  FMUL R7, R20, c[0x0][0x188] ;  /* 0x0000620014077a20 */ /* 0x000fe40000400000 */
[----:B------:R-:W-:Y:S02]  /*18260*/  FMUL R11, R21, c[0x0][0x188] ;  /* 0x00006200150b7a20 */ /* 0x000fe40000400000 */
[----:B------:R-:W-:Y:S02]  /*18270*/  FMUL R4, R16, c[0x0][0x188] ;  /* 0x0000620010047a20 */ /* 0x000fe40000400000 */
[----:B------:R-:W-:-:S02]  /*18280*/  FMUL R20, R12, c[0x0][0x188] ;  /* 0x000062000c147a20 */ /* 0x000fc40000400000 */
[----:B------:R-:W-:Y:S01]  /*18290*/  FMUL R16, R18, c[0x0][0x188] ;  /* 0x0000620012107a20 */ /* 0x000fe20000400000 */
[----:B------:R-:W-:Y:S01]  /*182a0*/  FMNMX R7, R7, R11, !PT ;  /* 0x0000000b07077209 */ /* 0x000fe20007800000 */
[----:B------:R-:W-:-:S03]  /*182b0*/  FMUL R5, R17, c[0x0][0x188] ;  /* 0x0000620011057a20 */ /* 0x000fc60000400000 */
[----:B------:R-:W-:Y:S02]  /*182c0*/  FMNMX R16, R16, R22, !PT ;  /* 0x0000001610107209 */ /* 0x000fe40007800000 */
[----:B------:R-:W0:Y:S01]  /*182d0*/  SHFL.BFLY PT, R22, R0, 0x2, 0x1f ;  /* 0x0c401f0000167f89 */ /* 0x000e2200000e0000 */
[----:B------:R-:W-:Y:S01]  /*182e0*/  FMNMX R23, R4, R5, !PT ;  /* 0x0000000504177209 */ /* 0x000fe20007800000 */
[----:B------:R-:W-:Y:S02]  /*182f0*/  FMUL R5, R27, c[0x0][0x188] ;  /* 0x000062001b057a20 */ /* 0x000fe40000400000 */
[----:B------:R-:W-:-:S05]  /*18300*/  FMUL R4, R26, c[0x0][0x188] ;  /* 0x000062001a047a20 */ /* 0x000fca0000400000 */
[----:B------:R-:W-:Y:S01]  /*18310*/  FMNMX R4, R4, R5, !PT ;  /* 0x0000000504047209 */ /* 0x000fe20007800000 */
[----:B------:R-:W-:Y:S04]  /*18320*/  SHFL.BFLY PT, R18, R23, 0x2, 0x1f ;  /* 0x0c401f0017127f89 */ /* 0x000fe800000e0000 */
[----:B------:R-:W-:Y:S04]  /*18330*/  SHFL.BFLY PT, R5, R9, 0x2, 0x1f ;  /* 0x0c401f0009057f89 */ /* 0x000fe800000e0000 */
[----:B------:R-:W-:Y:S01]  /*18340*/  SHFL.BFLY PT, R5, R4, 0x2, 0x1f ;  /* 0x0c401f0004057f89 */ /* 0x000fe200000e0000 */
[----:B0-----:R-:W-:-:S03]  /*18350*/  FMNMX R22, R0, R22, !PT ;  /* 0x0000001600167209 */ /* 0x001fc60007800000 */
[----:B--2---:R-:W-:Y:S04]  /*18360*/  STL [R1+0x155c], R13 ;  /* 0x00155c0d01007387 */ /* 0x004fe80000100800 */
[----:B---3--:R-:W-:Y:S04]  /*18370*/  STL [R1+0x1560], R14 ;  /* 0x0015600e01007387 */ /* 0x008fe80000100800 */
[----:B----4-:R-:W-:Y:S04]  /*18380*/  STL [R1+0x1564], R15 ;  /* 0x0015640f01007387 */ /* 0x010fe80000100800 */
[----:B------:R0:W-:Y:S04]  /*18390*/  STL [R1+0x1510], R24 ;  /* 0x0015101801007387 */ /* 0x0001e80000100800 */
[----:B0-----:R-:W2:Y:S01]  /*183a0*/  LDL.LU R24, [R1+0x20] ;  /* 0x0000200001187983 */ /* 0x001ea20000300800 */
[----:B------:R-:W-:-:S02]  /*183b0*/  FMUL R21, R13, c[0x0][0x188] ;  /* 0x000062000d157a20 */ /* 0x000fc40000400000 */
[----:B------:R-:W-:Y:S01]  /*183c0*/  FMUL R11, R14, c[0x0][0x188] ;  /* 0x000062000e0b7a20 */ /* 0x000fe20000400000 */
[----:B------:R-:W-:Y:S02]  /*183d0*/  STL [R1+0x1514], R25 ;  /* 0x0015141901007387 */ /* 0x000fe40000100800 */
[----:B------:R-:W-:Y:S02]  /*183e0*/  FMNMX R14, R20, R21, !PT ;  /* 0x00000015140e7209 */ /* 0x000fe40007800000 */
[----:B------:R-:W0:Y:S04]  /*183f0*/  SHFL.BFLY PT, R21, R2, 0x2, 0x1f ;  /* 0x0c401f0002157f89 */ /* 0x000e2800000e0000 */
[----:B------:R-:W-:Y:S04]  /*18400*/  STL [R1+0x1568], R26 ;  /* 0x0015681a01007387 */ /* 0x000fe80000100800 */
[----:B------:R-:W-:Y:S04]  /*18410*/  STL [R1+0x156c], R27 ;  /* 0x00156c1b01007387 */ /* 0x000fe80000100800 */
[----:B------:R-:W1:Y:S01]  /*18420*/  SHFL.BFLY PT, R27, R7, 0x2, 0x1f ;  /* 0x0c401f00071b7f89 */ /* 0x000e6200000e0000 */
[----:B------:R-:W-:-:S05]  /*18430*/  FMUL R17, R15, c[0x0][0x188] ;  /* 0x000062000f117a20 */ /* 0x000fca0000400000 */
[----:B------:R-:W-:Y:S02]  /*18440*/  FMNMX R12, R11, R17, !PT ;  /* 0x000000110b0c7209 */ /* 0x000fe40007800000 */
[----:B------:R-:W3:Y:S01]  /*18450*/  SHFL.BFLY PT, R11, R28, 0x2, 0x1f ;  /* 0x0c401f001c0b7f89 */ /* 0x000ee200000e0000 */
[----:B0-----:R-:W-:-:S05]  /*18460*/  FMNMX R21, R2, R21, !PT ;  /* 0x0000001502157209 */ /* 0x001fca0007800000 */
[----:B------:R-:W-:Y:S01]  /*18470*/  STL [R1+0x1570], R21 ;  /* 0x0015701501007387 */ /* 0x000fe20000100800 */
[----:B-1----:R-:W-:-:S03]  /*18480*/  FMNMX R7, R7, R27, !PT ;  /* 0x0000001b07077209 */ /* 0x002fc60007800000 */
[----:B------:R-:W-:Y:S04]  /*18490*/  SHFL.BFLY PT, R27, R21, 0x1, 0x1f ;  /* 0x0c201f00151b7f89 */ /* 0x000fe800000e0000 */
[----:B------:R-:W0:Y:S01]  /*184a0*/  SHFL.BFLY PT, R21, R22, 0x1, 0x1f ;  /* 0x0c201f0016157f89 */ /* 0x000e2200000e0000 */
[----:B---3--:R-:W-:Y:S02]  /*184b0*/  FMNMX R11, R28, R11, !PT ;  /* 0x0000000b1c0b7209 */ /* 0x008fe40007800000 */
[----:B------:R-:W-:Y:S02]  /*184c0*/  FMNMX R28, R23, R18, !PT ;  /* 0x00000012171c7209 */ /* 0x000fe40007800000 */
[----:B------:R-:W-:Y:S02]  /*184d0*/  FMNMX R23, R4, R5, !PT ;  /* 0x0000000504177209 */ /* 0x000fe40007800000 */
[----:B------:R0:W-:Y:S02]  /*184e0*/  SHFL.BFLY PT, R4, R22, 0x1, 0x1f ;  /* 0x0c201f0016047f89 */ /* 0x0001e400000e0000 */
[----:B0-----:R-:W-:-:S02]  /*184f0*/  FMNMX R22, R22, R21, !PT ;  /* 0x0000001516167209 */ /* 0x001fc40007800000 */
[----:B------:R-:W3:Y:S04]  /*18500*/  LDL.LU R21, [R1+0x1570] ;  /* 0x0015700001157983 */ /* 0x000ee80000300800 */
[----:B------:R-:W0:Y:S01]  /*18510*/  SHFL.BFLY PT, R20, R3, 0x2, 0x1f ;  /* 0x0c401f0003147f89 */ /* 0x000e2200000e0000 */
[----:B------:R-:W-:-:S03]  /*18520*/  FMUL R8, R25, c[0x0][0x188] ;  /* 0x0000620019087a20 */ /* 0x000fc60000400000 */
[----:B------:R-:W1:Y:S02]  /*18530*/  SHFL.BFLY PT, R25, R29, 0x2, 0x1f ;  /* 0x0c401f001d197f89 */ /* 0x000e6400000e0000 */
[----:B------:R-:W-:Y:S02]  /*18540*/  FMNMX R6, R6, R8, !PT ;  /* 0x0000000806067209 */ /* 0x000fe40007800000 */
[----:B-----5:R-:W4:Y:S04]  /*18550*/  SHFL.BFLY PT, R26, R19, 0x2, 0x1f ;  /* 0x0c401f00131a7f89 */ /* 0x020f2800000e0000 */
[----:B------:R-:W-:Y:S04]  /*18560*/  SHFL.BFLY PT, R8, R10, 0x2, 0x1f ;  /* 0x0c401f000a087f89 */ /* 0x000fe800000e0000 */
[----:B------:R-:W-:Y:S04]  /*18570*/  SHFL.BFLY PT, R17, R16, 0x2, 0x1f ;  /* 0x0c401f0010117f89 */ /* 0x000fe800000e0000 */
[----:B------:R-:W-:Y:S01]  /*18580*/  SHFL.BFLY PT, R8, R6, 0x2, 0x1f ;  /* 0x0c401f0006087f89 */ /* 0x000fe200000e0000 */
[----:B0-----:R-:W-:-:S02]  /*18590*/  FMNMX R20, R3, R20, !PT ;  /* 0x0000001403147209 */ /* 0x001fc40007800000 */
[----:B-1----:R-:W-:Y:S02]  /*185a0*/  FMNMX R25, R29, R25, !PT ;  /* 0x000000191d197209 */ /* 0x002fe40007800000 */
[----:B----4-:R-:W-:-:S05]  /*185b0*/  FMNMX R29, R19, R26, !PT ;  /* 0x0000001a131d7209 */ /* 0x010fca0007800000 */
[----:B------:R-:W-:Y:S04]  /*185c0*/  SHFL.BFLY PT, R4, R29, 0x1, 0x1f ;  /* 0x0c201f001d047f89 */ /* 0x000fe800000e0000 */
[----:B------:R-:W0:Y:S04]  /*185d0*/  SHFL.BFLY PT, R2, R10, 0x2, 0x1f ;  /* 0x0c401f000a027f89 */ /* 0x000e2800000e0000 */
[----:B------:R-:W1:Y:S04]  /*185e0*/  SHFL.BFLY PT, R15, R14, 0x2, 0x1f ;  /* 0x0c401f000e0f7f89 */ /* 0x000e6800000e0000 */
[----:B------:R-:W4:Y:S04]  /*185f0*/  SHFL.BFLY PT, R0, R9, 0x2, 0x1f ;  /* 0x0c401f0009007f89 */ /* 0x000f2800000e0000 */
[----:B------:R-:W5:Y:S04]  /*18600*/  SHFL.BFLY PT, R5, R28, 0x1, 0x1f ;  /* 0x0c201f001c057f89 */ /* 0x000f6800000e0000 */
[----:B------:R-:W5:Y:S01]  /*18610*/  SHFL.BFLY PT, R26, R20, 0x1, 0x1f ;  /* 0x0c201f00141a7f89 */ /* 0x000f6200000e0000 */
[----:B0-----:R-:W-:-:S02]  /*18620*/  FMNMX R10, R10, R2, !PT ;  /* 0x000000020a0a7209 */ /* 0x001fc40007800000 */
[----:B-1----:R-:W-:Y:S02]  /*18630*/  FMNMX R2, R14, R15, !PT ;  /* 0x0000000f0e027209 */ /* 0x002fe40007800000 */
[----:B------:R-:W0:Y:S01]  /*18640*/  SHFL.BFLY PT, R15, R11, 0x1, 0x1f ;  /* 0x0c201f000b0f7f89 */ /* 0x000e2200000e0000 */
[----:B----4-:R-:W-:-:S03]  /*18650*/  FMNMX R9, R9, R0, !PT ;  /* 0x0000000009097209 */ /* 0x010fc60007800000 */
[----:B------:R-:W1:Y:S04]  /*18660*/  SHFL.BFLY PT, R14, R25, 0x1, 0x1f ;  /* 0x0c201f00190e7f89 */ /* 0x000e6800000e0000 */
[----:B------:R-:W4:Y:S01]  /*18670*/  SHFL.BFLY PT, R19, R9, 0x1, 0x1f ;  /* 0x0c201f0009137f89 */ /* 0x000f2200000e0000 */
[----:B-----5:R-:W-:-:S03]  /*18680*/  FMNMX R5, R28, R5, !PT ;  /* 0x000000051c057209 */ /* 0x020fc60007800000 */
[----:B------:R-:W5:Y:S04]  /*18690*/  SHFL.BFLY PT, R28, R2, 0x1, 0x1f ;  /* 0x0c201f00021c7f89 */ /* 0x000f6800000e0000 */
[----:B------:R-:W-:Y:S01]  /*186a0*/  SHFL.BFLY PT, R18, R2, 0x1, 0x1f ;  /* 0x0c201f0002127f89 */ /* 0x000fe200000e0000 */
[----:B------:R-:W-:Y:S02]  /*186b0*/  FMNMX R20, R20, R26, !PT ;  /* 0x0000001a14147209 */ /* 0x000fe40007800000 */
[----:B0-----:R-:W-:Y:S02]  /*186c0*/  FMNMX R11, R11, R15, !PT ;  /* 0x0000000f0b0b7209 */ /* 0x001fe40007800000 */
[----:B-1----:R-:W-:Y:S02]  /*186d0*/  FMNMX R25, R25, R14, !PT ;  /* 0x0000000e19197209 */ /* 0x002fe40007800000 */
[----:B----4-:R-:W-:-:S02]  /*186e0*/  FMNMX R9, R9, R19, !PT ;  /* 0x0000001309097209 */ /* 0x010fc40007800000 */
[----:B-----5:R-:W-:Y:S01]  /*186f0*/  FMNMX R28, R2, R28, !PT ;  /* 0x0000001c021c7209 */ /* 0x020fe20007800000 */
[----:B--2---:R-:W0:Y:S04]  /*18700*/  SHFL.BFLY PT, R3, R24, 0x2, 0x1f ;  /* 0x0c401f0018037f89 */ /* 0x004e2800000e0000 */
[----:B------:R0:W-:Y:S02]  /*18710*/  SHFL.BFLY PT, R13, R24, 0x2, 0x1f ;  /* 0x0c401f00180d7f89 */ /* 0x0001e400000e0000 */
[----:B0-----:R-:W-:Y:S02]  /*18720*/  FMNMX R24, R24, R3, !PT ;  /* 0x0000000318187209 */ /* 0x001fe40007800000 */
[----:B------:R-:W-:Y:S02]  /*18730*/  FMNMX R3, R16, R17, !PT ;  /* 0x0000001110037209 */ /* 0x000fe40007800000 */
[----:B------:R-:W-:-:S02]  /*18740*/  FMNMX R17, R6, R8, !PT ;  /* 0x0000000806117209 */ /* 0x000fc40007800000 */
[----:B------:R-:W0:Y:S04]  /*18750*/  SHFL.BFLY PT, R8, R7, 0x1, 0x1f ;  /* 0x0c201f0007087f89 */ /* 0x000e2800000e0000 */
[----:B------:R-:W1:Y:S04]  /*18760*/  SHFL.BFLY PT, R13, R12, 0x2, 0x1f ;  /* 0x0c401f000c0d7f89 */ /* 0x000e6800000e0000 */
[----:B------:R-:W2:Y:S01]  /*18770*/  SHFL.BFLY PT, R6, R3, 0x1, 0x1f ;  /* 0x0c201f0003067f89 */ /* 0x000ea200000e0000 */
[----:B0-----:R-:W-:Y:S02]  /*18780*/  FMNMX R8, R7, R8, !PT ;  /* 0x0000000807087209 */ /* 0x001fe40007800000 */
[----:B------:R-:W-:-:S02]  /*18790*/  FMNMX R7, R29, R4, !PT ;  /* 0x000000041d077209 */ /* 0x000fc40007800000 */
[----:B------:R-:W0:Y:S01]  /*187a0*/  S2R R4, SR_TID.X ;  /* 0x0000000000047919 */ /* 0x000e220000002100 */
[----:B-1----:R-:W-:-:S03]  /*187b0*/  FMNMX R0, R12, R13, !PT ;  /* 0x0000000d0c007209 */ /* 0x002fc60007800000 */
[----:B------:R-:W1:Y:S04]  /*187c0*/  SHFL.BFLY PT, R13, R24, 0x1, 0x1f ;  /* 0x0c201f00180d7f89 */ /* 0x000e6800000e0000 */
[----:B------:R-:W4:Y:S01]  /*187d0*/  SHFL.BFLY PT, R12, R10, 0x1, 0x1f ;  /* 0x0c201f000a0c7f89 */ /* 0x000f2200000e0000 */
[----:B--2---:R-:W-:-:S03]  /*187e0*/  FMNMX R29, R3, R6, !PT ;  /* 0x00000006031d7209 */ /* 0x004fc60007800000 */
[----:B------:R-:W2:Y:S04]  /*187f0*/  SHFL.BFLY PT, R3, R0, 0x1, 0x1f ;  /* 0x0c201f0000037f89 */ /* 0x000ea800000e0000 */
[----:B------:R-:W-:Y:S04]  /*18800*/  SHFL.BFLY PT, R16, R0, 0x1, 0x1f ;  /* 0x0c201f0000107f89 */ /* 0x000fe800000e0000 */
[----:B------:R-:W5:Y:S01]  /*18810*/  SHFL.BFLY PT, R18, R17, 0x1, 0x1f ;  /* 0x0c201f0011127f89 */ /* 0x000f6200000e0000 */
[----:B0-----:R-:W-:-:S03]  /*18820*/  LOP3.LUT R6, R4, 0x7f, RZ, 0xc0, !PT ;  /* 0x0000007f04067812 */ /* 0x001fc600078ec0ff */
[----:B------:R-:W0:Y:S01]  /*18830*/  SHFL.BFLY PT, R16, R23, 0x1, 0x1f ;  /* 0x0c201f0017107f89 */ /* 0x000e2200000e0000 */
[----:B------:R-:W-:Y:S02]  /*18840*/  LOP3.LUT R4, R4, 0x1c, RZ, 0xc0, !PT ;  /* 0x0000001c04047812 */ /* 0x000fe400078ec0ff */
[----:B------:R-:W-:Y:S02]  /*18850*/  SHF.R.U32.HI R6, RZ, 0x3, R6 ;  /* 0x00000003ff067819 */ /* 0x000fe40000011606 */
[----:B------:R-:W-:Y:S02]  /*18860*/  SHF.L.U32 R4, R4, 0x2, RZ ;  /* 0x0000000204047819 */ /* 0x000fe400000006ff */
[----:B------:R-:W-:Y:S02]  /*18870*/  LOP3.LUT R6, R6, 0xc, RZ, 0xc0, !PT ;  /* 0x0000000c06067812 */ /* 0x000fe400078ec0ff */
[----:B---3--:R-:W-:Y:S02]  /*18880*/  FMNMX R21, R21, R27, !PT ;  /* 0x0000001b15157209 */ /* 0x008fe40007800000 */
[----:B------:R-:W-:Y:S01]  /*18890*/  IADD3 R4, R4, R6, RZ ;  /* 0x0000000604047210 */ /* 0x000fe20007ffe0ff */
[----:B------:R-:W3:Y:S01]  /*188a0*/  LDL.LU R27, [R1+0x156c] ;  /* 0x00156c00011b7983 */ /* 0x000ee20000300800 */
[----:B-1----:R-:W-:-:S02]  /*188b0*/  FMNMX R24, R24, R13, !PT ;  /* 0x0000000d18187209 */ /* 0x002fc40007800000 */
[----:B----4-:R-:W-:Y:S01]  /*188c0*/  FMNMX R10, R10, R12, !PT ;  /* 0x0000000c0a0a7209 */ /* 0x010fe20007800000 */
[----:B------:R-:W-:Y:S04]  /*188d0*/  @!P0 STS [R4+0x10000], R22 ;  /* 0x0100001604008388 */ /* 0x000fe80000000800 */
[----:B------:R-:W-:Y:S04]  /*188e0*/  @!P0 STS [R4+0x10080], R21 ;  /* 0x0100801504008388 */ /* 0x000fe80000000800 */
[----:B------:R-:W-:Y:S04]  /*188f0*/  @!P0 STS [R4+0x10100], R20 ;  /* 0x0101001404008388 */ /* 0x000fe80000000800 */
[----:B------:R-:W-:Y:S04]  /*18900*/  @!P0 STS [R4+0x10180], R11 ;  /* 0x0101800b04008388 */ /* 0x000fe80000000800 */
[----:B------:R-:W-:Y:S01]  /*18910*/  @!P0 STS [R4+0x10200], R25 ;  /* 0x0102001904008388 */ /* 0x000fe20000000800 */
[----:B--2---:R-:W-:-:S03]  /*18920*/  FMNMX R3, R0, R3, !PT ;  /* 0x0000000300037209 */ /* 0x004fc60007800000 */
[----:B------:R-:W-:Y:S01]  /*18930*/  @!P0 STS [R4+0x10280], R24 ;  /* 0x0102801804008388 */ /* 0x000fe20000000800 */
[----:B-----5:R-:W-:-:S03]  /*18940*/  FMNMX R2, R17, R18, !PT ;  /* 0x0000001211027209 */ /* 0x020fc60007800000 */
[----:B------:R-:W-:Y:S01]  /*18950*/  @!P0 STS [R4+0x10300], R10 ;  /* 0x0103000a04008388 */ /* 0x000fe20000000800 */
[----:B0-----:R-:W-:-:S03]  /*18960*/  FMNMX R0, R23, R16, !PT ;  /* 0x0000001017007209 */ /* 0x001fc60007800000 */
[----:B------:R-:W-:Y:S04]  /*18970*/  @!P0 STS [R4+0x10380], R9 ;  /* 0x0103800904008388 */ /* 0x000fe80000000800 */
[----:B------:R-:W-:Y:S04]  /*18980*/  @!P0 STS [R4+0x10400], R8 ;  /* 0x0104000804008388 */ /* 0x000fe80000000800 */
[----:B------:R-:W-:Y:S04]  /*18990*/  @!P0 STS [R4+0x10480], R7 ;  /* 0x0104800704008388 */ /* 0x000fe80000000800 */
[----:B------:R0:W-:Y:S04]  /*189a0*/  @!P0 STS [R4+0x10500], R5 ;  /* 0x0105000504008388 */ /* 0x0001e80000000800 */
[----:B------:R-:W-:Y:S04]  /*189b0*/  @!P0 STS [R4+0x10580], R29 ;  /* 0x0105801d04008388 */ /* 0x000fe80000000800 */
[----:B------:R-:W-:Y:S04]  /*189c0*/  @!P0 STS [R4+0x10600], R28 ;  /* 0x0106001c04008388 */ /* 0x000fe80000000800 */
[----:B0-----:R-:W0:Y:S04]  /*189d0*/  S2R R5, SR_TID.X ;  /* 0x0000000000057919 */ /* 0x001e280000002100 */
[----:B------:R-:W-:Y:S04]  /*189e0*/  @!P0 STS [R4+0x10680], R3 ;  /* 0x0106800304008388 */ /* 0x000fe80000000800 */
[----:B------:R-:W-:Y:S04]  /*189f0*/  @!P0 STS [R4+0x10700], R2 ;  /* 0x0107000204008388 */ /* 0x000fe80000000800 */
[----:B------:R0:W-:Y:S04]  /*18a00*/  @!P0 STS [R4+0x10780], R0 ;  /* 0x0107800004008388 */ /* 0x0001e80000000800 */
[----:B------:R-:W2:Y:S04]  /*18a10*/  LDL.LU R26, [R1+0x1568] ;  /* 0x00156800011a7983 */ /* 0x000ea80000300800 */
[----:B------:R-:W4:Y:S01]  /*18a20*/  LDL.LU R15, [R1+0x1564] ;  /* 0x00156400010f7983 */ /* 0x000f220000300800 */
[----:B0-----:R-:W-:-:S03]  /*18a30*/  LOP3.LUT R4, R5, 0x7f, RZ, 0xc0, !PT ;  /* 0x0000007f05047812 */ /* 0x001fc600078ec0ff */
[----:B------:R-:W-:Y:S06]  /*18a40*/  BAR.SYNC.DEFER_BLOCKING 0x0 ;  /* 0x0000000000007b1d */ /* 0x000fec0000010000 */
[----:B------:R-:W5:Y:S04]  /*18a50*/  LDL.LU R14, [R1+0x1560] ;  /* 0x00156000010e7983 */ /* 0x000f680000300800 */
[----:B------:R-:W2:Y:S04]  /*18a60*/  LDL.LU R13, [R1+0x155c] ;  /* 0x00155c00010d7983 */ /* 0x000ea80000300800 */
[----:B------:R-:W2:Y:S04]  /*18a70*/  LDL.LU R12, [R1+0x1558] ;  /* 0x00155800010c7983 */ /* 0x000ea80000300800 */
[----:B------:R-:W2:Y:S04]  /*18a80*/  LDL.LU R19, [R1+0x1554] ;  /* 0x0015540001137983 */ /* 0x000ea80000300800 */
[----:B------:R-:W2:Y:S04]  /*18a90*/  LDL.LU R18, [R1+0x1550] ;  /* 0x0015500001127983 */ /* 0x000ea80000300800 */
[----:B------:R-:W0:Y:S04]  /*18aa0*/  LDS R3, [R4.X4+0x10000] ;  /* 0x0100000004037984 */ /* 0x000e280000004800 */
[----:B------:R-:W1:Y:S04]  /*18ab0*/  LDS R2, [R4.X4+0x10200] ;  /* 0x0102000004027984 */ /* 0x000e680000004800 */
[----:B------:R-:W1:Y:S04]  /*18ac0*/  LDS R0, [R4.X4+0x10400] ;  /* 0x0104000004007984 */ /* 0x000e680000004800 */
[----:B------:R-:W1:Y:S04]  /*18ad0*/  LDS R28, [R4.X4+0x10600] ;  /* 0x01060000041c7984 */ /* 0x000e680000004800 */
[----:B------:R-:W2:Y:S04]  /*18ae0*/  LDL.LU R17, [R1+0x154c] ;  /* 0x00154c0001117983 */ /* 0x000ea80000300800 */
[----:B------:R-:W2:Y:S04]  /*18af0*/  LDL.LU R16, [R1+0x1548] ;  /* 0x0015480001107983 */ /* 0x000ea80000300800 */
[----:B------:R-:W2:Y:S04]  /*18b00*/  LDL.LU R23, [R1+0x1544] ;  /* 0x0015440001177983 */ /* 0x000ea80000300800 */
[----:B------:R-:W2:Y:S04]  /*18b10*/  LDL.LU R22, [R1+0x1540] ;  /* 0x0015400001167983 */ /* 0x000ea80000300800 */
[----:B------:R-:W2:Y:S04]  /*18b20*/  LDL.LU R21, [R1+0x153c] ;  /* 0x00153c0001157983 */ /* 0x000ea80000300800 */
[----:B------:R-:W2:Y:S04]  /*18b30*/  LDL.LU R20, [R1+0x1538] ;  /* 0x0015380001147983 */ /* 0x000ea80000300800 */
[----:B0-----:R-:W0:Y:S04]  /*18b40*/  SHFL.BFLY PT, R29, R3, 0x2, 0x1f ;  /* 0x0c401f00031d7f89 */ /* 0x001e2800000e0000 */
[----:B-1----:R-:W1:Y:S04]  /*18b50*/  SHFL.BFLY PT, R8, R2, 0x2, 0x1f ;  /* 0x0c401f0002087f89 */ /* 0x002e6800000e0000 */
[----:B------:R-:W1:Y:S04]  /*18b60*/  SHFL.BFLY PT, R7, R0, 0x2, 0x1f ;  /* 0x0c401f0000077f89 */ /* 0x000e6800000e0000 */
[----:B------:R-:W1:Y:S04]  /*18b70*/  SHFL.BFLY PT, R6, R28, 0x2, 0x1f ;  /* 0x0c401f001c067f89 */ /* 0x000e6800000e0000 */
[----:B------:R-:W2:Y:S04]  /*18b80*/  LDL.LU R11, [R1+0x1534] ;  /* 0x00153400010b7983 */ /* 0x000ea80000300800 */
[----:B------:R-:W2:Y:S01]  /*18b90*/  LDL.LU R9, [R1+0x10] ;  /* 0x0000100001097983 */ /* 0x000ea20000300800 */
[----:B0-----:R-:W-:-:S03]  /*18ba0*/  FMNMX R29, R3, R29, !PT ;  /* 0x0000001d031d7209 */ /* 0x001fc60007800000 */
[----:B------:R-:W2:Y:S01]  /*18bb0*/  LDL.LU R24, [R1+0x14] ;  /* 0x0000140001187983 */ /* 0x000ea20000300800 */
[----:B-1----:R-:W-:Y:S02]  /*18bc0*/  FMNMX R3, R2, R8, !PT ;  /* 0x0000000802037209 */ /* 0x002fe40007800000 */
[----:B------:R-:W-:Y:S02]  /*18bd0*/  FMNMX R2, R0, R7, !PT ;  /* 0x0000000700027209 */ /* 0x000fe40007800000 */
[----:B------:R-:W-:Y:S02]  /*18be0*/  FMNMX R0, R28, R6, !PT ;  /* 0x000000061c007209 */ /* 0x000fe40007800000 */
[----:B------:R-:W2:Y:S04]  /*18bf0*/  LDL R6, [R1+0x100] ;  /* 0x0001000001067983 */ /* 0x000ea80000100800 */
[----:B------:R-:W0:Y:S04]  /*18c00*/  SHFL.BFLY PT, R10, R29, 0x1, 0x1f ;  /* 0x0c201f001d0a7f89 */ /* 0x000e2800000e0000 */
[----:B------:R-:W-:Y:S04]  /*18c10*/  SHFL.BFLY PT, R8, R2, 0x1, 0x1f ;  /* 0x0c201f0002087f89 */ /* 0x000fe800000e0000 */
[----:B------:R-:W1:Y:S04]  /*18c20*/  SHFL.BFLY PT, R8, R0, 0x1, 0x1f ;  /* 0x0c201f0000087f89 */ /* 0x000e6800000e0000 */
[----:B------:R-:W3:Y:S04]  /*18c30*/  LDL.LU R25, [R1+0x18] ;  /* 0x0000180001197983 */ /* 0x000ee80000300800 */
[----:B------:R-:W3:Y:S01]  /*18c40*/  LDL.LU R7, [R1+0x1c] ;  /* 0x00001c0001077983 */ /* 0x000ee20000300800 */
[----:B0-----:R-:W-:-:S03]  /*18c50*/  FMNMX R29, R29, R10, !PT ;  /* 0x0000000a1d1d7209 */ /* 0x001fc60007800000 */
[----:B------:R-:W3:Y:S01]  /*18c60*/  LDL.LU R10, [R1+0x1530] ;  /* 0x00153000010a7983 */ /* 0x000ee20000300800 */
[----:B-1----:R-:W-:-:S03]  /*18c70*/  FMNMX R0, R0, R8, !PT ;  /* 0x0000000800007209 */ /* 0x002fc60007800000 */
[----:B------:R-:W3:Y:S04]  /*18c80*/  LDL R8, [R1+0x104] ;  /* 0x0001040001087983 */ /* 0x000ee80000100800 */
[----:B------:R-:W0:Y:S02]  /*18c90*/  SHFL.BFLY PT, R28, R3, 0x1, 0x1f ;  /* 0x0c201f00031c7f89 */ /* 0x000e2400000e0000 */
[----:B0-----:R-:W-:Y:S02]  /*18ca0*/  FMNMX R3, R3, R28, !PT ;  /* 0x0000001c03037209 */ /* 0x001fe40007800000 */
[----:B------:R-:W0:Y:S04]  /*18cb0*/  SHFL.BFLY PT, R28, R2, 0x1, 0x1f ;  /* 0x0c201f00021c7f89 */ /* 0x000e2800000e0000 */
[----:B------:R-:W-:Y:S04]  /*18cc0*/  @!P0 STS [R4.X4+0x10000], R29 ;  /* 0x0100001d04008388 */ /* 0x000fe80000004800 */
[----:B------:R-:W-:Y:S01]  /*18cd0*/  @!P0 STS [R4.X4+0x10200], R3 ;  /* 0x0102000304008388 */ /* 0x000fe20000004800 */
[----:B0-----:R-:W-:-:S05]  /*18ce0*/  FMNMX R2, R2, R28, !PT ;  /* 0x0000001c02027209 */ /* 0x001fca0007800000 */
[----:B------:R-:W-:Y:S04]  /*18cf0*/  @!P0 STS [R4.X4+0x10400], R2 ;  /* 0x0104000204008388 */ /* 0x000fe80000004800 */
[----:B------:R0:W-:Y:S01]  /*18d00*/  @!P0 STS [R4.X4+0x10600], R0 ;  /* 0x0106000004008388 */ /* 0x0001e20000004800 */
[----:B------:R-:W-:-:S03]  /*18d10*/  LOP3.LUT R5, R5, 0x1c, RZ, 0xc0, !PT ;  /* 0x0000001c05057812 */ /* 0x000fc600078ec0ff */
[----:B------:R-:W-:Y:S06]  /*18d20*/  BAR.SYNC.DEFER_BLOCKING 0x0 ;  /* 0x0000000000007b1d */ /* 0x000fec0000010000 */
[----:B0-----:R-:W4:Y:S04]  /*18d30*/  LDL.LU R4, [R1+0x4] ;  /* 0x0000040001047983 */ /* 0x001f280000300800 */
[----:B------:R-:W2:Y:S04]  /*18d40*/  LDS R0, [R5.X4+0x10000] ;  /* 0x0100000005007984 */ /* 0x000ea80000004800 */
[----:B------:R-:W3:Y:S04]  /*18d50*/  LDS R2, [R5.X4+0x10080] ;  /* 0x0100800005027984 */ /* 0x000ee80000004800 */
[----:B------:R-:W0:Y:S04]  /*18d60*/  LDS R29, [R5.X4+0x10100] ;  /* 0x01010000051d7984 */ /* 0x000e280000004800 */
[----:B------:R-:W1:Y:S01]  /*18d70*/  LDS R5, [R5.X4+0x10180] ;  /* 0x0101800005057984 */ /* 0x000e620000004800 */
[----:B--2---:R-:W-:-:S03]  /*18d80*/  FMNMX R28, R0, R6, !PT ;  /* 0x00000006001c7209 */ /* 0x004fc60007800000 */
[----:B------:R-:W0:Y:S02]  /*18d90*/  LDL R6, [R1+0x108] ;  /* 0x0001080001067983 */ /* 0x000e240000100800 */
[--C-:B------:R-:W-:Y:S02]  /*18da0*/  FFMA R0, R9, c[0x0][0x188], -R28.reuse ;  /* 0x0000620009007a23 */ /* 0x100fe4000000081c */
[----:B------:R-:W2:Y:S02]  /*18db0*/  S2R R9, SR_TID.X ;  /* 0x0000000000097919 */ /* 0x000ea40000002100 */
[----:B------:R-:W-:Y:S02]  /*18dc0*/  FMUL R3, R0, 1.4426950216293334961 ;  /* 0x3fb8aa3b00037820 */ /* 0x000fe40000400000 */
[----:B------:R-:W-:Y:S02]  /*18dd0*/  FFMA R0, R24, c[0x0][0x188], -R28 ;  /* 0x0000620018007a23 */ /* 0x000fe4000000081c */
[----:B------:R2:W1:Y:S02]  /*18de0*/  MUFU.EX2 R24, R3 ;  /* 0x0000000300187308 */ /* 0x0004640000000800 */
[----:B--2---:R-:W-:-:S02]  /*18df0*/  LOP3.LUT R3, R9, 0x1c, RZ, 0xc0, !PT ;  /* 0x0000001c09037812 */ /* 0x004fc400078ec0ff */
[----:B---3--:R-:W-:Y:S01]  /*18e00*/  FMNMX R9, R2, R8, !PT ;  /* 0x0000000802097209 */ /* 0x008fe20007800000 */
[----:B------:R-:W-:-:S04]  /*18e10*/  FMUL R2, R0, 1.4426950216293334961 ;  /* 0x3fb8aa3b00027820 */ /* 0x000fc80000400000 */
[----:B------:R-:W-:Y:S02]  /*18e20*/  FFMA R0, R25, c[0x0][0x188], -R9 ;  /* 0x0000620019007a23 */ /* 0x000fe40000000809 */
[----:B------:R2:W3:Y:S02]  /*18e30*/  MUFU.EX2 R25, R2 ;  /* 0x0000000200197308 */ /* 0x0004e40000000800 */
[----:B--2---:R-:W-:-:S06]  /*18e40*/  FMUL R2, R0, 1.4426950216293334961 ;  /* 0x3fb8aa3b00027820 */ /* 0x004fcc0000400000 */
[----:B------:R-:W2:Y:S01]  /*18e50*/  MUFU.EX2 R2, R2 ;  /* 0x0000000200027308 */ /* 0x000ea20000000800 */
[----:B------:R-:W-:Y:S01]  /*18e60*/  STL [R1+0x734], R28 ;  /* 0x0007341c01007387 */ /* 0x000fe20000100800 */
[----:B------:R-:W-:-:S03]  /*18e70*/  FFMA R0, R7, c[0x0][0x188], -R9 ;  /* 0x0000620007007a23 */ /* 0x000fc60000000809 */
[----:B------:R-:W4:Y:S04]  /*18e80*/  LDL R8, [R1+0x10c] ;  /* 0x00010c0001087983 */ /* 0x000f280000100800 */
[----:B-1----:R-:W-:Y:S04]  /*18e90*/  STL [R1+0x7e0], R24 ;  /* 0x0007e01801007387 */ /* 0x002fe80000100800 */
[----:B------:R1:W-:Y:S04]  /*18ea0*/  STL [R1+0x730], R9 ;  /* 0x0007300901007387 */ /* 0x0003e80000100800 */
[----:B------:R-:W0:Y:S04]  /*18eb0*/  LDS R28, [R3.X4+0x10200] ;  /* 0x01020000031c7984 */ /* 0x000e280000004800 */
[----:B------:R-:W0:Y:S04]  /*18ec0*/  LDS R3, [R3.X4+0x10280] ;  /* 0x0102800003037984 */ /* 0x000e280000004800 */
[----:B-1----:R-:W5:Y:S04]  /*18ed0*/  LDL.LU R9, [R1+0x152c] ;  /* 0x00152c0001097983 */ /* 0x002f680000300800 */
[----:B---3--:R-:W-:Y:S04]  /*18ee0*/  STL [R1+0x7dc], R25 ;  /* 0x0007dc1901007387 */ /* 0x008fe80000100800 */
[----:B--2---:R1:W-:Y:S04]  /*18ef0*/  STL [R1+0x7d8], R2 ;  /* 0x0007d80201007387 */ /* 0x0043e80000100800 */
[----:B------:R-:W2:Y:S01]  /*18f00*/  LDL R7, [R1+0x110] ;  /* 0x0001100001077983 */ /* 0x000ea20000100800 */
[----:B-1----:R-:W-:-:S03]  /*18f10*/  FMUL R2, R0, 1.4426950216293334961 ;  /* 0x3fb8aa3b00027820 */ /* 0x002fc60000400000 */
[----:B------:R-:W3:Y:S03]  /*18f20*/  LDL.LU R0, [R1] ;  /* 0x0000000001007983 */ /* 0x000ee60000300800 */
[----:B------:R-:W1:Y:S01]  /*18f30*/  MUFU.EX2 R2, R2 ;  /* 0x0000000200027308 */ /* 0x000e620000000800 */
[----:B0-----:R-:W-:Y:S02]  /*18f40*/  FMNMX R6, R29, R6, !PT ;  /* 0x000000061d067209 */ /* 0x001fe40007800000 */
[----:B------:R-:W0:Y:S04]  /*18f50*/  S2R R29, SR_TID.X ;  /* 0x00000000001d7919 */ /* 0x000e280000002100 */
[----:B------:R-:W-:Y:S04]  /*18f60*/  STL [R1+0x728], R6 ;  /* 0x0007280601007387 */ /* 0x000fe80000100800 */
[----:B-1----:R-:W-:Y:S01]  /*18f70*/  STL [R1+0x7d0], R2 ;  /* 0x0007d00201007387 */ /* 0x002fe20000100800 */
[----:B0-----:R-:W-:-:S05]  /*18f80*/  LOP3.LUT R29, R29, 0x1c, RZ, 0xc0, !PT ;  /* 0x0000001c1d1d7812 */ /* 0x001fca00078ec0ff */
[----:B------:R0:W1:Y:S01]  /*18f90*/  LDS R2, [R29.X4+0x10300] ;  /* 0x010300001d027984 */ /* 0x0000620000004800 */
[----:B----4-:R-:W-:-:S03]  /*18fa0*/  FMNMX R5, R5, R8, !PT ;  /* 0x0000000805057209 */ /* 0x010fc60007800000 */
[----:B------:R-:W4:Y:S01]  /*18fb0*/  LDL R8, [R1+0x114] ;  /* 0x0001140001087983 */ /* 0x000f220000100800 */
[----:B---3--:R-:W-:-:S04]  /*18fc0*/  FFMA R0, R0, c[0x0][0x188], -R6 ;  /* 0x0000620000007a23 */ /* 0x008fc80000000806 */
[----:B0-----:R-:W-:-:S06]  /*18fd0*/  FMUL R29, R0, 1.4426950216293334961 ;  /* 0x3fb8aa3b001d7820 */ /* 0x001fcc0000400000 */
[----:B------:R-:W0:Y:S01]  /*18fe0*/  MUFU.EX2 R29, R29 ;  /* 0x0000001d001d7308 */ /* 0x000e220000000800 */
[----:B------:R-:W-:Y:S02]  /*18ff0*/  FFMA R0, R4, c[0x0][0x188], -R6 ;  /* 0x0000620004007a23 */ /* 0x000fe40000000806 */
[----:B------:R-:W3:Y:S04]  /*19000*/  LDL.LU R6, [R1+0x1528] ;  /* 0x0015280001067983 */ /* 0x000ee80000300800 */
[----:B------:R-:W-:Y:S04]  /*19010*/  STL [R1+0x724], R5 ;  /* 0x0007240501007387 */ /* 0x000fe80000100800 */
[----:B0-----:R0:W-:Y:S02]  /*19020*/  STL [R1+0x7cc], R29 ;  /* 0x0007cc1d01007387 */ /* 0x0011e40000100800 */
[----:B0-----:R-:W-:-:S02]  /*19030*/  FMUL R29, R0, 1.4426950216293334961 ;  /* 0x3fb8aa3b001d7820 */ /* 0x001fc40000400000 */
[----:B------:R-:W3:Y:S04]  /*19040*/  LDL.LU R0, [R1+0x8] ;  /* 0x0000080001007983 */ /* 0x000ee80000300800 */
[----:B------:R-:W0:Y:S01]  /*19050*/  S2R R4, SR_TID.X ;  /* 0x0000000000047919 */ /* 0x000e220000002100 */
[----:B------:R-:W1:Y:S03]  /*19060*/  MUFU.EX2 R29, R29 ;  /* 0x0000001d001d7308 */ /* 0x000e660000000800 */
[----:B-1----:R0:W-:Y:S02]  /*19070*/  STL [R1+0x7c0], R29 ;  /* 0x0007c01d01007387 */ /* 0x0021e40000100800 */
[----:B0-----:R-:W-:-:S02]  /*19080*/  LOP3.LUT R29, R4, 0x1c, RZ, 0xc0, !PT ;  /* 0x0000001c041d7812 */ /* 0x001fc400078ec0ff */
[----:B--2---:R-:W-:-:S04]  /*19090*/  FMNMX R7, R28, R7, !PT ;  /* 0x000000071c077209 */ /* 0x004fc80007800000 */
[----:B------:R-:W0:Y:S01]  /*190a0*/  LDS R29, [R29.X4+0x10380] ;  /* 0x010380001d1d7984 */ /* 0x000e220000004800 */
[----:B---3--:R-:W-:-:S04]  /*190b0*/  FFMA R0, R0, c[0x0][0x188], -R5 ;  /* 0x0000620000007a23 */ /* 0x008fc80000000805 */
[----:B------:R-:W-:Y:S02]  /*190c0*/  FMUL R4, R0, 1.4426950216293334961 ;  /* 0x3fb8aa3b00047820 */ /* 0x000fe40000400000 */
[----:B------:R-:W2:Y:S04]  /*190d0*/  LDL.LU R0, [R1+0xc] ;  /* 0x00000c0001007983 */ /* 0x000ea80000300800 */
[----:B------:R-:W1:Y:S01]  /*190e0*/  MUFU.EX2 R4, R4 ;  /* 0x0000000400047308 */ /* 0x000e620000000800 */
[----:B--2---:R-:W-:Y:S02]  /*190f0*/  FFMA R0, R0, c[0x0][0x188], -R5 ;  /* 0x0000620000007a23 */ /* 0x004fe40000000805 */
[----:B------:R-:W2:Y:S04]  /*19100*/  LDL.LU R5, [R1+0x1524] ;  /* 0x0015240001057983 */ /* 0x000ea80000300800 */
[----:B-1----:R1:W-:Y:S04]  /*19110*/  STL [R1+0x7bc], R4 ;  /* 0x0007bc0401007387 */ /* 0x0023e80000100800 */
[----:B-1----:R-:W3:Y:S01]  /*19120*/  LDL.LU R4, [R1+0x1520] ;  /* 0x0015200001047983 */ /* 0x002ee20000300800 */
[----:B------:R-:W-:-:S06]  /*19130*/  FMUL R28, R0, 1.4426950216293334961 ;  /* 0x3fb8aa3b001c7820 */ /* 0x000fcc0000400000 */
[----:B------:R-:W1:Y:S01]  /*19140*/  MUFU.EX2 R28, R28 ;  /* 0x0000001c001c7308 */ /* 0x000e620000000800 */
[----:B----4-:R-:W-:Y:S01]  /*19150*/  FMNMX R8, R3, R8, !PT ;  /* 0x0000000803087209 */ /* 0x010fe20007800000 */
[----:B------:R4:W-:Y:S04]  /*19160*/  STL [R1+0x720], R7 ;  /* 0x0007200701007387 */ /* 0x0009e80000100800 */
[----:B-1----:R-:W-:Y:S01]  /*19170*/  STL [R1+0x7b4], R28 ;  /* 0x0007b41c01007387 */ /* 0x002fe20000100800 */
[----:B---3--:R-:W-:-:S04]  /*19180*/  FFMA R0, R4, c[0x0][0x188], -R7 ;  /* 0x0000620004007a23 */ /* 0x008fc80000000807 */
[----:B------:R-:W-:Y:S02]  /*19190*/  FMUL R3, R0, 1.4426950216293334961 ;  /* 0x3fb8aa3b00037820 */ /* 0x000fe40000400000 */
[----:B--2---:R-:W-:Y:S02]  /*191a0*/  FFMA R0, R5, c[0x0][0x188], -R7 ;  /* 0x0000620005007a23 */ /* 0x004fe40000000807 */
[----:B----4-:R-:W2:Y:S02]  /*191b0*/  LDL.LU R7, [R1+0x151c] ;  /* 0x00151c0001077983 */ /* 0x010ea40000300800 */
[----:B------:R-:W1:Y:S01]  /*191c0*/  MUFU.EX2 R3, R3 ;  /* 0x0000000300037308 */ /* 0x000e620000000800 */
[----:B------:R-:W-:Y:S01]  /*191d0*/  MOV R5, R8 ;  /* 0x0000000800057202 */ /* 0x000fe20000000f00 */
[----:B------:R3:W-:Y:S04]  /*191e0*/  STL [R1+0x71c], R8 ;  /* 0x00071c0801007387 */ /* 0x0007e80000100800 */
[----:B---3--:R-:W3:Y:S04]  /*191f0*/  LDL.LU R8, [R1+0x1518] ;  /* 0x0015180001087983 */ /* 0x008ee80000300800 */
[----:B-1----:R1:W-:Y:S02]  /*19200*/  STL [R1+0x7ac], R3 ;  /* 0x0007ac0301007387 */ /* 0x0023e40000100800 */
[----:B-1----:R-:W-:-:S06]  /*19210*/  FMUL R3, R0, 1.4426950216293334961 ;  /* 0x3fb8aa3b00037820 */ /* 0x002fcc0000400000 */
[----:B------:R-:W1:Y:S01]  /*19220*/  MUFU.EX2 R3, R3 ;  /* 0x0000000300037308 */ /* 0x000e620000000800 */
[----:B------:R-:W-:Y:S02]  /*19230*/  FFMA R0, R6, c[0x0][0x188], -R5 ;  /* 0x0000620006007a23 */ /* 0x000fe40000000805 */
[----:B------:R-:W0:Y:S04]  /*19240*/  LDL R6, [R1+0x11c] ;  /* 0x00011c0001067983 */ /* 0x000e280000100800 */
[----:B-1----:R1:W-:Y:S02]  /*19250*/  STL [R1+0x79c], R3 ;  /* 0x00079c0301007387 */ /* 0x0023e40000100800 */
[----:B-1----:R-:W-:Y:S01]  /*19260*/  MOV R3, R5 ;  /* 0x0000000500037202 */ /* 0x002fe20000000f00 */
[----:B------:R-:W-:-:S04]  /*19270*/  FMUL R5, R0, 1.4426950216293334961 ;  /* 0x3fb8aa3b00057820 */ /* 0x000fc80000400000 */
[----:B--2---:R-:W-:Y:S02]  /*19280*/  FFMA R0, R7, c[0x0][0x188], -R3 ;  /* 0x0000620007007a23 */ /* 0x004fe40000000803 */
[----:B------:R-:W2:Y:S01]  /*19290*/  LDL R7, [R1+0x118] ;  /* 0x0001180001077983 */ /* 0x000ea20000100800 */
[----:B------:R-:W1:Y:S03]  /*192a0*/  MUFU.EX2 R5, R5 ;  /* 0x0000000500057308 */ /* 0x000e660000000800 */
[----:B-1----:R2:W-:Y:S04]  /*192b0*/  STL [R1+0x7d4], R5 ;  /* 0x0007d40501007387 */ /* 0x0025e80000100800 */
[----:B------:R-:W1:Y:S01]  /*192c0*/  S2R R4, SR_TID.X ;  /* 0x0000000000047919 */ /* 0x000e620000002100 */
[----:B--2---:R-:W-:Y:S01]  /*192d0*/  FMNMX R5, R2, R7, !PT ;  /* 0x0000000702057209 */ /* 0x004fe20007800000 */
[----:B------:R-:W-:-:S02]  /*192e0*/  FMUL R2, R0, 1.4426950216293334961 ;  /* 0x3fb8aa3b00027820 */ /* 0x000fc40000400000 */
[----:B------:R-:W2:Y:S02]  /*192f0*/  LDL R7, [R1+0x120] ;  /* 0x0001200001077983 */ /* 0x000ea40000100800 */
[--C-:B---3--:R-:W-:Y:S02]  /*19300*/  FFMA R0, R8, c[0x0][0x188], -R5.reuse ;  /* 0x0000620008007a23 */ /* 0x108fe40000000805 */
[----:B------:R3:W-:Y:S01]  /*19310*/  STL [R1+0x718], R5 ;  /* 0x0007180501007387 */ /* 0x0007e20000100800 */
[----:B------:R-:W-:Y:S02]  /*19320*/  IMAD.MOV.U32 R8, RZ, RZ, R5 ;  /* 0x000000ffff087224 */ /* 0x000fe400078e0005 */
[----:B---3--:R-:W3:Y:S02]  /*19330*/  MUFU.EX2 R5, R2 ;  /* 0x0000000200057308 */ /* 0x008ee40000000800 */
[----:B---3--:R3:W-:Y:S02]  /*19340*/  STL [R1+0x7c8], R5 ;  /* 0x0007c80501007387 */ /* 0x0087e40000100800 */
[----:B---3--:R-:W-:-:S02]  /*19350*/  FMUL R5, R0, 1.4426950216293334961 ;  /* 0x3fb8aa3b00057820 */ /* 0x008fc40000400000 */
[----:B-----5:R-:W-:Y:S02]  /*19360*/  FFMA R0, R9, c[0x0][0x188], -R8 ;  /* 0x0000620009007a23 */ /* 0x020fe40000000808 */
[----:B------:R-:W3:Y:S01]  /*19370*/  LDL R8, [R1+0x128] ;  /* 0x0001280001087983 */ /* 0x000ee20000100800 */
[----:B-1----:R-:W-:-:S05]  /*19380*/  LOP3.LUT R28, R4, 0x1c, RZ, 0xc0, !PT ;  /* 0x0000001c041c7812 */ /* 0x002fca00078ec0ff */
[----:B------:R-:W2:Y:S01]  /*19390*/  LDS R4, [R28.X4+0x10400] ;  /* 0x010400001c047984 */ /* 0x000ea20000004800 */
[----:B0-----:R-:W-:Y:S01]  /*193a0*/  FMNMX R6, R29, R6, !PT ;  /* 0x000000061d067209 */ /* 0x001fe20007800000 */
[----:B------:R0:W1:Y:S02]  /*193b0*/  MUFU.EX2 R9, R5 ;  /* 0x0000000500097308 */ /* 0x0000640000000800 */
[----:B------:R-:W3:Y:S04]  /*193c0*/  LDS R3, [R28.X4+0x10480] ;  /* 0x010480001c037984 */ /* 0x000ee80000004800 */
[----:B------:R-:W4:Y:S01]  /*193d0*/  LDS R2, [R28.X4+0x10500] ;  /* 0x010500001c027984 */ /* 0x000f220000004800 */
[----:B0-----:R-:W-:Y:S02]  /*193e0*/  FMUL R5, R0, 1.4426950216293334961 ;  /* 0x3fb8aa3b00057820 */ /* 0x001fe40000400000 */
[----:B------:R-:W-:-:S02]  /*193f0*/  FFMA R0, R10, c[0x0][0x188], -R6 ;  /* 0x000062000a007a23 */ /* 0x000fc40000000806 */
[----:B------:R0:W5:Y:S01]  /*19400*/  MUFU.EX2 R10, R5 ;  /* 0x00000005000a7308 */ /* 0x0001620000000800 */
[----:B------:R-:W-:Y:S01]  /*19410*/  STL [R1+0x714], R6 ;  /* 0x0007140601007387 */ /* 0x000fe20000100800 */
[----:B------:R-:W-:-:S03]  /*19420*/  FMUL R0, R0, 1.4426950216293334961 ;  /* 0x3fb8aa3b00007820 */ /* 0x000fc60000400000 */
[----:B-1----:R-:W-:Y:S01]  /*19430*/  STL [R1+0x7c4], R9 ;  /* 0x0007c40901007387 */ /* 0x002fe20000100800 */
[----:B0-----:R-:W-:Y:S02]  /*19440*/  FFMA R5, R11, c[0x0][0x188], -R6 ;  /* 0x000062000b057a23 */ /* 0x001fe40000000806 */
[----:B------:R-:W0:Y:S01]  /*19450*/  MUFU.EX2 R0, R0 ;  /* 0x0000000000007308 */ /* 0x000e220000000800 */
[----:B------:R-:W1:Y:S01]  /*19460*/  LDS R6, [R28.X4+0x10580] ;  /* 0x010580001c067984 */ /* 0x000e620000004800 */
[----:B------:R-:W-:-:S03]  /*19470*/  FMUL R5, R5, 1.4426950216293334961 ;  /* 0x3fb8aa3b05057820 */ /* 0x000fc60000400000 */
[----:B-----5:R-:W-:Y:S03]  /*19480*/  STL [R1+0x7b8], R10 ;  /* 0x0007b80a01007387 */ /* 0x020fe60000100800 */
[----:B------:R-:W5:Y:S01]  /*19490*/  MUFU.EX2 R5, R5 ;  /* 0x0000000500057308 */ /* 0x000f620000000800 */
[----:B--2---:R-:W-:Y:S02]  /*194a0*/  FMNMX R4, R4, R7, !PT ;  /* 0x0000000704047209 */ /* 0x004fe40007800000 */
[----:B------:R-:W4:Y:S04]  /*194b0*/  LDL R7, [R1+0x7e4] ;  /* 0x0007e40001077983 */ /* 0x000f280000100800 */
[----:B0-----:R-:W-:Y:S04]  /*194c0*/  STL [R1+0x7b0], R0 ;  /* 0x0007b00001007387 */ /* 0x001fe80000100800 */
[----:B------:R-:W-:Y:S04]  /*194d0*/  STL [R1+0x710], R4 ;  /* 0x0007100401007387 */ /* 0x000fe80000100800 */
[----:B-----5:R3:W-:Y:S02]  /*194e0*/  STL [R1+0x7a8], R5 ;  /* 0x0007a80501007387 */ /* 0x0207e40000100800 */
[----:B---3--:R-:W-:-:S02]  /*194f0*/  FMNMX R5, R3, R8, !PT ;  /* 0x0000000803057209 */ /* 0x008fc40007800000 */
[----:B------:R-:W1:Y:S04]  /*19500*/  LDL R8, [R1+0x7e8] ;  /* 0x0007e80001087983 */ /* 0x000e680000100800 */
[----:B------:R-:W0:Y:S01]  /*19510*/  S2R R28, SR_TID.X ;  /* 0x00000000001c7919 */ /* 0x000e220000002100 */
[--C-:B------:R-:W-:Y:S02]  /*19520*/  FFMA R0, R20, c[0x0][0x188], -R4.reuse ;  /* 0x0000620014007a23 */ /* 0x100fe40000000804 */
[----:B------:R-:W-:Y:S02]  /*19530*/  FFMA R4, R21, c[0x0][0x188], -R4 ;  /* 0x0000620015047a23 */ /* 0x000fe40000000804 */
[----:B------:R-:W-:Y:S02]  /*19540*/  FMUL R0, R0, 1.4426950216293334961 ;  /* 0x3fb8aa3b00007820 */ /* 0x000fe40000400000 */
[----:B------:R-:W-:-:S04]  /*19550*/  FMUL R4, R4, 1.4426950216293334961 ;  /* 0x3fb8aa3b04047820 */ /* 0x000fc80000400000 */
[----:B------:R2:W-:Y:S01]  /*19560*/  MUFU.EX2 R29, R4 ;  /* 0x00000004001d7308 */ /* 0x0005e20000000800 */
[----:B0-----:R-:W-:-:S07]  /*19570*/  LOP3.LUT R20, R28, 0x1c, RZ, 0xc0, !PT ;  /* 0x0000001c1c147812 */ /* 0x001fce00078ec0ff */
[----:B------:R0:W3:Y:S01]  /*19580*/  MUFU.EX2 R28, R0 ;  /* 0x00000000001c7308 */ /* 0x0000e20000000800 */
[--C-:B------:R-:W-:Y:S02]  /*19590*/  FFMA R3, R22, c[0x0][0x188], -R5.reuse ;  /* 0x0000620016037a23 */ /* 0x100fe40000000805 */
[----:B--2---:R-:W-:Y:S02]  /*195a0*/  FFMA R4, R23, c[0x0][0x188], -R5 ;  /* 0x0000620017047a23 */ /* 0x004fe40000000805 */
[----:B------:R-:W-:Y:S02]  /*195b0*/  FMUL R3, R3, 1.4426950216293334961 ;  /* 0x3fb8aa3b03037820 */ /* 0x000fe40000400000 */
[----:B------:R-:W-:Y:S01]  /*195c0*/  FMUL R4, R4, 1.4426950216293334961 ;  /* 0x3fb8aa3b04047820 */ /* 0x000fe20000400000 */
[----:B0-----:R-:W0:Y:S04]  /*195d0*/  LDS R0, [R20.X4+0x10600] ;  /* 0x0106000014007984 */ /* 0x001e280000004800 */
[----:B---3--:R-:W-:Y:S04]  /*195e0*/  STL [R1+0x7a0], R28 ;  /* 0x0007a01c01007387 */ /* 0x008fe80000100800 */
[----:B------:R-:W-:Y:S04]  /*195f0*/  STL [R1+0x70c], R5 ;  /* 0x00070c0501007387 */ /* 0x000fe80000100800 */
[----:B------:R-:W-:Y:S01]  /*19600*/  STL [R1+0x794], R29 ;  /* 0x0007941d01007387 */ /* 0x000fe20000100800 */
[----:B------:R2:W3:Y:S03]  /*19610*/  MUFU.EX2 R10, R3 ;  /* 0x00000003000a7308 */ /* 0x0004e60000000800 */
[----:B------:R-:W5:Y:S05]  /*19620*/  LDS R5, [R20.X4+0x10680] ;  /* 0x0106800014057984 */ /* 0x000f6a0000004800 */
[----:B------:R-:W0:Y:S01]  /*19630*/  MUFU.EX2 R23, R4 ;  /* 0x0000000400177308 */ /* 0x000e220000000800 */
[----:B----4-:R-:W-:-:S02]  /*19640*/  FMNMX R11, R2, R7, !PT ;  /* 0x00000007020b7209 */ /* 0x010fc40007800000 */
[----:B------:R-:W4:Y:S03]  /*19650*/  LDL R7, [R1+0x7ec] ;  /* 0x0007ec0001077983 */ /* 0x000f260000100800 */
[--C-:B------:R-:W-:Y:S01]  /*19660*/  FFMA R2, R16, c[0x0][0x188], -R11.reuse ;  /* 0x0000620010027a23 */ /* 0x100fe2000000080b */
[----:B------:R1:W-:Y:S01]  /*19670*/  STL [R1+0x708], R11 ;  /* 0x0007080b01007387 */ /* 0x0003e20000100800 */
[----:B--2---:R-:W-:-:S03]  /*19680*/  FFMA R3, R17, c[0x0][0x188], -R11 ;  /* 0x0000620011037a23 */ /* 0x004fc6000000080b */
[----:B---3--:R-:W-:Y:S04]  /*19690*/  STL [R1+0x78c], R10 ;  /* 0x00078c0a01007387 */ /* 0x008fe80000100800 */
[----:B0-----:R-:W-:Y:S01]  /*196a0*/  STL [R1+0x784], R23 ;  /* 0x0007841701007387 */ /* 0x001fe20000100800 */
[----:B-1----:R-:W-:-:S03]  /*196b0*/  FMNMX R11, R6, R8, !PT ;  /* 0x00000008060b7209 */ /* 0x002fc60007800000 */
[----:B------:R-:W5:Y:S02]  /*196c0*/  LDL R8, [R1+0x7f0] ;  /* 0x0007f00001087983 */ /* 0x000f640000100800 */
[----:B------:R-:W-:-:S04]  /*196d0*/  FFMA R4, R18, c[0x0][0x188], -R11 ;  /* 0x0000620012047a23 */ /* 0x000fc8000000080b */
[----:B------:R-:W-:Y:S02]  /*196e0*/  FMUL R6, R4, 1.4426950216293334961 ;  /* 0x3fb8aa3b04067820 */ /* 0x000fe40000400000 */
[----:B------:R-:W-:Y:S02]  /*196f0*/  FFMA R4, R19, c[0x0][0x188], -R11 ;  /* 0x0000620013047a23 */ /* 0x000fe4000000080b */
[----:B------:R-:W-:Y:S02]  /*19700*/  FMUL R2, R2, 1.4426950216293334961 ;  /* 0x3fb8aa3b02027820 */ /* 0x000fe40000400000 */
[----:B------:R-:W-:Y:S02]  /*19710*/  FMUL R3, R3, 1.4426950216293334961 ;  /* 0x3fb8aa3b03037820 */ /* 0x000fe40000400000 */
[----:B------:R0:W1:Y:S08]  /*19720*/  MUFU.EX2 R21, R2 ;  /* 0x0000000200157308 */ /* 0x0000700000000800 */
[----:B------:R2:W3:Y:S01]  /*19730*/  MUFU.EX2 R22, R3 ;  /* 0x0000000300167308 */ /* 0x0004e20000000800 */
[----:B0-----:R-:W0:Y:S04]  /*19740*/  LDS R2, [R20.X4+0x10700] ;  /* 0x0107000014027984 */ /* 0x001e280000004800 */
[----:B--2---:R2:W-:Y:S03]  /*19750*/  LDS R3, [R20.X4+0x10780] ;  /* 0x0107800014037984 */ /* 0x0045e60000004800 */
[----:B--2---:R2:W0:Y:S01]  /*19760*/  MUFU.EX2 R20, R6 ;  /* 0x0000000600147308 */ /* 0x0044220000000800 */
[----:B-1----:R-:W-:Y:S04]  /*19770*/  STL [R1+0x780], R21 ;  /* 0x0007801501007387 */ /* 0x002fe80000100800 */
[----:B------:R-:W-:Y:S04]  /*19780*/  STL [R1+0x704], R11 ;  /* 0x0007040b01007387 */ /* 0x000fe80000100800 */
[----:B---3--:R-:W-:Y:S04]  /*19790*/  STL [R1+0x514], R22 ;  /* 0x0005141601007387 */ /* 0x008fe80000100800 */
[----:B--2---:R-:W2:Y:S01]  /*197a0*/  LDL R6, [R1+0x7f4] ;  /* 0x0007f40001067983 */ /* 0x004ea20000100800 */
[----:B----4-:R-:W-:Y:S01]  /*197b0*/  FMNMX R7, R0, R7, !PT ;  /* 0x0000000700077209 */ /* 0x010fe20007800000 */
[----:B------:R-:W-:-:S04]  /*197c0*/  FMUL R0, R4, 1.4426950216293334961 ;  /* 0x3fb8aa3b04007820 */ /* 0x000fc80000400000 */
[--C-:B------:R-:W-:Y:S01]  /*197d0*/  FFMA R4, R12, c[0x0][0x188], -R7.reuse ;  /* 0x000062000c047a23 */ /* 0x100fe20000000807 */
[----:B------:R1:W3:Y:S03]  /*197e0*/  MUFU.EX2 R19, R0 ;  /* 0x0000000000137308 */ /* 0x0002e60000000800 */
[----:B-1----:R-:W-:Y:S02]  /*197f0*/  FMUL R0, R4, 1.4426950216293334961 ;  /* 0x3fb8aa3b04007820 */ /* 0x002fe40000400000 */
[----:B------:R-:W-:-:S03]  /*19800*/  FFMA R4, R13, c[0x0][0x188], -R7 ;  /* 0x000062000d047a23 */ /* 0x000fc60000000807 */
[----:B------:R1:W4:Y:S02]  /*19810*/  MUFU.EX2 R12, R0 ;  /* 0x00000000000c7308 */ /* 0x0003240000000800 */
[----:B-1----:R-:W-:-:S06]  /*19820*/  FMUL R0, R4, 1.4426950216293334961 ;  /* 0x3fb8aa3b04007820 */ /* 0x002fcc0000400000 */
[----:B------:R1:W1:Y:S01]  /*19830*/  MUFU.EX2 R18, R0 ;  /* 0x0000000000127308 */ /* 0x0002620000000800 */
[----:B------:R-:W-:Y:S04]  /*19840*/  STL [R1+0x700], R7 ;  /* 0x0007000701007387 */ /* 0x000fe80000100800 */
[----:B0-----:R-:W-:Y:S01]  /*19850*/  STL [R1+0x7a4], R20 ;  /* 0x0007a41401007387 */ /* 0x001fe20000100800 */
[----:B-----5:R-:W-:-:S03]  /*19860*/  FMNMX R5, R5, R8, !PT ;  /* 0x0000000805057209 */ /* 0x020fc60007800000 */
[----:B---3--:R-:W-:Y:S02]  /*19870*/  STL [R1+0x798], R19 ;  /* 0x0007981301007387 */ /* 0x008fe40000100800 */
[----:B------:R-:W-:Y:S02]  /*19880*/  FFMA R4, R14, c[0x0][0x188], -R5 ;  /* 0x000062000e047a23 */ /* 0x000fe40000000805 */
[----:B------:R0:W-:Y:S02]  /*19890*/  STL [R1+0x6fc], R5 ;  /* 0x0006fc0501007387 */ /* 0x0001e40000100800 */
[----:B-1----:R-:W-:Y:S02]  /*198a0*/  FMUL R0, R4, 1.4426950216293334961 ;  /* 0x3fb8aa3b04007820 */ /* 0x002fe40000400000 */
[----:B----4-:R-:W-:Y:S01]  /*198b0*/  STL [R1+0x790], R12 ;  /* 0x0007900c01007387 */ /* 0x010fe20000100800 */
[----:B------:R-:W-:-:S03]  /*198c0*/  FADD R4, R24, R25 ;  /* 0x0000001918047221 */ /* 0x000fc60000000000 */
[----:B------:R-:W3:Y:S04]  /*198d0*/  LDL R16, [R1+0x7f8] ;  /* 0x0007f80001107983 */ /* 0x000ee80000100800 */
[----:B------:R-:W-:Y:S04]  /*198e0*/  STL [R1+0x788], R18 ;  /* 0x0007881201007387 */ /* 0x000fe80000100800 */
[----:B------:R-:W4:Y:S04]  /*198f0*/  LDL.LU R25, [R1+0x1514] ;  /* 0x0015140001197983 */ /* 0x000f280000300800 */
[----:B------:R-:W5:Y:S01]  /*19900*/  LDL.LU R24, [R1+0x1510] ;  /* 0x0015100001187983 */ /* 0x000f620000300800 */
[----:B0-----:R-:W-:Y:S01]  /*19910*/  FFMA R5, R15, c[0x0][0x188], -R5 ;  /* 0x000062000f057a23 */ /* 0x001fe20000000805 */
[----:B------:R0:W1:Y:S02]  /*19920*/  MUFU.EX2 R11, R0 ;  /* 0x00000000000b7308 */ /* 0x0000640000000800 */
[----:B------:R-:W5:Y:S04]  /*19930*/  LDL R7, [R1+0x7ac] ;  /* 0x0007ac0001077983 */ /* 0x000f680000100800 */
[----:B------:R-:W5:Y:S01]  /*19940*/  LDL R8, [R1+0x7d4] ;  /* 0x0007d40001087983 */ /* 0x000f620000100800 */
[----:B0-----:R-:W-:-:S04]  /*19950*/  FMUL R0, R5, 1.4426950216293334961 ;  /* 0x3fb8aa3b05007820 */ /* 0x001fc80000400000 */
[----:B------:R0:W0:Y:S01]  /*19960*/  MUFU.EX2 R17, R0 ;  /* 0x0000000000117308 */ /* 0x0000220000000800 */
[----:B--2---:R-:W-:Y:S02]  /*19970*/  FMNMX R15, R2, R6, !PT ;  /* 0x00000006020f7209 */ /* 0x004fe40007800000 */
[----:B------:R-:W2:Y:S04]  /*19980*/  LDL R6, [R1+0x7bc] ;  /* 0x0007bc0001067983 */ /* 0x000ea80000100800 */
[----:B------:R-:W-:Y:S04]  /*19990*/  STL [R1+0x6f8], R15 ;  /* 0x0006f80f01007387 */ /* 0x000fe80000100800 */
[----:B------:R-:W0:Y:S04]  /*199a0*/  SHFL.BFLY PT, R2, R4, 0x2, 0x1f ;  /* 0x0c401f0004027f89 */ /* 0x000e2800000e0000 */
[----:B------:R-:W2:Y:S04]  /*199b0*/  LDL R14, [R1+0x7a8] ;  /* 0x0007a800010e7983 */ /* 0x000ea80000100800 */
[----:B------:R-:W2:Y:S04]  /*199c0*/  LDL R13, [R1+0x7b0] ;  /* 0x0007b000010d7983 */ /* 0x000ea80000100800 */
[----:B-1----:R-:W-:Y:S01]  /*199d0*/  STL [R1+0x77c], R11 ;  /* 0x00077c0b01007387 */ /* 0x002fe20000100800 */
[----:B0-----:R-:W-:-:S03]  /*199e0*/  FADD R2, R4, R2 ;  /* 0x0000000204027221 */ /* 0x001fc60000000000 */
[----:B------:R-:W-:Y:S01]  /*199f0*/  BAR.SYNC.DEFER_BLOCKING 0x0 ;  /* 0x0000000000007b1d */ /* 0x000fe20000010000 */
[----:B---3--:R-:W-:Y:S01]  /*19a00*/  FMNMX R16, R3, R16, !PT ;  /* 0x0000001003107209 */ /* 0x008fe20007800000 */
[--C-:B----4-:R-:W-:Y:S02]  /*19a10*/  FFMA R3, R25, c[0x0][0x188], -R15.reuse ;  /* 0x0000620019037a23 */ /* 0x110fe4000000080f */
[----:B-----5:R-:W-:Y:S02]  /*19a20*/  FFMA R5, R24, c[0x0][0x188], -R15 ;  /* 0x0000620018057a23 */ /* 0x020fe4000000080f */
[----:B------:R-:W-:Y:S01]  /*19a30*/  FMUL R3, R3, 1.4426950216293334961 ;  /* 0x3fb8aa3b03037820 */ /* 0x000fe20000400000 */
[----:B------:R-:W3:Y:S01]  /*19a40*/  LDL R24, [R1+0x7b8] ;  /* 0x0007b80001187983 */ /* 0x000ee20000100800 */
[----:B------:R-:W-:-:S03]  /*19a50*/  FMUL R0, R5, 1.4426950216293334961 ;  /* 0x3fb8aa3b05007820 */ /* 0x000fc60000400000 */
[----:B------:R-:W4:Y:S01]  /*19a60*/  LDL R5, [R1+0x7c8] ;  /* 0x0007c80001057983 */ /* 0x000f220000100800 */
[----:B------:R0:W1:Y:S08]  /*19a70*/  MUFU.EX2 R15, R0 ;  /* 0x00000000000f7308 */ /* 0x0000700000000800 */
[----:B------:R-:W5:Y:S01]  /*19a80*/  MUFU.EX2 R3, R3 ;  /* 0x0000000300037308 */ /* 0x000f620000000800 */
[----:B0-----:R-:W-:Y:S01]  /*19a90*/  FFMA R0, R26, c[0x0][0x188], -R16 ;  /* 0x000062001a007a23 */ /* 0x001fe20000000810 */
[----:B------:R-:W-:Y:S04]  /*19aa0*/  STL [R1+0x6f4], R16 ;  /* 0x0006f41001007387 */ /* 0x000fe80000100800 */
[----:B------:R-:W2:Y:S01]  /*19ab0*/  LDL R25, [R1+0x79c] ;  /* 0x00079c0001197983 */ /* 0x000ea20000100800 */
[----:B------:R-:W-:-:S03]  /*19ac0*/  FMUL R0, R0, 1.4426950216293334961 ;  /* 0x3fb8aa3b00007820 */ /* 0x000fc60000400000 */
[----:B------:R-:W-:Y:S04]  /*19ad0*/  STL [R1+0x778], R17 ;  /* 0x0007781101007387 */ /* 0x000fe80000100800 */
[----:B------:R-:W2:Y:S04]  /*19ae0*/  LDL R26, [R1+0x7b4] ;  /* 0x0007b400011a7983 */ /* 0x000ea80000100800 */
[----:B-1----:R-:W-:Y:S04]  /*19af0*/  STL [R1+0x774], R15 ;  /* 0x0007740f01007387 */ /* 0x002fe80000100800 */
[----:B-----5:R0:W-:Y:S04]  /*19b00*/  STL [R1+0x770], R3 ;  /* 0x0007700301007387 */ /* 0x0201e80000100800 */
[----:B------:R-:W5:Y:S01]  /*19b10*/  LDL R4, [R1+0x7d8] ;  /* 0x0007d80001047983 */ /* 0x000f620000100800 */
[----:B0-----:R-:W-:-:S02]  /*19b20*/  FFMA R3, R27, c[0x0][0x188], -R16 ;  /* 0x000062001b037a23 */ /* 0x001fc40000000810 */
[----:B------:R0:W1:Y:S01]  /*19b30*/  MUFU.EX2 R16, R0 ;  /* 0x0000000000107308 */ /* 0x0000620000000800 */
[----:B------:R-:W2:Y:S04]  /*19b40*/  LDL R27, [R1+0x7cc] ;  /* 0x0007cc00011b7983 */ /* 0x000ea80000100800 */
[----:B0-----:R-:W2:Y:S04]  /*19b50*/  LDL R0, [R1+0x7c0] ;  /* 0x0007c00001007983 */ /* 0x001ea80000100800 */
[----:B------:R-:W-:Y:S04]  /*19b60*/  STL [R1+0x1508], R2 ;  /* 0x0015080201007387 */ /* 0x000fe80000100800 */
[----:B-1----:R-:W-:Y:S04]  /*19b70*/  STL [R1+0x76c], R16 ;  /* 0x00076c1001007387 */ /* 0x002fe80000100800 */
[----:B------:R0:W-:Y:S04]  /*19b80*/  STL [R1+0x150c], R16 ;  /* 0x00150c1001007387 */ /* 0x0001e80000100800 */
[----:B0-----:R-:W2:Y:S01]  /*19b90*/  LDL R16, [R1+0x770] ;  /* 0x0007700001107983 */ /* 0x001ea20000100800 */
[----:B------:R-:W-:-:S04]  /*19ba0*/  FMUL R3, R3, 1.4426950216293334961 ;  /* 0x3fb8aa3b03037820 */ /* 0x000fc80000400000 */
[----:B------:R0:W1:Y:S02]  /*19bb0*/  MUFU.EX2 R2, R3 ;  /* 0x0000000300027308 */ /* 0x0000640000000800 */
[----:B0-----:R-:W5:Y:S04]  /*19bc0*/  LDL R3, [R1+0x7d0] ;  /* 0x0007d00001037983 */ /* 0x001f680000100800 */
[----:B-1----:R-:W-:Y:S01]  /*19bd0*/  STL [R1+0x768], R2 ;  /* 0x0007680201007387 */ /* 0x002fe20000100800 */
[----:B--2---:R-:W-:-:S03]  /*19be0*/  FADD R15, R15, R16 ;  /* 0x000000100f0f7221 */ /* 0x004fc60000000000 */
[----:B------:R-:W2:Y:S01]  /*19bf0*/  LDL.LU R16, [R1+0x150c] ;  /* 0x00150c0001107983 */ /* 0x000ea20000300800 */
[----:B------:R-:W-:Y:S02]  /*19c00*/  FADD R6, R6, R26 ;  /* 0x0000001a06067221 */ /* 0x000fe40000000000 */
[----:B--2---:R-:W-:Y:S02]  /*19c10*/  FADD R16, R16, R2 ;  /* 0x0000000210107221 */ /* 0x004fe40000000000 */
[----:B------:R-:W-:Y:S04]  /*19c20*/  SHFL.BFLY PT, R2, R15, 0x2, 0x1f ;  /* 0x0c401f000f027f89 */ /* 0x000fe800000e0000 */
[----:B------:R-:W0:Y:S04]  /*19c30*/  SHFL.BFLY PT, R2, R16, 0x2, 0x1f ;  /* 0x0c401f0010027f89 */ /* 0x000e2800000e0000 */
[----:B0-----:R-:W2:Y:S01]  /*19c40*/  LDL.LU R2, [R1+0x1508] ;  /* 0x0015080001027983 */ /* 0x001ea20000300800 */
[----:B-----5:R-:W-:-:S02]  /*19c50*/  FADD R3, R4, R3 ;  /* 0x0000000304037221 */ /* 0x020fc40000000000 */
[----:B------:R-:W-:Y:S02]  /*19c60*/  FADD R4, R27, R0 ;  /* 0x000000001b047221 */ /* 0x000fe40000000000 */
[----:B----4-:R-:W-:Y:S02]  /*19c70*/  FADD R8, R8, R5 ;  /* 0x0000000508087221 */ /* 0x010fe40000000000 */
[----:B------:R-:W-:Y:S02]  /*19c80*/  FADD R11, R11, R17 ;  /* 0x000000110b0b7221 */ /* 0x000fe40000000000 */
[----:B------:R-:W-:Y:S01]  /*19c90*/  FADD R5, R28, R29 ;  /* 0x0000001d1c057221 */ /* 0x000fe20000000000 */
[----:B------:R-:W0:Y:S04]  /*19ca0*/  SHFL.BFLY PT, R27, R6, 0x2, 0x1f ;  /* 0x0c401f00061b7f89 */ /* 0x000e2800000e0000 */
[----:B------:R-:W1:Y:S04]  /*19cb0*/  SHFL.BFLY PT, R28, R4, 0x2, 0x1f ;  /* 0x0c401f00041c7f89 */ /* 0x000e6800000e0000 */
[----:B------:R-:W4:Y:S01]  /*19cc0*/  SHFL.BFLY PT, R17, R11, 0x2, 0x1f ;  /* 0x0c401f000b117f89 */ /* 0x000f2200000e0000 */
[----:B0-----:R-:W-:-:S02]  /*19cd0*/  FADD R6, R6, R27 ;  /* 0x0000001b06067221 */ /* 0x001fc40000000000 */
[----:B-1----:R-:W-:Y:S02]  /*19ce0*/  FADD R4, R4, R28 ;  /* 0x0000001c04047221 */ /* 0x002fe40000000000 */
[----:B----4-:R-:W-:Y:S02]  /*19cf0*/  FADD R11, R11, R17 ;  /* 0x000000110b0b7221 */ /* 0x010fe40000000000 */
[----:B--2---:R-:W-:Y:S04]  /*19d00*/  SHFL.BFLY PT, R17, R2, 0x1, 0x1f ;  /* 0x0c201f0002117f89 */ /* 0x004fe800000e0000 */
[----:B------:R-:W-:Y:S04]  /*19d10*/  SHFL.BFLY PT, R17, R4, 0x1, 0x1f ;  /* 0x0c201f0004117f89 */ /* 0x000fe800000e0000 */
[----:B------:R-:W0:Y:S04]  /*19d20*/  SHFL.BFLY PT, R17, R6, 0x1, 0x1f ;  /* 0x0c201f0006117f89 */ /* 0x000e2800000e0000 */
[----:B0-----:R-:W-:Y:S04]  /*19d30*/  STL [R1+0x14fc], R17 ;  /* 0x0014fc1101007387 */ /* 0x001fe80000100800 */
[----:B------:R0:W-:Y:S04]  /*19d40*/  STL [R1+0x14f8], R6 ;  /* 0x0014f80601007387 */ /* 0x0001e80000100800 */
[----:B0-----:R-:W2:Y:S01]  /*19d50*/  LDL R6, [R1+0x510] ;  /* 0x0005100001067983 */ /* 0x001ea20000100800 */
[----:B------:R-:W-:-:S02]  /*19d60*/  FADD R7, R7, R25 ;  /* 0x0000001907077221 */ /* 0x000fc40000000000 */
[----:B------:R-:W-:Y:S01]  /*19d70*/  FADD R12, R12, R18 ;  /* 0x000000120c0c7221 */ /* 0x000fe20000000000 */
[----:B------:R-:W0:Y:S04]  /*19d80*/  SHFL.BFLY PT, R29, R3, 0x2, 0x1f ;  /* 0x0c401f00031d7f89 */ /* 0x000e2800000e0000 */
[----:B------:R-:W1:Y:S04]  /*19d90*/  SHFL.BFLY PT, R26, R7, 0x2, 0x1f ;  /* 0x0c401f00071a7f89 */ /* 0x000e6800000e0000 */
[----:B------:R-:W4:Y:S01]  /*19da0*/  SHFL.BFLY PT, R18, R12, 0x2, 0x1f ;  /* 0x0c401f000c127f89 */ /* 0x000f2200000e0000 */
[----:B0-----:R-:W-:-:S02]  /*19db0*/  FADD R3, R3, R29 ;  /* 0x0000001d03037221 */ /* 0x001fc40000000000 */
[----:B-1----:R-:W-:Y:S02]  /*19dc0*/  FADD R7, R7, R26 ;  /* 0x0000001a07077221 */ /* 0x002fe40000000000 */
[----:B----4-:R-:W-:Y:S02]  /*19dd0*/  FADD R12, R12, R18 ;  /* 0x000000120c0c7221 */ /* 0x010fe40000000000 */
[----:B------:R-:W-:Y:S04]  /*19de0*/  SHFL.BFLY PT, R18, R3, 0x1, 0x1f ;  /* 0x0c201f0003127f89 */ /* 0x000fe800000e0000 */
[----:B------:R-:W-:Y:S04]  /*19df0*/  SHFL.BFLY PT, R18, R7, 0x1, 0x1f ;  /* 0x0c201f0007127f89 */ /* 0x000fe800000e0000 */
[----:B--2---:R-:W-:Y:S04]  /*19e00*/  STL [R1+0x1500], R6 ;  /* 0x0015000601007387 */ /* 0x004fe80000100800 */
[----:B------:R-:W-:Y:S04]  /*19e10*/  STL [R1+0x1504], R7 ;  /* 0x0015040701007387 */ /* 0x000fe80000100800 */
[----:B------:R-:W0:Y:S04]  /*19e20*/  SHFL.BFLY PT, R7, R2, 0x1, 0x1f ;  /* 0x0c201f0002077f89 */ /* 0x000e2800000e0000 */
[----:B------:R-:W1:Y:S01]  /*19e30*/  SHFL.BFLY PT, R6, R3, 0x1, 0x1f ;  /* 0x0c201f0003067f89 */ /* 0x000e6200000e0000 */
[----:B0-----:R-:W-:-:S03]  /*19e40*/  FADD R2, R2, R7 ;  /* 0x0000000702027221 */ /* 0x001fc60000000000 */
[----:B------:R-:W2:Y:S01]  /*19e50*/  LDL.LU R7, [R1+0x1504] ;  /* 0x0015040001077983 */ /* 0x000ea20000300800 */
[----:B-1----:R-:W-:-:S03]  /*19e60*/  FADD R3, R3, R6 ;  /* 0x0000000603037221 */ /* 0x002fc60000000000 */
[----:B------:R-:W4:Y:S04]  /*19e70*/  LDL.LU R6, [R1+0x1500] ;  /* 0x0015000001067983 */ /* 0x000f280000300800 */
[----:B------:R-:W0:Y:S02]  /*19e80*/  SHFL.BFLY PT, R17, R4, 0x1, 0x1f ;  /* 0x0c201f0004117f89 */ /* 0x000e2400000e0000 */
[----:B0-----:R-:W-:Y:S02]  /*19e90*/  FADD R4, R4, R17 ;  /* 0x0000001104047221 */ /* 0x001fe40000000000 */
[----:B------:R-:W5:Y:S01]  /*19ea0*/  LDL.LU R17, [R1+0x14fc] ;  /* 0x0014fc0001117983 */ /* 0x000f620000300800 */
[----:B---3--:R-:W-:Y:S02]  /*19eb0*/  FADD R9, R9, R24 ;  /* 0x0000001809097221 */ /* 0x008fe40000000000 */
[----:B------:R-:W-:Y:S01]  /*19ec0*/  FADD R0, R13, R14 ;  /* 0x0000000e0d007221 */ /* 0x000fe20000000000 */
[----:B------:R-:W0:Y:S01]  /*19ed0*/  SHFL.BFLY PT, R25, R8, 0x2, 0x1f ;  /* 0x0c401f0008197f89 */ /* 0x000e2200000e0000 */
[----:B------:R-:W-:-:S02]  /*19ee0*/  FADD R10, R10, R23 ;  /* 0x000000170a0a7221 */ /* 0x000fc40000000000 */
[----:B------:R-:W-:Y:S01]  /*19ef0*/  FADD R13, R20, R19 ;  /* 0x00000013140d7221 */ /* 0x000fe20000000000 */
[----:B------:R-:W1:Y:S01]  /*19f00*/  SHFL.BFLY PT, R24, R9, 0x2, 0x1f ;  /* 0x0c401f0009187f89 */ /* 0x000e6200000e0000 */
[----:B------:R-:W-:-:S03]  /*19f10*/  FADD R14, R21, R22 ;  /* 0x00000016150e7221 */ /* 0x000fc60000000000 */
[----:B----4-:R3:W-:Y:S04]  /*19f20*/  @!P0 STS [R6+0x10000], R2 ;  /* 0x0100000206008388 */ /* 0x0107e80000000800 */
[----:B---3--:R-:W5:Y:S04]  /*19f30*/  LDL.LU R6, [R1+0x14f8] ;  /* 0x0014f80001067983 */ /* 0x008f680000300800 */
[----:B------:R-:W3:Y:S04]  /*19f40*/  LDL R2, [R1+0x510] ;  /* 0x0005100001027983 */ /* 0x000ee80000100800 */
[----:B------:R-:W4:Y:S04]  /*19f50*/  SHFL.BFLY PT, R23, R0, 0x2, 0x1f ;  /* 0x0c401f0000177f89 */ /* 0x000f2800000e0000 */
[----:B------:R-:W2:Y:S04]  /*19f60*/  SHFL.BFLY PT, R22, R5, 0x2, 0x1f ;  /* 0x0c401f0005167f89 */ /* 0x000ea800000e0000 */
[----:B------:R-:W2:Y:S04]  /*19f70*/  SHFL.BFLY PT, R21, R10, 0x2, 0x1f ;  /* 0x0c401f000a157f89 */ /* 0x000ea800000e0000 */
[----:B------:R-:W2:Y:S04]  /*19f80*/  SHFL.BFLY PT, R19, R13, 0x2, 0x1f ;  /* 0x0c401f000d137f89 */ /* 0x000ea800000e0000 */
[----:B------:R-:W2:Y:S04]  /*19f90*/  SHFL.BFLY PT, R20, R14, 0x2, 0x1f ;  /* 0x0c401f000e147f89 */ /* 0x000ea800000e0000 */
[----:B------:R-:W2:Y:S04]  /*19fa0*/  SHFL.BFLY PT, R28, R15, 0x2, 0x1f ;  /* 0x0c401f000f1c7f89 */ /* 0x000ea800000e0000 */
[----:B------:R-:W2:Y:S01]  /*19fb0*/  SHFL.BFLY PT, R29, R16, 0x2, 0x1f ;  /* 0x0c401f00101d7f89 */ /* 0x000ea200000e0000 */
[----:B0-----:R-:W-:-:S02]  /*19fc0*/  FADD R8, R8, R25 ;  /* 0x0000001908087221 */ /* 0x001fc40000000000 */
[----:B-1----:R-:W-:Y:S02]  /*19fd0*/  FADD R9, R9, R24 ;  /* 0x0000001809097221 */ /* 0x002fe40000000000 */
[----:B----4-:R-:W-:Y:S02]  /*19fe0*/  FADD R0, R0, R23 ;  /* 0x0000001700007221 */ /* 0x010fe40000000000 */
[----:B--2---:R-:W-:Y:S02]  /*19ff0*/  FADD R5, R5, R22 ;  /* 0x0000001605057221 */ /* 0x004fe40000000000 */
[----:B------:R-:W-:Y:S02]  /*1a000*/  FADD R10, R10, R21 ;  /* 0x000000150a0a7221 */ /* 0x000fe40000000000 */
[----:B------:R-:W-:Y:S02]  /*1a010*/  FADD R13, R13, R19 ;  /* 0x000000130d0d7221 */ /* 0x000fe40000000000 */
[----:B------:R-:W-:Y:S01]  /*1a020*/  SHFL.BFLY PT, R19, R8, 0x1, 0x1f ;  /* 0x0c201f0008137f89 */ /* 0x000fe200000e0000 */
[----:B------:R-:W-:-:S03]  /*1a030*/  FADD R14, R14, R20 ;  /* 0x000000140e0e7221 */ /* 0x000fc60000000000 */
[----:B------:R-:W-:Y:S01]  /*1a040*/  SHFL.BFLY PT, R20, R9, 0x1, 0x1f ;  /* 0x0c201f0009147f89 */ /* 0x000fe200000e0000 */
[----:B------:R-:W-:-:S03]  /*1a050*/  FADD R15, R15, R28 ;  /* 0x0000001c0f0f7221 */ /* 0x000fc60000000000 */
[----:B------:R-:W0:Y:S01]  /*1a060*/  SHFL.BFLY PT, R21, R0, 0x1, 0x1f ;  /* 0x0c201f0000157f89 */ /* 0x000e2200000e0000 */
[----:B------:R-:W-:-:S03]  /*1a070*/  FADD R16, R16, R29 ;  /* 0x0000001d10107221 */ /* 0x000fc60000000000 */
[----:B------:R-:W1:Y:S04]  /*1a080*/  SHFL.BFLY PT, R22, R5, 0x1, 0x1f ;  /* 0x0c201f0005167f89 */ /* 0x000e6800000e0000 */
[----:B------:R-:W-:Y:S04]  /*1a090*/  SHFL.BFLY PT, R23, R10, 0x1, 0x1f ;  /* 0x0c201f000a177f89 */ /* 0x000fe800000e0000 */
[----:B------:R-:W-:Y:S04]  /*1a0a0*/  SHFL.BFLY PT, R24, R14, 0x1, 0x1f ;  /* 0x0c201f000e187f89 */ /* 0x000fe800000e0000 */
[----:B------:R-:W-:Y:S04]  /*1a0b0*/  SHFL.BFLY PT, R25, R13, 0x1, 0x1f ;  /* 0x0c201f000d197f89 */ /* 0x000fe800000e0000 */
[----:B------:R-:W-:Y:S04]  /*1a0c0*/  SHFL.BFLY PT, R26, R12, 0x1, 0x1f ;  /* 0x0c201f000c1a7f89 */ /* 0x000fe800000e0000 */
[----:B------:R-:W2:Y:S04]  /*1a0d0*/  SHFL.BFLY PT, R27, R11, 0x1, 0x1f ;  /* 0x0c201f000b1b7f89 */ /* 0x000ea800000e0000 */
[----:B------:R-:W4:Y:S04]  /*1a0e0*/  SHFL.BFLY PT, R28, R15, 0x1, 0x1f ;  /* 0x0c201f000f1c7f89 */ /* 0x000f2800000e0000 */
[----:B------:R-:W3:Y:S01]  /*1a0f0*/  SHFL.BFLY PT, R29, R16, 0x1, 0x1f ;  /* 0x0c201f00101d7f89 */ /* 0x000ee200000e0000 */
[----:B0-----:R-:W-:-:S02]  /*1a100*/  FADD R0, R0, R21 ;  /* 0x0000001500007221 */ /* 0x001fc40000000000 */
[----:B-1----:R-:W-:Y:S02]  /*1a110*/  FADD R5, R5, R22 ;  /* 0x0000001605057221 */ /* 0x002fe40000000000 */
[----:B--2---:R-:W-:Y:S02]  /*1a120*/  FADD R11, R11, R27 ;  /* 0x0000001b0b0b7221 */ /* 0x004fe40000000000 */
[----:B----4-:R-:W-:Y:S01]  /*1a130*/  FADD R15, R15, R28 ;  /* 0x0000001c0f0f7221 */ /* 0x010fe20000000000 */
[----:B---3--:R0:W-:Y:S04]  /*1a140*/  @!P0 STS [R2+0x10080], R3 ;  /* 0x0100800302008388 */ /* 0x0081e80000000800 */
[----:B------:R1:W-:Y:S01]  /*1a150*/  @!P0 STS [R2+0x10100], R4 ;  /* 0x0101000402008388 */ /* 0x0003e20000000800 */
[----:B0-----:R-:W-:Y:S01]  /*1a160*/  FADD R3, R7, R18 ;  /* 0x0000001207037221 */ /* 0x001fe20000000000 */
[----:B-1----:R-:W-:Y:S01]  /*1a170*/  MOV R4, R2 ;  /* 0x0000000200047202 */ /* 0x002fe20000000f00 */
[----:B-----5:R-:W-:-:S03]  /*1a180*/  FADD R2, R6, R17 ;  /* 0x0000001106027221 */ /* 0x020fc60000000000 */
[----:B------:R-:W-:Y:S01]  /*1a190*/  MOV R18, R4 ;  /* 0x0000000400127202 */ /* 0x000fe20000000f00 */
[----:B------:R-:W-:Y:S02]  /*1a1a0*/  FADD R4, R8, R19 ;  /* 0x0000001308047221 */ /* 0x000fe40000000000 */
[----:B------:R-:W-:Y:S02]  /*1a1b0*/  FADD R6, R9, R20 ;  /* 0x0000001409067221 */ /* 0x000fe40000000000 */
[----:B------:R-:W-:Y:S01]  /*1a1c0*/  @!P0 STS [R18+0x10180], R2 ;  /* 0x0101800212008388 */ /* 0x000fe20000000800 */
[----:B------:R-:W-:Y:S02]  /*1a1d0*/  FADD R7, R10, R23 ;  /* 0x000000170a077221 */ /* 0x000fe40000000000 */
[----:B------:R-:W-:Y:S01]  /*1a1e0*/  FADD R8, R14, R24 ;  /* 0x000000180e087221 */ /* 0x000fe20000000000 */
[----:B------:R-:W-:Y:S01]  /*1a1f0*/  @!P0 STS [R18+0x10200], R3 ;  /* 0x0102000312008388 */ /* 0x000fe20000000800 */
[----:B------:R-:W-:-:S03]  /*1a200*/  FADD R9, R13, R25 ;  /* 0x000000190d097221 */ /* 0x000fc60000000000 */
[----:B------:R-:W-:Y:S01]  /*1a210*/  @!P0 STS [R18+0x10280], R4 ;  /* 0x0102800412008388 */ /* 0x000fe20000000800 */
[----:B------:R-:W-:-:S03]  /*1a220*/  FADD R10, R12, R26 ;  /* 0x0000001a0c0a7221 */ /* 0x000fc60000000000 */
[----:B------:R-:W-:Y:S01]  /*1a230*/  @!P0 STS [R18+0x10300], R6 ;  /* 0x0103000612008388 */ /* 0x000fe20000000800 */
[----:B------:R-:W-:-:S03]  /*1a240*/  FADD R12, R16, R29 ;  /* 0x0000001d100c7221 */ /* 0x000fc60000000000 */
[----:B------:R-:W-:Y:S04]  /*1a250*/  @!P0 STS [R18+0x10380], R0 ;  /* 0x0103800012008388 */ /* 0x000fe80000000800 */
[----:B------:R-:W-:Y:S04]  /*1a260*/  @!P0 STS [R18+0x10400], R5 ;  /* 0x0104000512008388 */ /* 0x000fe80000000800 */
[----:B------:R-:W-:Y:S04]  /*1a270*/  @!P0 STS [R18+0x10480], R7 ;  /* 0x0104800712008388 */ /* 0x000fe80000000800 */
[----:B------:R-:W-:Y:S04]  /*1a280*/  @!P0 STS [R18+0x10500], R8 ;  /* 0x0105000812008388 */ /* 0x000fe80000000800 */
[----:B------:R-:W-:Y:S04]  /*1a290*/  @!P0 STS [R18+0x10580], R9 ;  /* 0x0105800912008388 */ /* 0x000fe80000000800 */
[----:B------:R-:W-:Y:S04]  /*1a2a0*/  @!P0 STS [R18+0x10600], R10 ;  /* 0x0106000a12008388 */ /* 0x000fe80000000800 */
[----:B------:R-:W-:Y:S04]  /*1a2b0*/  @!P0 STS [R18+0x10680], R11 ;  /* 0x0106800b12008388 */ /* 0x000fe80000000800 */
[----:B------:R-:W-:Y:S04]  /*1a2c0*/  @!P0 STS [R18+0x10700], R15 ;  /* 0x0107000f12008388 */ /* 0x000fe80000000800 */
[----:B------:R-:W2:Y:S04]  /*1a2d0*/  LDL.64 R20, [R1+0xa40] ;  /* 0x000a400001147983 */ /* 0x000ea80000100a00 */
[----:B------:R0:W-:Y:S04]  /*1a2e0*/  @!P0 STS [R18+0x10780], R12 ;  /* 0x0107800c12008388 */ /* 0x0001e80000000800 */
[----:B0-----:R-:W3:Y:S04]  /*1a2f0*/  LDL.LU R12, [R1+0x100] ;  /* 0x00010000010c7983 */ /* 0x001ee80000300800 */
[----:B------:R-:W2:Y:S04]  /*1a300*/  LDL R13, [R1+0x3b4] ;  /* 0x0003b400010d7983 */ /* 0x000ea80000100800 */
[----:B------:R-:W0:Y:S04]  /*1a310*/  S2R R17, SR_TID.X ;  /* 0x0000000000117919 */ /* 0x000e280000002100 */
[----:B------:R-:W4:Y:S04]  /*1a320*/  LDL.64 R22, [R1+0xa38] ;  /* 0x000a380001167983 */ /* 0x000f280000100a00 */
[----:B------:R-:W5:Y:S04]  /*1a330*/  LDL.64 R14, [R1+0xa30] ;  /* 0x000a3000010e7983 */ /* 0x000f680000100a00 */
[----:B------:R-:W3:Y:S04]  /*1a340*/  LDL.64 R10, [R1+0xa18] ;  /* 0x000a1800010a7983 */ /* 0x000ee80000100a00 */
[----:B------:R-:W3:Y:S01]  /*1a350*/  LDL R16, [R1+0x734] ;  /* 0x0007340001107983 */ /* 0x000ee20000100800 */
[----:B0-----:R-:W-:-:S03]  /*1a360*/  LOP3.LUT R18, R17, 0x7f, RZ, 0xc0, !PT ;  /* 0x0000007f11127812 */ /* 0x001fc600078ec0ff */
[----:B------:R-:W-:Y:S06]  /*1a370*/  BAR.SYNC.DEFER_BLOCKING 0x0 ;  /* 0x0000000000007b1d */ /* 0x000fec0000010000 */
[----:B------:R-:W0:Y:S04]  /*1a380*/  LDS R7, [R18.X4+0x10000] ;  /* 0x0100000012077984 */ /* 0x000e280000004800 */
[----:B------:R-:W1:Y:S04]  /*1a390*/  LDS R5, [R18.X4+0x10200] ;  /* 0x0102000012057984 */ /* 0x000e680000004800 */
[----:B------:R-:W1:Y:S04]  /*1a3a0*/  LDS R3, [R18.X4+0x10400] ;  /* 0x0104000012037984 */ /* 0x000e680000004800 */
[----:B------:R-:W1:Y:S04]  /*1a3b0*/  LDS R0, [R18.X4+0x10600] ;  /* 0x0106000012007984 */ /* 0x000e680000004800 */
[----:B0-----:R-:W0:Y:S04]  /*1a3c0*/  SHFL.BFLY PT, R8, R7, 0x2, 0x1f ;  /* 0x0c401f0007087f89 */ /* 0x001e2800000e0000 */
[----:B-1----:R-:W1:Y:S04]  /*1a3d0*/  SHFL.BFLY PT, R6, R5, 0x2, 0x1f ;  /* 0x0c401f0005067f89 */ /* 0x002e6800000e0000 */
[----:B------:R-:W1:Y:S04]  /*1a3e0*/  SHFL.BFLY PT, R4, R3, 0x2, 0x1f ;  /* 0x0c401f0003047f89 */ /* 0x000e6800000e0000 */
[----:B------:R-:W1:Y:S01]  /*1a3f0*/  SHFL.BFLY PT, R2, R0, 0x2, 0x1f ;  /* 0x0c401f0000027f89 */ /* 0x000e6200000e0000 */
[----:B0-----:R-:W-:-:S02]  /*1a400*/  FADD R7, R7, R8 ;  /* 0x0000000807077221 */ /* 0x001fc40000000000 */
[----:B-1----:R-:W-:Y:S02]  /*1a410*/  FADD R6, R5, R6 ;  /* 0x0000000605067221 */ /* 0x002fe40000000000 */
[----:B------:R-:W-:Y:S02]  /*1a420*/  FADD R3, R3, R4 ;  /* 0x0000000403037221 */ /* 0x000fe40000000000 */
[----:B------:R-:W0:Y:S01]  /*1a430*/  SHFL.BFLY PT, R4, R7, 0x1, 0x1f ;  /* 0x0c201f0007047f89 */ /* 0x000e2200000e0000 */
[----:B------:R-:W-:-:S03]  /*1a440*/  FADD R2, R0, R2 ;  /* 0x0000000200027221 */ /* 0x000fc60000000000 */
[----:B------:R-:W1:Y:S04]  /*1a450*/  SHFL.BFLY PT, R0, R6, 0x1, 0x1f ;  /* 0x0c201f0006007f89 */ /* 0x000e6800000e0000 */
[----:B------:R-:W1:Y:S04]  /*1a460*/  SHFL.BFLY PT, R5, R3, 0x1, 0x1f ;  /* 0x0c201f0003057f89 */ /* 0x000e6800000e0000 */
[----:B------:R-:W1:Y:S01]  /*1a470*/  SHFL.BFLY PT, R8, R2, 0x1, 0x1f ;  /* 0x0c201f0002087f89 */ /* 0x000e6200000e0000 */
[----:B0-----:R-:W-:Y:S02]  /*1a480*/  FADD R4, R7, R4 ;  /* 0x0000000407047221 */ /* 0x001fe40000000000 */
[----:B-1----:R-:W-:-:S03]  /*1a490*/  FADD R0, R6, R0 ;  /* 0x0000000006007221 */ /* 0x002fc60000000000 */
[----:B------:R0:W-:Y:S01]  /*1a4a0*/  @!P0 STS [R18.X4+0x10000], R4 ;  /* 0x0100000412008388 */ /* 0x0001e20000004800 */
[----:B------:R-:W-:-:S03]  /*1a4b0*/  FADD R3, R3, R5 ;  /* 0x0000000503037221 */ /* 0x000fc60000000000 */
[----:B------:R-:W-:Y:S04]  /*1a4c0*/  @!P0 STS [R18.X4+0x10200], R0 ;  /* 0x0102000012008388 */ /* 0x000fe80000004800 */
[----:B------:R-:W5:Y:S01]  /*1a4d0*/  LDL.64 R6, [R1+0xa28] ;  /* 0x000a280001067983 */ /* 0x000f620000100a00 */
[----:B0-----:R-:W-:-:S03]  /*1a4e0*/  FADD R4, R2, R8 ;  /* 0x0000000802047221 */ /* 0x001fc60000000000 */
[----:B------:R2:W-:Y:S04]  /*1a4f0*/  @!P0 STS [R18.X4+0x10400], R3 ;  /* 0x0104000312008388 */ /* 0x0005e80000004800 */
[----:B------:R0:W-:Y:S04]  /*1a500*/  @!P0 STS [R18.X4+0x10600], R4 ;  /* 0x0106000412008388 */ /* 0x0001e80000004800 */
[----:B------:R-:W5:Y:S01]  /*1a510*/  LDL.64 R8, [R1+0xa20] ;  /* 0x000a200001087983 */ /* 0x000f620000100a00 */
[----:B--2---:R-:W-:-:S03]  /*1a520*/  IMAD.WIDE R2, R13, 0x2, R20 ;  /* 0x000000020d027825 */ /* 0x004fc600078e0214 */
[----:B------:R-:W-:Y:S06]  /*1a530*/  BAR.SYNC.DEFER_BLOCKING 0x0 ;  /* 0x0000000000007b1d */ /* 0x000fec0000010000 */
[----:B------:R-:W2:Y:S04]  /*1a540*/  LDL.LU R21, [R1+0x104] ;  /* 0x0001040001157983 */ /* 0x000ea80000300800 */
[----:B------:R-:W2:Y:S04]  /*1a550*/  LDL R20, [R1+0x730] ;  /* 0x0007300001147983 */ /* 0x000ea80000100800 */
[----:B------:R-:W2:Y:S04]  /*1a560*/  LDL.LU R19, [R1+0x108] ;  /* 0x0001080001137983 */ /* 0x000ea80000300800 */
[----:B0-----:R-:W2:Y:S04]  /*1a570*/  LDL R18, [R1+0x728] ;  /* 0x0007280001127983 */ /* 0x001ea80000100800 */
[----:B------:R-:W2:Y:S04]  /*1a580*/  LDL.64 R28, [R1+0xa10] ;  /* 0x000a1000011c7983 */ /* 0x000ea80000100a00 */
[----:B------:R4:W2:Y:S04]  /*1a590*/  LDG.E.U16 R5, [R2.64] ;  /* 0x0000000402057981 */ /* 0x0008a8000c1e1500 */
[----:B------:R-:W2:Y:S04]  /*1a5a0*/  LDL.64 R26, [R1+0xa08] ;  /* 0x000a0800011a7983 */ /* 0x000ea80000100a00 */
[----:B------:R-:W2:Y:S01]  /*1a5b0*/  LDL.64 R24, [R1+0xa00] ;  /* 0x000a000001187983 */ /* 0x000ea20000100a00 */
[----:B----4-:R-:W-:-:S06]  /*1a5c0*/  IMAD.WIDE R2, R13, 0x2, R22 ;  /* 0x000000020d027825 */ /* 0x010fcc00078e0216 */
[----:B------:R-:W4:Y:S01]  /*1a5d0*/  LDG.E.U16 R3, [R2.64] ;  /* 0x0000000402037981 */ /* 0x000f22000c1e1500 */
[----:B---3--:R-:W-:-:S04]  /*1a5e0*/  IMAD.WIDE R10, R13, 0x2, R10 ;  /* 0x000000020d0a7825 */ /* 0x008fc800078e020a */
[----:B-----5:R-:W-:-:S04]  /*1a5f0*/  IMAD.WIDE R6, R13, 0x2, R6 ;  /* 0x000000020d067825 */ /* 0x020fc800078e0206 */
[C---:B------:R-:W-:Y:S01]  /*1a600*/  IMAD.WIDE R8, R13.reuse, 0x2, R8 ;  /* 0x000000020d087825 */ /* 0x040fe200078e0208 */
[----:B--2---:R0:W-:Y:S04]  /*1a610*/  STL [R1+0x760], R5 ;  /* 0x0007600501007387 */ /* 0x0041e80000100800 */
[----:B------:R-:W2:Y:S01]  /*1a620*/  LDL.64 R22, [R1+0x9f8] ;  /* 0x0009f80001167983 */ /* 0x000ea20000100a00 */
[----:B0-----:R-:W-:-:S03]  /*1a630*/  IMAD.WIDE R4, R13, 0x2, R14 ;  /* 0x000000020d047825 */ /* 0x001fc600078e020e */
[----:B------:R-:W3:Y:S04]  /*1a640*/  LDL.64 R14, [R1+0x9f0] ;  /* 0x0009f000010e7983 */ /* 0x000ee80000100a00 */
[----:B------:R0:W5:Y:S04]  /*1a650*/  LDG.E.U16 R4, [R4.64] ;  /* 0x0000000404047981 */ /* 0x000168000c1e1500 */
[----:B0-----:R0:W2:Y:S04]  /*1a660*/  LDG.E.U16 R5, [R6.64] ;  /* 0x0000000406057981 */ /* 0x0010a8000c1e1500 */
[----:B0-----:R0:W3:Y:S04]  /*1a670*/  LDG.E.U16 R7, [R8.64] ;  /* 0x0000000408077981 */ /* 0x0010e8000c1e1500 */
[----:B0-----:R0:W3:Y:S04]  /*1a680*/  LDG.E.U16 R9, [R10.64] ;  /* 0x000000040a097981 */ /* 0x0010e8000c1e1500 */
[----:B----4-:R-:W-:Y:S01]  /*1a690*/  STL [R1+0x75c], R3 ;  /* 0x00075c0301007387 */ /* 0x010fe20000100800 */
[----:B------:R-:W-:-:S05]  /*1a6a0*/  LOP3.LUT R17, R17, 0x1c, RZ, 0xc0, !PT ;  /* 0x0000001c11117812 */ /* 0x000fca00078ec0ff */
[----:B------:R-:W1:Y:S04]  /*1a6b0*/  LDS R0, [R17.X4+0x10000] ;  /* 0x0100000011007984 */ /* 0x000e680000004800 */
[----:B--2---:R-:W-:Y:S04]  /*1a6c0*/  STL [R1+0x754], R5 ;  /* 0x0007540501007387 */ /* 0x004fe80000100800 */
[----:B-----5:R-:W-:Y:S04]  /*1a6d0*/  STL [R1+0x758], R4 ;  /* 0x0007580401007387 */ /* 0x020fe80000100800 */
[----:B---3--:R-:W-:Y:S04]  /*1a6e0*/  STL [R1+0x750], R7 ;  /* 0x0007500701007387 */ /* 0x008fe80000100800 */
[----:B0-----:R-:W1:Y:S04]  /*1a6f0*/  LDL.LU R11, [R1+0x804] ;  /* 0x00080400010b7983 */ /* 0x001e680000300800 */
[----:B------:R-:W2:Y:S04]  /*1a700*/  LDL.LU R10, [R1+0x500] ;  /* 0x00050000010a7983 */ /* 0x000ea80000300800 */
[----:B------:R0:W-:Y:S04]  /*1a710*/  STL [R1+0x74c], R9 ;  /* 0x00074c0901007387 */ /* 0x0001e80000100800 */
[----:B0-----:R-:W3:Y:S01]  /*1a720*/  LDL.LU R9, [R1+0x504] ;  /* 0x0005040001097983 */ /* 0x001ee20000300800 */
[----:B------:R-:W-:-:S02]  /*1a730*/  FADD R6, -R16, R12 ;  /* 0x0000000c10067221 */ /* 0x000fc40000000100 */
[----:B------:R-:W-:-:S04]  /*1a740*/  IMAD.WIDE R2, R13, 0x2, R28 ;  /* 0x000000020d027825 */ /* 0x000fc800078e021c */
[----:B------:R-:W-:Y:S02]  /*1a750*/  FMUL R8, R6, 1.4426950216293334961 ;  /* 0x3fb8aa3b06087820 */ /* 0x000fe40000400000 */
[C---:B------:R-:W-:Y:S02]  /*1a760*/  IMAD.WIDE R6, R13.reuse, 0x2, R24 ;  /* 0x000000020d067825 */ /* 0x040fe400078e0218 */
[----:B------:R0:W4:Y:S02]  /*1a770*/  LDG.E.U16 R25, [R2.64] ;  /* 0x0000000402197981 */ /* 0x000124000c1e1500 */
[C---:B------:R-:W-:Y:S02]  /*1a780*/  IMAD.WIDE R4, R13.reuse, 0x2, R26 ;  /* 0x000000020d047825 */ /* 0x040fe400078e021a */
[----:B------:R5:W4:Y:S04]  /*1a790*/  LDG.E.U16 R16, [R6.64] ;  /* 0x0000000406107981 */ /* 0x000b28000c1e1500 */
[----:B------:R5:W4:Y:S01]  /*1a7a0*/  LDG.E.U16 R24, [R4.64] ;  /* 0x0000000404187981 */ /* 0x000b22000c1e1500 */
[----:B0-----:R-:W1:Y:S03]  /*1a7b0*/  MUFU.EX2 R2, R8 ;  /* 0x0000000800027308 */ /* 0x001e660000000800 */
[----:B------:R-:W0:Y:S01]  /*1a7c0*/  LDS R3, [R17.X4+0x10080] ;  /* 0x0100800011037984 */ /* 0x000e220000004800 */
[----:B-----5:R-:W-:-:S03]  /*1a7d0*/  IMAD.WIDE R6, R13, 0x2, R14 ;  /* 0x000000020d067825 */ /* 0x020fc600078e020e */
[----:B------:R-:W5:Y:S01]  /*1a7e0*/  LDL.LU R14, [R1+0x4f0] ;  /* 0x0004f000010e7983 */ /* 0x000f620000300800 */
[----:B------:R-:W-:-:S03]  /*1a7f0*/  IMAD.WIDE R4, R13, 0x2, R22 ;  /* 0x000000020d047825 */ /* 0x000fc600078e0216 */
[----:B------:R-:W4:Y:S04]  /*1a800*/  LDL.LU R12, [R1+0x4f4] ;  /* 0x0004f400010c7983 */ /* 0x000f280000300800 */
[----:B------:R0:W4:Y:S02]  /*1a810*/  LDG.E.U16 R15, [R4.64] ;  /* 0x00000004040f7981 */ /* 0x000124000c1e1500 */
[----:B0-----:R-:W-:Y:S02]  /*1a820*/  FADD R4, -R20, R21 ;  /* 0x0000001514047221 */ /* 0x001fe40000000100 */
[----:B------:R2:W4:Y:S02]  /*1a830*/  LDG.E.U16 R21, [R6.64] ;  /* 0x0000000406157981 */ /* 0x000524000c1e1500 */
[----:B------:R-:W-:-:S02]  /*1a840*/  FMUL R4, R4, 1.4426950216293334961 ;  /* 0x3fb8aa3b04047820 */ /* 0x000fc40000400000 */
[----:B------:R-:W-:Y:S02]  /*1a850*/  FADD R5, -R18, R19 ;  /* 0x0000001312057221 */ /* 0x000fe40000000100 */
[C---:B-1----:R-:W-:Y:S02]  /*1a860*/  FFMA R11, R2.reuse, R11, R0 ;  /* 0x0000000b020b7223 */ /* 0x042fe40000000000 */
[C---:B--2---:R-:W-:Y:S01]  /*1a870*/  FMUL R6, R2.reuse, R10 ;  /* 0x0000000a02067220 */ /* 0x044fe20000400000 */
[----:B------:R3:W0:Y:S02]  /*1a880*/  MUFU.EX2 R0, R4 ;  /* 0x0000000400007308 */ /* 0x0006240000000800 */
[----:B------:R1:W-:Y:S04]  /*1a890*/  STL [R1+0x804], R11 ;  /* 0x0008040b01007387 */ /* 0x0003e80000100800 */
[----:B-1----:R-:W2:Y:S01]  /*1a8a0*/  LDL.LU R11, [R1+0x4e0] ;  /* 0x0004e000010b7983 */ /* 0x002ea20000300800 */
[----:B---3--:R-:W-:-:S03]  /*1a8b0*/  FMUL R4, R2, R9 ;  /* 0x0000000902047220 */ /* 0x008fc60000400000 */
[----:B------:R-:W-:Y:S04]  /*1a8c0*/  STL [R1+0x90], R6 ;  /* 0x0000900601007387 */ /* 0x000fe80000100800 */
[----:B------:R-:W3:Y:S04]  /*1a8d0*/  LDL.LU R10, [R1+0x4e4] ;  /* 0x0004e400010a7983 */ /* 0x000ee80000300800 */
[----:B------:R1:W-:Y:S04]  /*1a8e0*/  STL [R1+0x94], R4 ;  /* 0x0000940401007387 */ /* 0x0003e80000100800 */
[----:B------:R-:W3:Y:S04]  /*1a8f0*/  LDL.LU R20, [R1+0x4d0] ;  /* 0x0004d00001147983 */ /* 0x000ee80000300800 */
[----:B------:R-:W3:Y:S04]  /*1a900*/  LDL.LU R9, [R1+0x4d4] ;  /* 0x0004d40001097983 */ /* 0x000ee80000300800 */
[----:B------:R-:W3:Y:S04]  /*1a910*/  LDL.LU R19, [R1+0x4c0] ;  /* 0x0004c00001137983 */ /* 0x000ee80000300800 */
[----:B------:R-:W3:Y:S04]  /*1a920*/  LDL.LU R7, [R1+0x4c4] ;  /* 0x0004c40001077983 */ /* 0x000ee80000300800 */
[----:B------:R-:W3:Y:S01]  /*1a930*/  LDL.LU R8, [R1+0x4b0] ;  /* 0x0004b00001087983 */ /* 0x000ee20000300800 */
[----:B-----5:R-:W-:-:S03]  /*1a940*/  FMUL R14, R2, R14 ;  /* 0x0000000e020e7220 */ /* 0x020fc60000400000 */
[----:B----4-:R-:W-:Y:S04]  /*1a950*/  STL [R1+0x748], R25 ;  /* 0x0007481901007387 */ /* 0x010fe80000100800 */
[----:B-1----:R-:W4:Y:S01]  /*1a960*/  LDL.LU R4, [R1+0x4b4] ;  /* 0x0004b40001047983 */ /* 0x002f220000300800 */
[----:B------:R-:W-:-:S03]  /*1a970*/  FMUL R12, R2, R12 ;  /* 0x0000000c020c7220 */ /* 0x000fc60000400000 */
[----:B------:R-:W-:Y:S04]  /*1a980*/  STL [R1+0x80], R14 ;  /* 0x0000800e01007387 */ /* 0x000fe80000100800 */
[----:B------:R-:W-:Y:S04]  /*1a990*/  STL [R1+0x744], R24 ;  /* 0x0007441801007387 */ /* 0x000fe80000100800 */
[----:B------:R-:W5:Y:S04]  /*1a9a0*/  LDL.LU R18, [R1+0x10c] ;  /* 0x00010c0001127983 */ /* 0x000f680000300800 */
[----:B------:R1:W0:Y:S04]  /*1a9b0*/  LDS R6, [R17.X4+0x10100] ;  /* 0x0101000011067984 */ /* 0x0002280000004800 */
[----:B------:R1:W-:Y:S04]  /*1a9c0*/  STL [R1+0x740], R16 ;  /* 0x0007401001007387 */ /* 0x0003e80000100800 */
[----:B-1----:R-:W5:Y:S04]  /*1a9d0*/  LDL R17, [R1+0x724] ;  /* 0x0007240001117983 */ /* 0x002f680000100800 */
[----:B------:R-:W5:Y:S04]  /*1a9e0*/  LDL.LU R16, [R1+0x4a0] ;  /* 0x0004a00001107983 */ /* 0x000f680000300800 */
[----:B------:R1:W-:Y:S04]  /*1a9f0*/  STL [R1+0x73c], R15 ;  /* 0x00073c0f01007387 */ /* 0x0003e80000100800 */
[----:B-1----:R-:W5:Y:S04]  /*1aa00*/  LDL.LU R15, [R1+0x4a4] ;  /* 0x0004a400010f7983 */ /* 0x002f680000300800 */
[----:B------:R1:W-:Y:S04]  /*1aa10*/  STL [R1+0x84], R12 ;  /* 0x0000840c01007387 */ /* 0x0003e80000100800 */
[----:B------:R-:W5:Y:S04]  /*1aa20*/  LDL.LU R14, [R1+0x490] ;  /* 0x00049000010e7983 */ /* 0x000f680000300800 */
[----:B------:R3:W-:Y:S04]  /*1aa30*/  STL [R1+0x738], R21 ;  /* 0x0007381501007387 */ /* 0x0007e80000100800 */
[----:B-1----:R-:W5:Y:S01]  /*1aa40*/  LDL.LU R12, [R1+0x494] ;  /* 0x00049400010c7983 */ /* 0x002f620000300800 */
[----:B--2---:R-:W-:-:S03]  /*1aa50*/  FMUL R22, R2, R11 ;  /* 0x0000000b02167220 */ /* 0x004fc60000400000 */
[----:B------:R-:W0:Y:S01]  /*1aa60*/  LDL.LU R11, [R1+0x508] ;  /* 0x00050800010b7983 */ /* 0x000e220000300800 */
[----:B---3--:R-:W-:-:S03]  /*1aa70*/  FMUL R21, R2, R10 ;  /* 0x0000000a02157220 */ /* 0x008fc60000400000 */
[----:B------:R-:W-:Y:S04]  /*1aa80*/  STL [R1+0x70], R22 ;  /* 0x0000701601007387 */ /* 0x000fe80000100800 */
[----:B------:R-:W2:Y:S04]  /*1aa90*/  LDL.LU R10, [R1+0x50c] ;  /* 0x00050c00010a7983 */ /* 0x000ea80000300800 */
[----:B------:R1:W-:Y:S01]  /*1aaa0*/  STL [R1+0x74], R21 ;  /* 0x0000741501007387 */ /* 0x0003e20000100800 */
[----:B------:R-:W-:-:S03]  /*1aab0*/  FMUL R25, R2, R9 ;  /* 0x0000000902197220 */ /* 0x000fc60000400000 */
[----:B------:R-:W3:Y:S01]  /*1aac0*/  LDL.LU R9, [R1+0x4f8] ;  /* 0x0004f80001097983 */ /* 0x000ee20000300800 */
[----:B-1----:R-:W-:-:S03]  /*1aad0*/  FMUL R21, R2, R7 ;  /* 0x0000000702157220 */ /* 0x002fc60000400000 */
[----:B------:R-:W3:Y:S01]  /*1aae0*/  LDL.LU R7, [R1+0x4fc] ;  /* 0x0004fc0001077983 */ /* 0x000ee20000300800 */
[C---:B------:R-:W-:Y:S02]  /*1aaf0*/  FMUL R22, R2.reuse, R8 ;  /* 0x0000000802167220 */ /* 0x040fe40000400000 */
[C---:B------:R-:W-:Y:S01]  /*1ab00*/  FMUL R24, R2.reuse, R20 ;  /* 0x0000001402187220 */ /* 0x040fe20000400000 */
[----:B------:R-:W3:Y:S01]  /*1ab10*/  LDL.LU R8, [R1+0x4e8] ;  /* 0x0004e80001087983 */ /* 0x000ee20000300800 */
[----:B------:R-:W-:-:S03]  /*1ab20*/  FMUL R20, R2, R19 ;  /* 0x0000001302147220 */ /* 0x000fc60000400000 */
[----:B------:R1:W-:Y:S01]  /*1ab30*/  STL [R1+0xa0], R22 ;  /* 0x0000a01601007387 */ /* 0x0003e20000100800 */
[----:B----4-:R-:W-:-:S03]  /*1ab40*/  FMUL R19, R2, R4 ;  /* 0x0000000402137220 */ /* 0x010fc60000400000 */
[----:B------:R-:W4:Y:S01]  /*1ab50*/  LDL.LU R4, [R1+0x4ec] ;  /* 0x0004ec0001047983 */ /* 0x000f220000300800 */
[----:B------:R-:W-:-:S03]  /*1ab60*/  FMUL R5, R5, 1.4426950216293334961 ;  /* 0x3fb8aa3b05057820 */ /* 0x000fc60000400000 */
[----:B------:R1:W-:Y:S01]  /*1ab70*/  STL [R1+0xa4], R19 ;  /* 0x0000a41301007387 */ /* 0x0003e20000100800 */
[----:B-----5:R-:W-:-:S05]  /*1ab80*/  FMUL R16, R2, R16 ;  /* 0x0000001002107220 */ /* 0x020fca0000400000 */
[----:B------:R5:W-:Y:S01]  /*1ab90*/  STL [R1+0x2f0], R16 ;  /* 0x0002f01001007387 */ /* 0x000be20000100800 */
[----:B------:R-:W-:-:S05]  /*1aba0*/  FMUL R15, R2, R15 ;  /* 0x0000000f020f7220 */ /* 0x000fca0000400000 */
[----:B------:R-:W-:Y:S01]  /*1abb0*/  STL [R1+0x2f4], R15 ;  /* 0x0002f40f01007387 */ /* 0x000fe20000100800 */
[----:B------:R-:W-:-:S03]  /*1abc0*/  FMUL R14, R2, R14 ;  /* 0x0000000e020e7220 */ /* 0x000fc60000400000 */
[----:B-1----:R-:W4:Y:S04]  /*1abd0*/  LDL.LU R22, [R1+0x4d8] ;  /* 0x0004d80001167983 */ /* 0x002f280000300800 */
[----:B------:R-:W-:Y:S01]  /*1abe0*/  STL [R1+0x2e0], R14 ;  /* 0x0002e00e01007387 */ /* 0x000fe20000100800 */
[----:B------:R-:W-:-:S03]  /*1abf0*/  FMUL R2, R2, R12 ;  /* 0x0000000c02027220 */ /* 0x000fc60000400000 */
[----:B------:R-:W4:Y:S04]  /*1ac00*/  LDL.LU R19, [R1+0x4dc] ;  /* 0x0004dc0001137983 */ /* 0x000f280000300800 */
[----:B------:R1:W-:Y:S04]  /*1ac10*/  STL [R1+0x2e4], R2 ;  /* 0x0002e40201007387 */ /* 0x0003e80000100800 */
[----:B-----5:R-:W4:Y:S01]  /*1ac20*/  LDL.LU R16, [R1+0x4c8] ;  /* 0x0004c80001107983 */ /* 0x020f220000300800 */
[----:B-1----:R2:W1:Y:S01]  /*1ac30*/  MUFU.EX2 R2, R5 ;  /* 0x0000000500027308 */ /* 0x0024620000000800 */
[----:B0-----:R-:W-:-:S05]  /*1ac40*/  FMUL R11, R0, R11 ;  /* 0x0000000b000b7220 */ /* 0x001fca0000400000 */
[----:B------:R-:W-:Y:S04]  /*1ac50*/  STL [R1+0x98], R11 ;  /* 0x0000980b01007387 */ /* 0x000fe80000100800 */
[----:B------:R-:W5:Y:S01]  /*1ac60*/  LDL.LU R15, [R1+0x4cc] ;  /* 0x0004cc00010f7983 */ /* 0x000f620000300800 */
[----:B--2---:R-:W-:-:S05]  /*1ac70*/  FMUL R5, R0, R10 ;  /* 0x0000000a00057220 */ /* 0x004fca0000400000 */
[----:B------:R0:W-:Y:S01]  /*1ac80*/  STL [R1+0x9c], R5 ;  /* 0x00009c0501007387 */ /* 0x0001e20000100800 */
[----:B---3--:R-:W-:-:S03]  /*1ac90*/  FMUL R9, R0, R9 ;  /* 0x0000000900097220 */ /* 0x008fc60000400000 */
[----:B------:R-:W2:Y:S04]  /*1aca0*/  LDL.LU R14, [R1+0x4b8] ;  /* 0x0004b800010e7983 */ /* 0x000ea80000300800 */
[----:B------:R-:W-:Y:S01]  /*1acb0*/  STL [R1+0x88], R9 ;  /* 0x0000880901007387 */ /* 0x000fe20000100800 */
[----:B0-----:R-:W-:-:S03]  /*1acc0*/  FMUL R5, R0, R7 ;  /* 0x0000000700057220 */ /* 0x001fc60000400000 */
[----:B------:R-:W3:Y:S04]  /*1acd0*/  LDL.LU R7, [R1+0x4bc] ;  /* 0x0004bc0001077983 */ /* 0x000ee80000300800 */
[----:B------:R0:W-:Y:S04]  /*1ace0*/  STL [R1+0x8c], R5 ;  /* 0x00008c0501007387 */ /* 0x0001e80000100800 */
[----:B------:R-:W3:Y:S01]  /*1acf0*/  LDL.LU R12, [R1+0x4a8] ;  /* 0x0004a800010c7983 */ /* 0x000ee20000300800 */
[C---:B----4-:R-:W-:Y:S02]  /*1ad00*/  FMUL R4, R0.reuse, R4 ;  /* 0x0000000400047220 */ /* 0x050fe40000400000 */
[----:B0-----:R-:W-:-:S05]  /*1ad10*/  FMUL R5, R0, R8 ;  /* 0x0000000800057220 */ /* 0x001fca0000400000 */
[----:B------:R-:W-:Y:S04]  /*1ad20*/  STL [R1+0x78], R5 ;  /* 0x0000780501007387 */ /* 0x000fe80000100800 */
[----:B------:R-:W4:Y:S04]  /*1ad30*/  LDL.LU R11, [R1+0x4ac] ;  /* 0x0004ac00010b7983 */ /* 0x000f280000300800 */
[----:B------:R0:W-:Y:S04]  /*1ad40*/  STL [R1+0x7c], R4 ;  /* 0x00007c0401007387 */ /* 0x0001e80000100800 */
[----:B------:R-:W4:Y:S04]  /*1ad50*/  LDL.LU R10, [R1+0x498] ;  /* 0x00049800010a7983 */ /* 0x000f280000300800 */
[----:B------:R-:W4:Y:S04]  /*1ad60*/  LDL.LU R9, [R1+0x49c] ;  /* 0x00049c0001097983 */ /* 0x000f280000300800 */
[----:B------:R-:W4:Y:S04]  /*1ad70*/  LDL.LU R8, [R1+0x808] ;  /* 0x0008080001087983 */ /* 0x000f280000300800 */
[----:B0-----:R-:W4:Y:S01]  /*1ad80*/  LDL.64 R4, [R1+0x9e8] ;  /* 0x0009e80001047983 */ /* 0x001f220000100a00 */
[----:B------:R-:W-:-:S02]  /*1ad90*/  FMUL R26, R0, R22 ;  /* 0x00000016001a7220 */ /* 0x000fc40000400000 */
[----:B------:R-:W-:-:S05]  /*1ada0*/  FMUL R27, R0, R19 ;  /* 0x00000013001b7220 */ /* 0x000fca0000400000 */
[----:B------:R0:W-:Y:S01]  /*1adb0*/  STL.64 [R1+0x1428], R26 ;  /* 0x0014281a01007387 */ /* 0x0001e20000100a00 */
[----:B------:R-:W-:-:S03]  /*1adc0*/  FMUL R22, R0, R16 ;  /* 0x0000001000167220 */ /* 0x000fc60000400000 */
[----:B------:R-:W-:Y:S01]  /*1add0*/  STL.64 [R1+0x1420], R24 ;  /* 0x0014201801007387 */ /* 0x000fe20000100a00 */
[----:B-----5:R-:W-:-:S05]  /*1ade0*/  FMUL R23, R0, R15 ;  /* 0x0000000f00177220 */ /* 0x020fca0000400000 */
[----:B------:R-:W-:Y:S04]  /*1adf0*/  STL.64 [R1+0x1418], R22 ;  /* 0x0014181601007387 */ /* 0x000fe80000100a00 */
[----:B------:R-:W-:Y:S01]  /*1ae00*/  STL.64 [R1+0x1410], R20 ;  /* 0x0014101401007387 */ /* 0x000fe20000100a00 */
[C---:B--2---:R-:W-:Y:S02]  /*1ae10*/  FMUL R15, R0.reuse, R14 ;  /* 0x0000000e000f7220 */ /* 0x044fe40000400000 */
[C---:B---3--:R-:W-:Y:S02]  /*1ae20*/  FMUL R14, R0.reuse, R7 ;  /* 0x00000007000e7220 */ /* 0x048fe40000400000 */
[----:B------:R-:W1:Y:S04]  /*1ae30*/  LDL.LU R7, [R1+0x80c] ;  /* 0x00080c0001077983 */ /* 0x000e680000300800 */
[----:B0-----:R-:W0:Y:S01]  /*1ae40*/  S2R R27, SR_TID.X ;  /* 0x00000000001b7919 */ /* 0x001e220000002100 */
[----:B------:R-:W-:-:S03]  /*1ae50*/  FMUL R12, R0, R12 ;  /* 0x0000000c000c7220 */ /* 0x000fc60000400000 */
[----:B------:R-:W-:Y:S04]  /*1ae60*/  STL [R1+0xa8], R15 ;  /* 0x0000a80f01007387 */ /* 0x000fe80000100800 */
[----:B------:R-:W-:Y:S04]  /*1ae70*/  STL [R1+0xac], R14 ;  /* 0x0000ac0e01007387 */ /* 0x000fe80000100800 */
[----:B------:R-:W-:Y:S01]  /*1ae80*/  STL [R1+0x2f8], R12 ;  /* 0x0002f80c01007387 */ /* 0x000fe20000100800 */
[C---:B----4-:R-:W-:Y:S02]  /*1ae90*/  FMUL R11, R0.reuse, R11 ;  /* 0x0000000b000b7220 */ /* 0x050fe40000400000 */
[----:B------:R-:W-:-:S03]  /*1aea0*/  FMUL R10, R0, R10 ;  /* 0x0000000a000a7220 */ /* 0x000fc60000400000 */
[----:B------:R-:W-:Y:S01]  /*1aeb0*/  STL [R1+0x2fc], R11 ;  /* 0x0002fc0b01007387 */ /* 0x000fe20000100800 */
[----:B------:R-:W-:-:S03]  /*1aec0*/  FMUL R9, R0, R9 ;  /* 0x0000000900097220 */ /* 0x000fc60000400000 */
[----:B------:R2:W-:Y:S04]  /*1aed0*/  STL [R1+0x2e8], R10 ;  /* 0x0002e80a01007387 */ /* 0x0005e80000100800 */
[----:B0-----:R-:W-:Y:S04]  /*1aee0*/  STL [R1+0x1460], R27 ;  /* 0x0014601b01007387 */ /* 0x001fe80000100800 */
[----:B------:R0:W-:Y:S04]  /*1aef0*/  STL [R1+0x2ec], R9 ;  /* 0x0002ec0901007387 */ /* 0x0001e80000100800 */
[----:B--2---:R-:W2:Y:S04]  /*1af00*/  LDL.LU R10, [R1+0x250] ;  /* 0x00025000010a7983 */ /* 0x004ea80000300800 */
[----:B0-----:R-:W3:Y:S01]  /*1af10*/  LDL.LU R9, [R1+0x254] ;  /* 0x0002540001097983 */ /* 0x001ee20000300800 */
[----:B------:R-:W-:-:S02]  /*1af20*/  FFMA R8, R0, R8, R3 ;  /* 0x0000000800087223 */ /* 0x000fc40000000003 */
[----:B------:R-:W-:-:S03]  /*1af30*/  IMAD.WIDE R4, R13, 0x2, R4 ;  /* 0x000000020d047825 */ /* 0x000fc600078e0204 */
[----:B------:R0:W-:Y:S04]  /*1af40*/  STL [R1+0x808], R8 ;  /* 0x0008080801007387 */ /* 0x0001e80000100800 */
[----:B------:R-:W4:Y:S04]  /*1af50*/  LDL.LU R23, [R1+0x330] ;  /* 0x0003300001177983 */ /* 0x000f280000300800 */
[----:B------:R-:W4:Y:S04]  /*1af60*/  LDL.LU R21, [R1+0x320] ;  /* 0x0003200001157983 */ /* 0x000f280000300800 */
[----:B0-----:R-:W4:Y:S04]  /*1af70*/  LDL.LU R8, [R1+0x25c] ;  /* 0x00025c0001087983 */ /* 0x001f280000300800 */
[----:B------:R-:W4:Y:S04]  /*1af80*/  LDL.LU R22, [R1+0x334] ;  /* 0x0003340001167983 */ /* 0x000f280000300800 */
[----:B------:R2:W4:Y:S01]  /*1af90*/  LDG.E.U16 R24, [R4.64] ;  /* 0x0000000404187981 */ /* 0x000522000c1e1500 */
[----:B-1----:R-:W-:-:S05]  /*1afa0*/  FFMA R7, R2, R7, R6 ;  /* 0x0000000702077223 */ /* 0x002fca0000000006 */
[----:B------:R0:W-:Y:S04]  /*1afb0*/  STL [R1+0x80c], R7 ;  /* 0x00080c0701007387 */ /* 0x0001e80000100800 */
[----:B0-----:R-:W5:Y:S04]  /*1afc0*/  LDL.LU R7, [R1+0x324] ;  /* 0x0003240001077983 */ /* 0x001f680000300800 */
[----:B------:R-:W5:Y:S04]  /*1afd0*/  LDL.LU R29, [R1+0x110] ;  /* 0x00011000011d7983 */ /* 0x000f680000300800 */
[----:B------:R-:W5:Y:S01]  /*1afe0*/  LDL R28, [R1+0x720] ;  /* 0x00072000011c7983 */ /* 0x000f620000100800 */
[----:B------:R-:W-:-:S03]  /*1aff0*/  FADD R0, -R17, R18 ;  /* 0x0000001211007221 */ /* 0x000fc60000000100 */
[----:B------:R-:W5:Y:S04]  /*1b000*/  LDL.LU R14, [R1+0x114] ;  /* 0x00011400010e7983 */ /* 0x000f680000300800 */
[----:B------:R-:W5:Y:S04]  /*1b010*/  LDL R19, [R1+0x71c] ;  /* 0x00071c0001137983 */ /* 0x000f680000100800 */
[----:B------:R-:W5:Y:S01]  /*1b020*/  LDL.LU R20, [R1+0x310] ;  /* 0x0003100001147983 */ /* 0x000f620000300800 */
[C---:B--2---:R-:W-:Y:S02]  /*1b030*/  FMUL R5, R2.reuse, R10 ;  /* 0x0000000a02057220 */ /* 0x044fe40000400000 */
[----:B---3--:R-:W-:-:S03]  /*1b040*/  FMUL R4, R2, R9 ;  /* 0x0000000902047220 */ /* 0x008fc60000400000 */
[----:B------:R0:W-:Y:S04]  /*1b050*/  STL [R1+0x2d0], R5 ;  /* 0x0002d00501007387 */ /* 0x0001e80000100800 */
[----:B------:R-:W2:Y:S04]  /*1b060*/  LDL.LU R18, [R1+0x314] ;  /* 0x0003140001127983 */ /* 0x000ea80000300800 */
[----:B------:R1:W-:Y:S04]  /*1b070*/  STL [R1+0x2d4], R4 ;  /* 0x0002d40401007387 */ /* 0x0003e80000100800 */
[----:B------:R-:W3:Y:S04]  /*1b080*/  LDL.LU R17, [R1+0x300] ;  /* 0x0003000001117983 */ /* 0x000ee80000300800 */
[----:B------:R-:W3:Y:S04]  /*1b090*/  LDL.LU R16, [R1+0x304] ;  /* 0x0003040001107983 */ /* 0x000ee80000300800 */
[----:B------:R-:W3:Y:S04]  /*1b0a0*/  LDL.LU R15, [R1+0x270] ;  /* 0x00027000010f7983 */ /* 0x000ee80000300800 */
[----:B------:R-:W3:Y:S04]  /*1b0b0*/  LDL.LU R12, [R1+0x274] ;  /* 0x00027400010c7983 */ /* 0x000ee80000300800 */
[----:B------:R-:W3:Y:S01]  /*1b0c0*/  LDL.LU R11, [R1+0x260] ;  /* 0x00026000010b7983 */ /* 0x000ee20000300800 */
[----:B----4-:R-:W-:-:S03]  /*1b0d0*/  FMUL R23, R2, R23 ;  /* 0x0000001702177220 */ /* 0x010fc60000400000 */
[----:B------:R-:W4:Y:S01]  /*1b0e0*/  LDL.LU R10, [R1+0x264] ;  /* 0x00026400010a7983 */ /* 0x000f220000300800 */
[----:B------:R-:W-:-:S03]  /*1b0f0*/  FMUL R22, R2, R22 ;  /* 0x0000001602167220 */ /* 0x000fc60000400000 */
[----:B------:R-:W4:Y:S04]  /*1b100*/  LDL.LU R9, [R1+0x240] ;  /* 0x0002400001097983 */ /* 0x000f280000300800 */
[----:B0-----:R-:W4:Y:S01]  /*1b110*/  LDL.LU R5, [R1+0x244] ;  /* 0x0002440001057983 */ /* 0x001f220000300800 */
[----:B------:R-:W-:-:S03]  /*1b120*/  FMUL R6, R2, R21 ;  /* 0x0000001502067220 */ /* 0x000fc60000400000 */
[----:B-1----:R-:W4:Y:S04]  /*1b130*/  LDL.LU R4, [R1+0x258] ;  /* 0x0002580001047983 */ /* 0x002f280000300800 */
[----:B------:R-:W-:Y:S04]  /*1b140*/  STL [R1+0x4a0], R24 ;  /* 0x0004a01801007387 */ /* 0x000fe80000100800 */
[----:B------:R-:W-:Y:S04]  /*1b150*/  STL [R1+0x2c0], R23 ;  /* 0x0002c01701007387 */ /* 0x000fe80000100800 */
[----:B------:R-:W-:Y:S01]  /*1b160*/  STL [R1+0x2c4], R22 ;  /* 0x0002c41601007387 */ /* 0x000fe20000100800 */
[----:B-----5:R-:W-:-:S03]  /*1b170*/  FMUL R21, R2, R7 ;  /* 0x0000000702157220 */ /* 0x020fc60000400000 */
[----:B------:R-:W5:Y:S04]  /*1b180*/  LDL.LU R7, [R1+0x338] ;  /* 0x0003380001077983 */ /* 0x000f680000300800 */
[----:B------:R0:W-:Y:S04]  /*1b190*/  STL [R1+0x2b0], R6 ;  /* 0x0002b00601007387 */ /* 0x0001e80000100800 */
[----:B0-----:R-:W5:Y:S01]  /*1b1a0*/  LDL.LU R6, [R1+0x33c] ;  /* 0x00033c0001067983 */ /* 0x001f620000300800 */
[----:B------:R-:W-:-:S06]  /*1b1b0*/  FMUL R0, R0, 1.4426950216293334961 ;  /* 0x3fb8aa3b00007820 */ /* 0x000fcc0000400000 */
[----:B------:R-:W0:Y:S01]  /*1b1c0*/  MUFU.EX2 R0, R0 ;  /* 0x0000000000007308 */ /* 0x000e220000000800 */
[C---:B------:R-:W-:Y:S01]  /*1b1d0*/  FMUL R20, R2.reuse, R20 ;  /* 0x0000001402147220 */ /* 0x040fe20000400000 */
[----:B------:R-:W-:Y:S04]  /*1b1e0*/  STL [R1+0x2b4], R21 ;  /* 0x0002b41501007387 */ /* 0x000fe80000100800 */
[----:B------:R-:W-:Y:S01]  /*1b1f0*/  STL [R1+0x2a0], R20 ;  /* 0x0002a01401007387 */ /* 0x000fe20000100800 */
[C---:B--2---:R-:W-:Y:S02]  /*1b200*/  FMUL R18, R2.reuse, R18 ;  /* 0x0000001202127220 */ /* 0x044fe40000400000 */
[----:B---3--:R-:W-:-:S03]  /*1b210*/  FMUL R17, R2, R17 ;  /* 0x0000001102117220 */ /* 0x008fc60000400000 */
[----:B------:R-:W-:Y:S01]  /*1b220*/  STL [R1+0x2a4], R18 ;  /* 0x0002a41201007387 */ /* 0x000fe20000100800 */
[----:B------:R-:W-:-:S03]  /*1b230*/  FMUL R16, R2, R16 ;  /* 0x0000001002107220 */ /* 0x000fc60000400000 */
[----:B------:R-:W-:Y:S01]  /*1b240*/  STL [R1+0x290], R17 ;  /* 0x0002901101007387 */ /* 0x000fe20000100800 */
[----:B------:R-:W-:-:S03]  /*1b250*/  FMUL R15, R2, R15 ;  /* 0x0000000f020f7220 */ /* 0x000fc60000400000 */
[----:B------:R-:W-:Y:S01]  /*1b260*/  STL [R1+0x294], R16 ;  /* 0x0002941001007387 */ /* 0x000fe20000100800 */
[----:B------:R-:W-:-:S03]  /*1b270*/  FMUL R12, R2, R12 ;  /* 0x0000000c020c7220 */ /* 0x000fc60000400000 */
[----:B------:R-:W-:Y:S01]  /*1b280*/  STL [R1+0x280], R15 ;  /* 0x0002800f01007387 */ /* 0x000fe20000100800 */
[----:B------:R-:W-:-:S03]  /*1b290*/  FMUL R11, R2, R11 ;  /* 0x0000000b020b7220 */ /* 0x000fc60000400000 */
[----:B------:R-:W-:Y:S01]  /*1b2a0*/  STL [R1+0x284], R12 ;  /* 0x0002840c01007387 */ /* 0x000fe20000100800 */
[----:B----4-:R-:W-:-:S03]  /*1b2b0*/  FMUL R10, R2, R10 ;  /* 0x0000000a020a7220 */ /* 0x010fc60000400000 */
[----:B------:R-:W-:Y:S01]  /*1b2c0*/  STL [R1+0x230], R11 ;  /* 0x0002300b01007387 */ /* 0x000fe20000100800 */
[----:B------:R-:W-:-:S03]  /*1b2d0*/  FMUL R9, R2, R9 ;  /* 0x0000000902097220 */ /* 0x000fc60000400000 */
[----:B------:R-:W-:Y:S01]  /*1b2e0*/  STL [R1+0x234], R10 ;  /* 0x0002340a01007387 */ /* 0x000fe20000100800 */
[----:B------:R-:W-:-:S03]  /*1b2f0*/  FMUL R5, R2, R5 ;  /* 0x0000000502057220 */ /* 0x000fc60000400000 */
[----:B------:R-:W-:Y:S01]  /*1b300*/  STL [R1+0x100], R9 ;  /* 0x0001000901007387 */ /* 0x000fe20000100800 */
[C---:B0-----:R-:W-:Y:S02]  /*1b310*/  FMUL R2, R0.reuse, R8 ;  /* 0x0000000800027220 */ /* 0x041fe40000400000 */
[C---:B------:R-:W-:Y:S01]  /*1b320*/  FMUL R4, R0.reuse, R4 ;  /* 0x0000000400047220 */ /* 0x040fe20000400000 */
[----:B------:R0:W-:Y:S04]  /*1b330*/  STL [R1+0x104], R5 ;  /* 0x0001040501007387 */ /* 0x0001e80000100800 */
[----:B0-----:R-:W2:Y:S04]  /*1b340*/  LDL.LU R5, [R1+0x328] ;  /* 0x0003280001057983 */ /* 0x001ea80000300800 */
[----:B------:R0:W-:Y:S04]  /*1b350*/  STL [R1+0x2d8], R4 ;  /* 0x0002d80401007387 */ /* 0x0001e80000100800 */
[----:B0-----:R-:W3:Y:S04]  /*1b360*/  LDL.LU R4, [R1+0x32c] ;  /* 0x00032c0001047983 */ /* 0x001ee80000300800 */
[----:B------:R0:W-:Y:S04]  /*1b370*/  STL [R1+0x2dc], R2 ;  /* 0x0002dc0201007387 */ /* 0x0001e80000100800 */
[----:B------:R-:W4:Y:S01]  /*1b380*/  LDL.LU R26, [R1+0x318] ;  /* 0x00031800011a7983 */ /* 0x000f220000300800 */
[----:B-----5:R-:W-:-:S05]  /*1b390*/  FMUL R7, R0, R7 ;  /* 0x0000000700077220 */ /* 0x020fca0000400000 */
[----:B------:R-:W-:Y:S04]  /*1b3a0*/  STL [R1+0x2c8], R7 ;  /* 0x0002c80701007387 */ /* 0x000fe80000100800 */
[----:B------:R-:W5:Y:S01]  /*1b3b0*/  LDL.LU R24, [R1+0x31c] ;  /* 0x00031c0001187983 */ /* 0x000f620000300800 */
[----:B0-----:R-:W-:-:S05]  /*1b3c0*/  FMUL R2, R0, R6 ;  /* 0x0000000600027220 */ /* 0x001fca0000400000 */
[----:B------:R0:W-:Y:S04]  /*1b3d0*/  STL [R1+0x2cc], R2 ;  /* 0x0002cc0201007387 */ /* 0x0001e80000100800 */
        /* <DEDUP_REMOVED lines=8> */
[----:B0-----:R-:W5:Y:S04]  /*1b460*/  LDL.LU R2, [R1+0x810] ;  /* 0x0008100001027983 */ /* 0x001f680000300800 */
[----:B------:R-:W5:Y:S01]  /*1b470*/  LDL.LU R18, [R1+0x118] ;  /* 0x0001180001127983 */ /* 0x000f620000300800 */
[----:B------:R-:W-:-:S03]  /*1b480*/  LOP3.LUT R25, R27, 0x1c, RZ, 0xc0, !PT ;  /* 0x0000001c1b197812 */ /* 0x000fc600078ec0ff */
[----:B------:R-:W5:Y:S04]  /*1b490*/  LDL R17, [R1+0x718] ;  /* 0x0007180001117983 */ /* 0x000f680000100800 */
[----:B------:R-:W5:Y:S04]  /*1b4a0*/  LDL.64 R6, [R1+0x9e0] ;  /* 0x0009e00001067983 */ /* 0x000f680000100a00 */
[----:B------:R-:W0:Y:S04]  /*1b4b0*/  LDS R3, [R25.X4+0x10180] ;  /* 0x0101800019037984 */ /* 0x000e280000004800 */
[----:B------:R-:W1:Y:S01]  /*1b4c0*/  LDS R8, [R25.X4+0x10200] ;  /* 0x0102000019087984 */ /* 0x000e620000004800 */
[----:B--2---:R-:W-:-:S05]  /*1b4d0*/  FMUL R5, R0, R5 ;  /* 0x0000000500057220 */ /* 0x004fca0000400000 */
[----:B------:R2:W-:Y:S01]  /*1b4e0*/  STL [R1+0x2b8], R5 ;  /* 0x0002b80501007387 */ /* 0x0005e20000100800 */
[----:B---3--:R-:W-:-:S03]  /*1b4f0*/  FMUL R22, R0, R4 ;  /* 0x0000000400167220 */ /* 0x008fc60000400000 */
[----:B--2---:R-:W2:Y:S01]  /*1b500*/  LDL.64 R4, [R1+0x9d8] ;  /* 0x0009d80001047983 */ /* 0x004ea20000100a00 */
[----:B----4-:R-:W-:-:S03]  /*1b510*/  FMUL R26, R0, R26 ;  /* 0x0000001a001a7220 */ /* 0x010fc60000400000 */
[----:B------:R3:W-:Y:S04]  /*1b520*/  STL [R1+0x2bc], R22 ;  /* 0x0002bc1601007387 */ /* 0x0007e80000100800 */
[----:B---3--:R-:W3:Y:S04]  /*1b530*/  LDL.64 R22, [R1+0x9d0] ;  /* 0x0009d00001167983 */ /* 0x008ee80000100a00 */
[----:B------:R4:W-:Y:S01]  /*1b540*/  STL [R1+0x2a8], R26 ;  /* 0x0002a81a01007387 */ /* 0x0009e20000100800 */
[----:B-----5:R-:W-:-:S05]  /*1b550*/  FMUL R27, R0, R24 ;  /* 0x00000018001b7220 */ /* 0x020fca0000400000 */
[----:B------:R-:W-:Y:S01]  /*1b560*/  STL [R1+0x2ac], R27 ;  /* 0x0002ac1b01007387 */ /* 0x000fe20000100800 */
[C---:B----4-:R-:W-:Y:S02]  /*1b570*/  FMUL R26, R0.reuse, R21 ;  /* 0x00000015001a7220 */ /* 0x050fe40000400000 */
[C---:B------:R-:W-:Y:S02]  /*1b580*/  FMUL R24, R0.reuse, R20 ;  /* 0x0000001400187220 */ /* 0x040fe40000400000 */
[----:B------:R-:W4:Y:S01]  /*1b590*/  LDL.64 R20, [R1+0x9c8] ;  /* 0x0009c80001147983 */ /* 0x000f220000100a00 */
        /* <DEDUP_REMOVED lines=9> */
[----:B------:R-:W-:Y:S04]  /*1b630*/  STL [R1+0x238], R12 ;  /* 0x0002380c01007387 */ /* 0x000fe80000100800 */
[----:B------:R-:W-:Y:S04]  /*1b640*/  STL [R1+0x23c], R11 ;  /* 0x00023c0b01007387 */ /* 0x000fe80000100800 */
[----:B------:R5:W-:Y:S04]  /*1b650*/  STL [R1+0x108], R10 ;  /* 0x0001080a01007387 */ /* 0x000be80000100800 */
[----:B-----5:R-:W1:Y:S01]  /*1b660*/  LDL.LU R10, [R1+0x814] ;  /* 0x00081400010a7983 */ /* 0x020e620000300800 */
[----:B------:R-:W-:-:S02]  /*1b670*/  FMUL R9, R0, R9 ;  /* 0x0000000900097220 */ /* 0x000fc40000400000 */
[----:B0-----:R-:W-:Y:S02]  /*1b680*/  FFMA R2, R0, R2, R3 ;  /* 0x0000000200027223 */ /* 0x001fe40000000003 */
[----:B------:R-:W-:-:S04]  /*1b690*/  FADD R0, -R28, R29 ;  /* 0x0000001d1c007221 */ /* 0x000fc80000000100 */
[----:B------:R-:W-:-:S06]  /*1b6a0*/  FMUL R0, R0, 1.4426950216293334961 ;  /* 0x3fb8aa3b00007820 */ /* 0x000fcc0000400000 */
[----:B------:R-:W1:Y:S01]  /*1b6b0*/  MUFU.EX2 R0, R0 ;  /* 0x0000000000007308 */ /* 0x000e620000000800 */
[----:B------:R0:W-:Y:S01]  /*1b6c0*/  STL [R1+0x10c], R9 ;  /* 0x00010c0901007387 */ /* 0x0001e20000100800 */
[----:B------:R-:W-:-:S03]  /*1b6d0*/  IMAD.WIDE R6, R13, 0x2, R6 ;  /* 0x000000020d067825 */ /* 0x000fc600078e0206 */
[----:B------:R3:W-:Y:S04]  /*1b6e0*/  STL [R1+0x810], R2 ;  /* 0x0008100201007387 */ /* 0x0007e80000100800 */
[----:B------:R5:W4:Y:S04]  /*1b6f0*/  LDG.E.U16 R28, [R6.64] ;  /* 0x00000004061c7981 */ /* 0x000b28000c1e1500 */
[----:B0-----:R-:W4:Y:S04]  /*1b700*/  LDL.LU R9, [R1+0x400] ;  /* 0x0004000001097983 */ /* 0x001f280000300800 */
[----:B-----5:R-:W5:Y:S01]  /*1b710*/  LDL.LU R7, [R1+0x404] ;  /* 0x0004040001077983 */ /* 0x020f620000300800 */
[----:B--2---:R-:W-:-:S05]  /*1b720*/  IMAD.WIDE R4, R13, 0x2, R4 ;  /* 0x000000020d047825 */ /* 0x004fca00078e0204 */
[----:B------:R0:W2:Y:S01]  /*1b730*/  LDG.E.U16 R27, [R4.64] ;  /* 0x00000004041b7981 */ /* 0x0000a2000c1e1500 */
[----:B---3--:R-:W-:-:S03]  /*1b740*/  IMAD.WIDE R2, R13, 0x2, R22 ;  /* 0x000000020d027825 */ /* 0x008fc600078e0216 */
[----:B0-----:R-:W0:Y:S04]  /*1b750*/  LDS R5, [R25.X4+0x10280] ;  /* 0x0102800019057984 */ /* 0x001e280000004800 */
[----:B------:R4:W3:Y:S01]  /*1b760*/  LDG.E.U16 R26, [R2.64] ;  /* 0x00000004021a7981 */ /* 0x0008e2000c1e1500 */
[----:B------:R-:W-:Y:S02]  /*1b770*/  FADD R4, -R19, R14 ;  /* 0x0000000e13047221 */ /* 0x000fe40000000100 */
[----:B----4-:R-:W-:Y:S02]  /*1b780*/  IMAD.WIDE R2, R13, 0x2, R20 ;  /* 0x000000020d027825 */ /* 0x010fe400078e0214 */
[----:B------:R-:W4:Y:S04]  /*1b790*/  LDL.LU R21, [R1+0x3f0] ;  /* 0x0003f00001157983 */ /* 0x000f280000300800 */
[----:B------:R-:W4:Y:S04]  /*1b7a0*/  LDL.LU R20, [R1+0x3f4] ;  /* 0x0003f40001147983 */ /* 0x000f280000300800 */
[----:B------:R0:W4:Y:S02]  /*1b7b0*/  LDG.E.U16 R24, [R2.64] ;  /* 0x0000000402187981 */ /* 0x000124000c1e1500 */
[----:B0-----:R-:W-:-:S02]  /*1b7c0*/  FMUL R2, R4, 1.4426950216293334961 ;  /* 0x3fb8aa3b04027820 */ /* 0x001fc40000400000 */
[----:B-1----:R-:W-:-:S05]  /*1b7d0*/  FFMA R10, R0, R10, R8 ;  /* 0x0000000a000a7223 */ /* 0x002fca0000000008 */
[----:B------:R0:W-:Y:S04]  /*1b7e0*/  STL [R1+0x814], R10 ;  /* 0x0008140a01007387 */ /* 0x0001e80000100800 */
[----:B------:R-:W4:Y:S04]  /*1b7f0*/  LDL.LU R19, [R1+0x3e0] ;  /* 0x0003e00001137983 */ /* 0x000f280000300800 */
[----:B------:R-:W4:Y:S04]  /*1b800*/  LDL.LU R16, [R1+0x3e4] ;  /* 0x0003e40001107983 */ /* 0x000f280000300800 */
[----:B------:R-:W4:Y:S04]  /*1b810*/  LDL.LU R6, [R1+0x3d0] ;  /* 0x0003d00001067983 */ /* 0x000f280000300800 */
[----:B------:R-:W4:Y:S04]  /*1b820*/  LDL.LU R4, [R1+0x3d4] ;  /* 0x0003d40001047983 */ /* 0x000f280000300800 */
[----:B------:R-:W4:Y:S04]  /*1b830*/  LDL.LU R15, [R1+0x3c0] ;  /* 0x0003c000010f7983 */ /* 0x000f280000300800 */
[----:B------:R-:W4:Y:S01]  /*1b840*/  LDL.LU R14, [R1+0x3c4] ;  /* 0x0003c400010e7983 */ /* 0x000f220000300800 */
[----:B------:R-:W-:-:S03]  /*1b850*/  FADD R3, -R17, R18 ;  /* 0x0000001211037221 */ /* 0x000fc60000000100 */
[----:B------:R-:W4:Y:S01]  /*1b860*/  LDL.LU R12, [R1+0x3a0] ;  /* 0x0003a000010c7983 */ /* 0x000f220000300800 */
[----:B------:R-:W-:-:S03]  /*1b870*/  FMUL R23, R0, R9 ;  /* 0x0000000900177220 */ /* 0x000fc60000400000 */
[----:B------:R-:W4:Y:S04]  /*1b880*/  LDL.LU R11, [R1+0x3a4] ;  /* 0x0003a400010b7983 */ /* 0x000f280000300800 */
[----:B0-----:R-:W4:Y:S04]  /*1b890*/  LDL.LU R10, [R1+0x390] ;  /* 0x00039000010a7983 */ /* 0x001f280000300800 */
[----:B------:R-:W4:Y:S01]  /*1b8a0*/  LDL.LU R8, [R1+0x394] ;  /* 0x0003940001087983 */ /* 0x000f220000300800 */
[----:B-----5:R-:W-:-:S03]  /*1b8b0*/  FMUL R22, R0, R7 ;  /* 0x0000000700167220 */ /* 0x020fc60000400000 */
[----:B------:R-:W5:Y:S04]  /*1b8c0*/  LDL.LU R18, [R1+0x11c] ;  /* 0x00011c0001127983 */ /* 0x000f680000300800 */
[----:B------:R-:W5:Y:S04]  /*1b8d0*/  LDL R17, [R1+0x714] ;  /* 0x0007140001117983 */ /* 0x000f680000100800 */
[----:B------:R-:W5:Y:S04]  /*1b8e0*/  LDL.LU R9, [R1+0x340] ;  /* 0x0003400001097983 */ /* 0x000f680000300800 */
[----:B------:R-:W-:Y:S04]  /*1b8f0*/  STL [R1+0x49c], R28 ;  /* 0x00049c1c01007387 */ /* 0x000fe80000100800 */
[----:B------:R4:W-:Y:S04]  /*1b900*/  STL [R1+0xf0], R23 ;  /* 0x0000f01701007387 */ /* 0x0009e80000100800 */
[----:B--2---:R-:W-:Y:S04]  /*1b910*/  STL [R1+0x498], R27 ;  /* 0x0004981b01007387 */ /* 0x004fe80000100800 */
[----:B------:R-:W2:Y:S04]  /*1b920*/  LDL.LU R7, [R1+0x344] ;  /* 0x0003440001077983 */ /* 0x000ea80000300800 */
[----:B---3--:R-:W-:Y:S04]  /*1b930*/  STL [R1+0x494], R26 ;  /* 0x0004941a01007387 */ /* 0x008fe80000100800 */
[----:B------:R0:W-:Y:S01]  /*1b940*/  STL [R1+0xf4], R22 ;  /* 0x0000f41601007387 */ /* 0x0001e20000100800 */
[----:B----4-:R-:W-:-:S02]  /*1b950*/  FMUL R23, R0, R21 ;  /* 0x0000001500177220 */ /* 0x010fc40000400000 */
[----:B0-----:R-:W-:-:S03]  /*1b960*/  FMUL R22, R0, R20 ;  /* 0x0000001400167220 */ /* 0x001fc60000400000 */
[----:B------:R-:W-:Y:S04]  /*1b970*/  STL [R1+0xe0], R23 ;  /* 0x0000e01701007387 */ /* 0x000fe80000100800 */
[----:B------:R-:W-:Y:S04]  /*1b980*/  STL [R1+0x490], R24 ;  /* 0x0004901801007387 */ /* 0x000fe80000100800 */
[----:B------:R-:W-:Y:S01]  /*1b990*/  STL [R1+0xe4], R22 ;  /* 0x0000e41601007387 */ /* 0x000fe20000100800 */
[C---:B------:R-:W-:Y:S02]  /*1b9a0*/  FMUL R21, R0.reuse, R19 ;  /* 0x0000001300157220 */ /* 0x040fe40000400000 */
[----:B------:R-:W-:-:S03]  /*1b9b0*/  FMUL R20, R0, R16 ;  /* 0x0000001000147220 */ /* 0x000fc60000400000 */
[----:B------:R-:W-:Y:S01]  /*1b9c0*/  STL [R1+0xd0], R21 ;  /* 0x0000d01501007387 */ /* 0x000fe20000100800 */
[----:B------:R-:W-:-:S03]  /*1b9d0*/  FMUL R19, R0, R6 ;  /* 0x0000000600137220 */ /* 0x000fc60000400000 */
[----:B------:R-:W-:Y:S01]  /*1b9e0*/  STL [R1+0xd4], R20 ;  /* 0x0000d41401007387 */ /* 0x000fe20000100800 */
[----:B------:R-:W-:-:S03]  /*1b9f0*/  FMUL R16, R0, R4 ;  /* 0x0000000400107220 */ /* 0x000fc60000400000 */
[----:B------:R-:W3:Y:S04]  /*1ba00*/  LDL.LU R6, [R1+0x408] ;  /* 0x0004080001067983 */ /* 0x000ee80000300800 */
[----:B------:R-:W-:Y:S04]  /*1ba10*/  STL [R1+0xc0], R19 ;  /* 0x0000c01301007387 */ /* 0x000fe80000100800 */
[----:B------:R-:W4:Y:S01]  /*1ba20*/  LDL.LU R4, [R1+0x40c] ;  /* 0x00040c0001047983 */ /* 0x000f220000300800 */
[----:B------:R-:W3:Y:S03]  /*1ba30*/  MUFU.EX2 R2, R2 ;  /* 0x0000000200027308 */ /* 0x000ee60000000800 */
[----:B------:R0:W-:Y:S02]  /*1ba40*/  STL [R1+0xc4], R16 ;  /* 0x0000c41001007387 */ /* 0x0001e40000100800 */
[----:B0-----:R-:W-:-:S02]  /*1ba50*/  FMUL R16, R0, R15 ;  /* 0x0000000f00107220 */ /* 0x001fc40000400000 */
[C---:B------:R-:W-:Y:S02]  /*1ba60*/  FMUL R15, R0.reuse, R14 ;  /* 0x0000000e000f7220 */ /* 0x040fe40000400000 */
[C---:B------:R-:W-:Y:S02]  /*1ba70*/  FMUL R14, R0.reuse, R12 ;  /* 0x0000000c000e7220 */ /* 0x040fe40000400000 */
[C---:B------:R-:W-:Y:S01]  /*1ba80*/  FMUL R12, R0.reuse, R11 ;  /* 0x0000000b000c7220 */ /* 0x040fe20000400000 */
[----:B------:R-:W-:Y:S01]  /*1ba90*/  STL [R1+0xb0], R16 ;  /* 0x0000b01001007387 */ /* 0x000fe20000100800 */
[C---:B------:R-:W-:Y:S02]  /*1baa0*/  FMUL R11, R0.reuse, R10 ;  /* 0x0000000a000b7220 */ /* 0x040fe40000400000 */
[C---:B------:R-:W-:Y:S01]  /*1bab0*/  FMUL R10, R0.reuse, R8 ;  /* 0x00000008000a7220 */ /* 0x040fe20000400000 */
[----:B------:R-:W-:Y:S01]  /*1bac0*/  STL [R1+0xb4], R15 ;  /* 0x0000b40f01007387 */ /* 0x000fe20000100800 */
[----:B-----5:R-:W-:-:S03]  /*1bad0*/  FMUL R9, R0, R9 ;  /* 0x0000000900097220 */ /* 0x020fc60000400000 */
[----:B------:R-:W-:Y:S04]  /*1bae0*/  STL [R1+0x220], R14 ;  /* 0x0002200e01007387 */ /* 0x000fe80000100800 */
[----:B------:R-:W-:Y:S04]  /*1baf0*/  STL [R1+0x224], R12 ;  /* 0x0002240c01007387 */ /* 0x000fe80000100800 */
[----:B------:R-:W-:Y:S04]  /*1bb00*/  STL [R1+0x210], R11 ;  /* 0x0002100b01007387 */ /* 0x000fe80000100800 */
[----:B------:R-:W-:Y:S01]  /*1bb10*/  STL [R1+0x214], R10 ;  /* 0x0002140a01007387 */ /* 0x000fe20000100800 */
[----:B--2---:R-:W-:-:S03]  /*1bb20*/  FMUL R0, R0, R7 ;  /* 0x0000000700007220 */ /* 0x004fc60000400000 */
[----:B------:R-:W2:Y:S04]  /*1bb30*/  LDL.LU R24, [R1+0x3f8] ;  /* 0x0003f80001187983 */ /* 0x000ea80000300800 */
[----:B------:R-:W-:Y:S04]  /*1bb40*/  STL [R1+0x200], R9 ;  /* 0x0002000901007387 */ /* 0x000fe80000100800 */
[----:B------:R-:W5:Y:S04]  /*1bb50*/  LDL.LU R23, [R1+0x3fc] ;  /* 0x0003fc0001177983 */ /* 0x000f680000300800 */
[----:B------:R0:W-:Y:S04]  /*1bb60*/  STL [R1+0x204], R0 ;  /* 0x0002040001007387 */ /* 0x0001e80000100800 */
[----:B------:R-:W5:Y:S04]  /*1bb70*/  LDL.LU R22, [R1+0x3e8] ;  /* 0x0003e80001167983 */ /* 0x000f680000300800 */
[----:B------:R-:W5:Y:S01]  /*1bb80*/  LDL.LU R21, [R1+0x3ec] ;  /* 0x0003ec0001157983 */ /* 0x000f620000300800 */
[----:B0-----:R-:W-:-:S03]  /*1bb90*/  FMUL R0, R3, 1.4426950216293334961 ;  /* 0x3fb8aa3b03007820 */ /* 0x001fc60000400000 */
[----:B------:R-:W5:Y:S04]  /*1bba0*/  LDL.LU R20, [R1+0x3d8] ;  /* 0x0003d80001147983 */ /* 0x000f680000300800 */
[----:B------:R-:W5:Y:S04]  /*1bbb0*/  LDL.LU R19, [R1+0x3dc] ;  /* 0x0003dc0001137983 */ /* 0x000f680000300800 */
[----:B------:R-:W5:Y:S04]  /*1bbc0*/  LDL.LU R16, [R1+0x3c8] ;  /* 0x0003c80001107983 */ /* 0x000f680000300800 */
[----:B------:R-:W0:Y:S01]  /*1bbd0*/  LDS R8, [R25.X4+0x10300] ;  /* 0x0103000019087984 */ /* 0x000e220000004800 */
[----:B---3--:R-:W-:-:S05]  /*1bbe0*/  FMUL R6, R2, R6 ;  /* 0x0000000602067220 */ /* 0x008fca0000400000 */
[----:B------:R-:W-:Y:S01]  /*1bbf0*/  STL [R1+0xf8], R6 ;  /* 0x0000f80601007387 */ /* 0x000fe20000100800 */
[----:B----4-:R-:W-:-:S03]  /*1bc00*/  FMUL R3, R2, R4 ;  /* 0x0000000402037220 */ /* 0x010fc60000400000 */
[----:B------:R-:W3:Y:S04]  /*1bc10*/  LDL.LU R15, [R1+0x3cc] ;  /* 0x0003cc00010f7983 */ /* 0x000ee80000300800 */
[----:B------:R1:W-:Y:S04]  /*1bc20*/  STL [R1+0xfc], R3 ;  /* 0x0000fc0301007387 */ /* 0x0003e80000100800 */
[----:B------:R-:W4:Y:S04]  /*1bc30*/  LDL.LU R14, [R1+0x3a8] ;  /* 0x0003a800010e7983 */ /* 0x000f280000300800 */
[----:B------:R-:W4:Y:S04]  /*1bc40*/  LDL.LU R12, [R1+0x3ac] ;  /* 0x0003ac00010c7983 */ /* 0x000f280000300800 */
[----:B------:R-:W4:Y:S04]  /*1bc50*/  LDL.LU R11, [R1+0x398] ;  /* 0x00039800010b7983 */ /* 0x000f280000300800 */
[----:B------:R-:W4:Y:S04]  /*1bc60*/  LDL.LU R10, [R1+0x39c] ;  /* 0x00039c00010a7983 */ /* 0x000f280000300800 */
[----:B------:R-:W4:Y:S04]  /*1bc70*/  LDL.LU R9, [R1+0x348] ;  /* 0x0003480001097983 */ /* 0x000f280000300800 */
[----:B------:R-:W4:Y:S04]  /*1bc80*/  LDL.LU R4, [R1+0x34c] ;  /* 0x00034c0001047983 */ /* 0x000f280000300800 */
[----:B-1----:R-:W4:Y:S04]  /*1bc90*/  LDL.LU R3, [R1+0x818] ;  /* 0x0008180001037983 */ /* 0x002f280000300800 */
[----:B------:R-:W4:Y:S01]  /*1bca0*/  LDL.64 R6, [R1+0x9c0] ;  /* 0x0009c00001067983 */ /* 0x000f220000100a00 */
[----:B--2---:R-:W-:-:S02]  /*1bcb0*/  FMUL R24, R2, R24 ;  /* 0x0000001802187220 */ /* 0x004fc40000400000 */
[----:B-----5:R-:W-:-:S03]  /*1bcc0*/  FMUL R23, R2, R23 ;  /* 0x0000001702177220 */ /* 0x020fc60000400000 */
[----:B------:R-:W-:Y:S01]  /*1bcd0*/  STL [R1+0xe8], R24 ;  /* 0x0000e81801007387 */ /* 0x000fe20000100800 */
[----:B------:R-:W-:-:S03]  /*1bce0*/  FMUL R22, R2, R22 ;  /* 0x0000001602167220 */ /* 0x000fc60000400000 */
[----:B------:R-:W-:Y:S01]  /*1bcf0*/  STL [R1+0xec], R23 ;  /* 0x0000ec1701007387 */ /* 0x000fe20000100800 */
[----:B------:R-:W-:-:S03]  /*1bd00*/  FMUL R21, R2, R21 ;  /* 0x0000001502157220 */ /* 0x000fc60000400000 */
[----:B------:R1:W-:Y:S01]  /*1bd10*/  STL [R1+0xd8], R22 ;  /* 0x0000d81601007387 */ /* 0x0003e20000100800 */
[----:B------:R-:W-:-:S03]  /*1bd20*/  FMUL R20, R2, R20 ;  /* 0x0000001402147220 */ /* 0x000fc60000400000 */
[----:B------:R-:W-:Y:S01]  /*1bd30*/  STL [R1+0xdc], R21 ;  /* 0x0000dc1501007387 */ /* 0x000fe20000100800 */
[----:B------:R-:W-:-:S03]  /*1bd40*/  FMUL R19, R2, R19 ;  /* 0x0000001302137220 */ /* 0x000fc60000400000 */
[----:B-1----:R-:W2:Y:S01]  /*1bd50*/  LDL.64 R22, [R1+0x9b8] ;  /* 0x0009b80001167983 */ /* 0x002ea20000100a00 */
[----:B------:R-:W-:-:S03]  /*1bd60*/  FMUL R16, R2, R16 ;  /* 0x0000001002107220 */ /* 0x000fc60000400000 */
[----:B------:R1:W-:Y:S04]  /*1bd70*/  STL [R1+0xc8], R20 ;  /* 0x0000c81401007387 */ /* 0x0003e80000100800 */
[----:B-1----:R-:W2:Y:S04]  /*1bd80*/  LDL.64 R20, [R1+0x9b0] ;  /* 0x0009b00001147983 */ /* 0x002ea80000100a00 */
[----:B------:R-:W-:Y:S04]  /*1bd90*/  STL [R1+0xcc], R19 ;  /* 0x0000cc1301007387 */ /* 0x000fe80000100800 */
[----:B------:R-:W-:Y:S01]  /*1bda0*/  STL [R1+0xb8], R16 ;  /* 0x0000b81001007387 */ /* 0x000fe20000100800 */
[----:B---3--:R-:W-:-:S02]  /*1bdb0*/  FMUL R15, R2, R15 ;  /* 0x0000000f020f7220 */ /* 0x008fc40000400000 */
[----:B----4-:R-:W-:-:S03]  /*1bdc0*/  FMUL R14, R2, R14 ;  /* 0x0000000e020e7220 */ /* 0x010fc60000400000 */
[----:B------:R-:W-:Y:S01]  /*1bdd0*/  STL [R1+0xbc], R15 ;  /* 0x0000bc0f01007387 */ /* 0x000fe20000100800 */
[----:B------:R-:W-:-:S03]  /*1bde0*/  FMUL R12, R2, R12 ;  /* 0x0000000c020c7220 */ /* 0x000fc60000400000 */
[----:B------:R1:W-:Y:S01]  /*1bdf0*/  STL [R1+0x228], R14 ;  /* 0x0002280e01007387 */ /* 0x0003e20000100800 */
[----:B------:R-:W-:-:S03]  /*1be00*/  FMUL R11, R2, R11 ;  /* 0x0000000b020b7220 */ /* 0x000fc60000400000 */
[----:B------:R3:W-:Y:S01]  /*1be10*/  STL [R1+0x22c], R12 ;  /* 0x00022c0c01007387 */ /* 0x0007e20000100800 */
[----:B------:R-:W-:-:S03]  /*1be20*/  FMUL R10, R2, R10 ;  /* 0x0000000a020a7220 */ /* 0x000fc60000400000 */
[----:B------:R4:W-:Y:S01]  /*1be30*/  STL [R1+0x218], R11 ;  /* 0x0002180b01007387 */ /* 0x0009e20000100800 */
[----:B------:R-:W-:-:S03]  /*1be40*/  FMUL R9, R2, R9 ;  /* 0x0000000902097220 */ /* 0x000fc60000400000 */
[----:B------:R0:W-:Y:S01]  /*1be50*/  STL [R1+0x21c], R10 ;  /* 0x00021c0a01007387 */ /* 0x0001e20000100800 */
[----:B------:R-:W-:-:S03]  /*1be60*/  FMUL R4, R2, R4 ;  /* 0x0000000402047220 */ /* 0x000fc60000400000 */
[----:B------:R0:W-:Y:S04]  /*1be70*/  STL [R1+0x208], R9 ;  /* 0x0002080901007387 */ /* 0x0001e80000100800 */
[----:B------:R2:W-:Y:S04]  /*1be80*/  STL [R1+0x20c], R4 ;  /* 0x00020c0401007387 */ /* 0x0005e80000100800 */
[----:B-1----:R-:W5:Y:S01]  /*1be90*/  LDL.LU R14, [R1+0x81c] ;  /* 0x00081c00010e7983 */ /* 0x002f620000300800 */
[----:B------:R-:W-:-:S03]  /*1bea0*/  FFMA R3, R2, R3, R5 ;  /* 0x0000000302037223 */ /* 0x000fc60000000005 */
[----:B---3--:R-:W3:Y:S04]  /*1beb0*/  LDL.LU R12, [R1+0x440] ;  /* 0x00044000010c7983 */ /* 0x008ee80000300800 */
[----:B------:R1:W-:Y:S04]  /*1bec0*/  STL [R1+0x818], R3 ;  /* 0x0008180301007387 */ /* 0x0003e80000100800 */
[----:B----4-:R-:W4:Y:S01]  /*1bed0*/  LDL.LU R11, [R1+0x444] ;  /* 0x00044400010b7983 */ /* 0x010f220000300800 */
[----:B------:R-:W5:Y:S03]  /*1bee0*/  MUFU.EX2 R0, R0 ;  /* 0x0000000000007308 */ /* 0x000f660000000800 */
[----:B0-----:R-:W4:Y:S04]  /*1bef0*/  LDL.LU R10, [R1+0x430] ;  /* 0x00043000010a7983 */ /* 0x001f280000300800 */
[----:B------:R-:W4:Y:S01]  /*1bf00*/  LDL.LU R9, [R1+0x434] ;  /* 0x0004340001097983 */ /* 0x000f220000300800 */
[----:B------:R-:W-:-:S04]  /*1bf10*/  IMAD.WIDE R6, R13, 0x2, R6 ;  /* 0x000000020d067825 */ /* 0x000fc800078e0206 */
[----:B--2---:R-:W-:-:S05]  /*1bf20*/  IMAD.WIDE R4, R13, 0x2, R22 ;  /* 0x000000020d047825 */ /* 0x004fca00078e0216 */
[----:B------:R0:W2:Y:S01]  /*1bf30*/  LDG.E.U16 R19, [R4.64] ;  /* 0x0000000404137981 */ /* 0x0000a2000c1e1500 */
[----:B-1----:R-:W-:-:S03]  /*1bf40*/  IMAD.WIDE R2, R13, 0x2, R20 ;  /* 0x000000020d027825 */ /* 0x002fc600078e0214 */
[----:B------:R1:W2:Y:S04]  /*1bf50*/  LDG.E.U16 R20, [R6.64] ;  /* 0x0000000406147981 */ /* 0x0002a8000c1e1500 */
[----:B------:R0:W2:Y:S02]  /*1bf60*/  LDG.E.U16 R21, [R2.64] ;  /* 0x0000000402157981 */ /* 0x0000a4000c1e1500 */
[----:B0-----:R-:W-:Y:S02]  /*1bf70*/  FADD R2, -R17, R18 ;  /* 0x0000001211027221 */ /* 0x001fe40000000100 */
[----:B------:R-:W0:Y:S04]  /*1bf80*/  LDS R3, [R25.X4+0x10380] ;  /* 0x0103800019037984 */ /* 0x000e280000004800 */
[----:B------:R-:W2:Y:S04]  /*1bf90*/  LDL.LU R18, [R1+0x420] ;  /* 0x0004200001127983 */ /* 0x000ea80000300800 */
[----:B------:R-:W2:Y:S04]  /*1bfa0*/  LDL.LU R17, [R1+0x424] ;  /* 0x0004240001117983 */ /* 0x000ea80000300800 */
[----:B------:R-:W2:Y:S04]  /*1bfb0*/  LDL.LU R16, [R1+0x410] ;  /* 0x0004100001107983 */ /* 0x000ea80000300800 */
[----:B------:R-:W2:Y:S04]  /*1bfc0*/  LDL.LU R15, [R1+0x414] ;  /* 0x00041400010f7983 */ /* 0x000ea80000300800 */
[----:B-1----:R-:W2:Y:S04]  /*1bfd0*/  LDL.LU R7, [R1+0x380] ;  /* 0x0003800001077983 */ /* 0x002ea80000300800 */
[----:B------:R-:W2:Y:S01]  /*1bfe0*/  LDL.LU R6, [R1+0x384] ;  /* 0x0003840001067983 */ /* 0x000ea20000300800 */
[----:B-----5:R-:W-:-:S05]  /*1bff0*/  FFMA R14, R0, R14, R8 ;  /* 0x0000000e000e7223 */ /* 0x020fca0000000008 */
[----:B------:R-:W-:Y:S04]  /*1c000*/  STL [R1+0x81c], R14 ;  /* 0x00081c0e01007387 */ /* 0x000fe80000100800 */
[----:B------:R-:W5:Y:S01]  /*1c010*/  LDL.LU R5, [R1+0x370] ;  /* 0x0003700001057983 */ /* 0x000f620000300800 */
[C---:B---3--:R-:W-:Y:S02]  /*1c020*/  FMUL R4, R0.reuse, R12 ;  /* 0x0000000c00047220 */ /* 0x048fe40000400000 */
[----:B----4-:R-:W-:-:S03]  /*1c030*/  FMUL R8, R0, R11 ;  /* 0x0000000b00087220 */ /* 0x010fc60000400000 */
[----:B------:R1:W-:Y:S01]  /*1c040*/  STL [R1+0x1f0], R4 ;  /* 0x0001f00401007387 */ /* 0x0003e20000100800 */
[----:B------:R-:W-:-:S03]  /*1c050*/  FMUL R10, R0, R10 ;  /* 0x0000000a000a7220 */ /* 0x000fc60000400000 */
[----:B-1----:R-:W3:Y:S04]  /*1c060*/  LDL.LU R4, [R1+0x374] ;  /* 0x0003740001047983 */ /* 0x002ee80000300800 */
[----:B------:R1:W-:Y:S04]  /*1c070*/  STL [R1+0x1f4], R8 ;  /* 0x0001f40801007387 */ /* 0x0003e80000100800 */
[----:B------:R-:W4:Y:S01]  /*1c080*/  LDL.LU R14, [R1+0x360] ;  /* 0x00036000010e7983 */ /* 0x000f220000300800 */
[----:B-1----:R-:W-:-:S03]  /*1c090*/  FMUL R8, R0, R9 ;  /* 0x0000000900087220 */ /* 0x002fc60000400000 */
[----:B------:R1:W-:Y:S04]  /*1c0a0*/  STL [R1+0x1e0], R10 ;  /* 0x0001e00a01007387 */ /* 0x0003e80000100800 */
[----:B------:R-:W4:Y:S04]  /*1c0b0*/  LDL.LU R12, [R1+0x364] ;  /* 0x00036400010c7983 */ /* 0x000f280000300800 */
[----:B------:R0:W-:Y:S04]  /*1c0c0*/  STL [R1+0x1e4], R8 ;  /* 0x0001e40801007387 */ /* 0x0001e80000100800 */
[----:B------:R-:W4:Y:S04]  /*1c0d0*/  LDL.LU R11, [R1+0x350] ;  /* 0x00035000010b7983 */ /* 0x000f280000300800 */
[----:B-1----:R-:W4:Y:S04]  /*1c0e0*/  LDL.LU R10, [R1+0x354] ;  /* 0x00035400010a7983 */ /* 0x002f280000300800 */
[----:B------:R-:W4:Y:S04]  /*1c0f0*/  LDL.LU R9, [R1+0x448] ;  /* 0x0004480001097983 */ /* 0x000f280000300800 */
[----:B0-----:R-:W4:Y:S04]  /*1c100*/  LDL.LU R8, [R1+0x44c] ;  /* 0x00044c0001087983 */ /* 0x001f280000300800 */
[----:B--2---:R0:W-:Y:S04]  /*1c110*/  STL [R1+0x398], R20 ;  /* 0x0003981401007387 */ /* 0x0041e80000100800 */
[----:B------:R1:W-:Y:S01]  /*1c120*/  STL [R1+0x394], R19 ;  /* 0x0003941301007387 */ /* 0x0003e20000100800 */
[----:B0-----:R-:W-:-:S03]  /*1c130*/  FMUL R20, R0, R18 ;  /* 0x0000001200147220 */ /* 0x001fc60000400000 */
[----:B------:R-:W-:Y:S01]  /*1c140*/  STL [R1+0x390], R21 ;  /* 0x0003901501007387 */ /* 0x000fe20000100800 */
[C---:B------:R-:W-:Y:S02]  /*1c150*/  FMUL R18, R0.reuse, R16 ;  /* 0x0000001000127220 */ /* 0x040fe40000400000 */
[C---:B-1----:R-:W-:Y:S02]  /*1c160*/  FMUL R19, R0.reuse, R17 ;  /* 0x0000001100137220 */ /* 0x042fe40000400000 */
[C---:B------:R-:W-:Y:S01]  /*1c170*/  FMUL R17, R0.reuse, R15 ;  /* 0x0000000f00117220 */ /* 0x040fe20000400000 */
[----:B------:R-:W-:Y:S01]  /*1c180*/  STL [R1+0x1d0], R20 ;  /* 0x0001d01401007387 */ /* 0x000fe20000100800 */
[----:B------:R-:W-:-:S03]  /*1c190*/  FMUL R16, R0, R7 ;  /* 0x0000000700107220 */ /* 0x000fc60000400000 */
[----:B------:R-:W-:Y:S01]  /*1c1a0*/  STL [R1+0x1d4], R19 ;  /* 0x0001d41301007387 */ /* 0x000fe20000100800 */
[----:B------:R-:W-:-:S03]  /*1c1b0*/  FMUL R15, R0, R6 ;  /* 0x00000006000f7220 */ /* 0x000fc60000400000 */
[----:B------:R-:W-:Y:S04]  /*1c1c0*/  STL [R1+0x1c0], R18 ;  /* 0x0001c01201007387 */ /* 0x000fe80000100800 */
[----:B------:R-:W-:Y:S04]  /*1c1d0*/  STL [R1+0x1c4], R17 ;  /* 0x0001c41101007387 */ /* 0x000fe80000100800 */
[----:B------:R-:W2:Y:S04]  /*1c1e0*/  LDL.LU R7, [R1+0x438] ;  /* 0x0004380001077983 */ /* 0x000ea80000300800 */
[----:B------:R5:W-:Y:S04]  /*1c1f0*/  STL [R1+0x1b0], R16 ;  /* 0x0001b01001007387 */ /* 0x000be80000100800 */
[----:B------:R-:W2:Y:S04]  /*1c200*/  LDL.LU R6, [R1+0x43c] ;  /* 0x00043c0001067983 */ /* 0x000ea80000300800 */
[----:B------:R3:W-:Y:S01]  /*1c210*/  STL [R1+0x1b4], R15 ;  /* 0x0001b40f01007387 */ /* 0x0007e20000100800 */
[----:B-----5:R-:W-:-:S03]  /*1c220*/  FMUL R16, R0, R5 ;  /* 0x0000000500107220 */ /* 0x020fc60000400000 */
[----:B------:R-:W5:Y:S01]  /*1c230*/  LDL.LU R5, [R1+0x428] ;  /* 0x0004280001057983 */ /* 0x000f620000300800 */
[----:B------:R-:W-:-:S06]  /*1c240*/  FMUL R2, R2, 1.4426950216293334961 ;  /* 0x3fb8aa3b02027820 */ /* 0x000fcc0000400000 */
[----:B------:R-:W0:Y:S01]  /*1c250*/  MUFU.EX2 R2, R2 ;  /* 0x0000000200027308 */ /* 0x000e220000000800 */
[----:B------:R-:W-:Y:S01]  /*1c260*/  STL [R1+0x1a0], R16 ;  /* 0x0001a01001007387 */ /* 0x000fe20000100800 */
[----:B---3--:R-:W-:-:S03]  /*1c270*/  FMUL R15, R0, R4 ;  /* 0x00000004000f7220 */ /* 0x008fc60000400000 */
[----:B------:R-:W3:Y:S01]  /*1c280*/  LDL.LU R4, [R1+0x42c] ;  /* 0x00042c0001047983 */ /* 0x000ee20000300800 */
[----:B----4-:R-:W-:-:S03]  /*1c290*/  FMUL R14, R0, R14 ;  /* 0x0000000e000e7220 */ /* 0x010fc60000400000 */
[----:B------:R-:W-:Y:S04]  /*1c2a0*/  STL [R1+0x1a4], R15 ;  /* 0x0001a40f01007387 */ /* 0x000fe80000100800 */
[----:B------:R-:W-:Y:S01]  /*1c2b0*/  STL [R1+0x190], R14 ;  /* 0x0001900e01007387 */ /* 0x000fe20000100800 */
[C---:B------:R-:W-:Y:S02]  /*1c2c0*/  FMUL R12, R0.reuse, R12 ;  /* 0x0000000c000c7220 */ /* 0x040fe40000400000 */
[----:B------:R-:W-:-:S03]  /*1c2d0*/  FMUL R11, R0, R11 ;  /* 0x0000000b000b7220 */ /* 0x000fc60000400000 */
[----:B------:R-:W-:Y:S01]  /*1c2e0*/  STL [R1+0x194], R12 ;  /* 0x0001940c01007387 */ /* 0x000fe20000100800 */
[----:B------:R-:W-:-:S03]  /*1c2f0*/  FMUL R10, R0, R10 ;  /* 0x0000000a000a7220 */ /* 0x000fc60000400000 */
[----:B------:R-:W-:Y:S01]  /*1c300*/  STL [R1+0x180], R11 ;  /* 0x0001800b01007387 */ /* 0x000fe20000100800 */
[----:B0-----:R-:W-:-:S03]  /*1c310*/  FMUL R9, R2, R9 ;  /* 0x0000000902097220 */ /* 0x001fc60000400000 */
[----:B------:R-:W-:Y:S01]  /*1c320*/  STL [R1+0x184], R10 ;  /* 0x0001840a01007387 */ /* 0x000fe20000100800 */
[----:B------:R-:W-:-:S03]  /*1c330*/  FMUL R0, R2, R8 ;  /* 0x0000000802007220 */ /* 0x000fc60000400000 */
[----:B------:R-:W4:Y:S04]  /*1c340*/  LDL.LU R20, [R1+0x418] ;  /* 0x0004180001147983 */ /* 0x000f280000300800 */
[----:B------:R0:W-:Y:S04]  /*1c350*/  STL [R1+0x1f8], R9 ;  /* 0x0001f80901007387 */ /* 0x0001e80000100800 */
[----:B------:R-:W4:Y:S04]  /*1c360*/  LDL.LU R19, [R1+0x41c] ;  /* 0x00041c0001137983 */ /* 0x000f280000300800 */
[----:B------:R1:W-:Y:S04]  /*1c370*/  STL [R1+0x1fc], R0 ;  /* 0x0001fc0001007387 */ /* 0x0003e80000100800 */
[----:B------:R-:W4:Y:S04]  /*1c380*/  LDL.LU R18, [R1+0x388] ;  /* 0x0003880001127983 */ /* 0x000f280000300800 */
[----:B------:R-:W4:Y:S04]  /*1c390*/  LDL.LU R17, [R1+0x38c] ;  /* 0x00038c0001117983 */ /* 0x000f280000300800 */
[----:B0-----:R-:W4:Y:S04]  /*1c3a0*/  LDL.LU R9, [R1+0x378] ;  /* 0x0003780001097983 */ /* 0x001f280000300800 */
[----:B------:R-:W4:Y:S04]  /*1c3b0*/  LDL.LU R8, [R1+0x37c] ;  /* 0x00037c0001087983 */ /* 0x000f280000300800 */
[----:B------:R-:W4:Y:S01]  /*1c3c0*/  LDL.LU R16, [R1+0x368] ;  /* 0x0003680001107983 */ /* 0x000f220000300800 */
[----:B--2---:R-:W-:-:S05]  /*1c3d0*/  FMUL R7, R2, R7 ;  /* 0x0000000702077220 */ /* 0x004fca0000400000 */
[----:B------:R-:W-:Y:S01]  /*1c3e0*/  STL [R1+0x1e8], R7 ;  /* 0x0001e80701007387 */ /* 0x000fe20000100800 */
[----:B-1----:R-:W-:-:S03]  /*1c3f0*/  FMUL R0, R2, R6 ;  /* 0x0000000602007220 */ /* 0x002fc60000400000 */
[----:B------:R-:W2:Y:S04]  /*1c400*/  LDL.LU R15, [R1+0x36c] ;  /* 0x00036c00010f7983 */ /* 0x000ea80000300800 */
[----:B------:R3:W-:Y:S04]  /*1c410*/  STL [R1+0x1ec], R0 ;  /* 0x0001ec0001007387 */ /* 0x0007e80000100800 */
[----:B------:R-:W2:Y:S01]  /*1c420*/  LDL.LU R14, [R1+0x358] ;  /* 0x00035800010e7983 */ /* 0x000ea20000300800 */
[----:B-----5:R-:W-:-:S05]  /*1c430*/  FMUL R5, R2, R5 ;  /* 0x0000000502057220 */ /* 0x020fca0000400000 */
[----:B------:R-:W-:Y:S04]  /*1c440*/  STL [R1+0x1d8], R5 ;  /* 0x0001d80501007387 */ /* 0x000fe80000100800 */
[----:B------:R-:W5:Y:S01]  /*1c450*/  LDL.LU R12, [R1+0x35c] ;  /* 0x00035c00010c7983 */ /* 0x000f620000300800 */
[----:B---3--:R-:W-:-:S05]  /*1c460*/  FMUL R0, R2, R4 ;  /* 0x0000000402007220 */ /* 0x008fca0000400000 */
[----:B------:R0:W-:Y:S04]  /*1c470*/  STL [R1+0x1dc], R0 ;  /* 0x0001dc0001007387 */ /* 0x0001e80000100800 */
[----:B0-----:R-:W3:Y:S04]  /*1c480*/  LDL.LU R0, [R1+0x820] ;  /* 0x0008200001007983 */ /* 0x001ee80000300800 */
[----:B------:R-:W3:Y:S04]  /*1c490*/  LDL.64 R6, [R1+0x9a8] ;  /* 0x0009a80001067983 */ /* 0x000ee80000100a00 */
[----:B------:R-:W3:Y:S04]  /*1c4a0*/  LDL.64 R4, [R1+0x9a0] ;  /* 0x0009a00001047983 */ /* 0x000ee80000100a00 */
[----:B------:R-:W3:Y:S01]  /*1c4b0*/  LDL.64 R10, [R1+0x998] ;  /* 0x00099800010a7983 */ /* 0x000ee20000100a00 */
[----:B----4-:R-:W-:-:S02]  /*1c4c0*/  FMUL R22, R2, R20 ;  /* 0x0000001402167220 */ /* 0x010fc40000400000 */
        /* <DEDUP_REMOVED lines=9> */
[----:B------:R-:W4:Y:S01]  /*1c560*/  LDL.64 R8, [R1+0x990] ;  /* 0x0009900001087983 */ /* 0x000f220000100a00 */
[----:B------:R-:W-:-:S03]  /*1c570*/  FMUL R16, R2, R16 ;  /* 0x0000001002107220 */ /* 0x000fc60000400000 */
[----:B------:R0:W-:Y:S04]  /*1c580*/  STL [R1+0x1a8], R18 ;  /* 0x0001a81201007387 */ /* 0x0001e80000100800 */
[----:B------:R-:W-:Y:S04]  /*1c590*/  STL [R1+0x1ac], R17 ;  /* 0x0001ac1101007387 */ /* 0x000fe80000100800 */
[----:B0-----:R-:W4:Y:S01]  /*1c5a0*/  LDL.64 R18, [R1+0x988] ;  /* 0x0009880001127983 */ /* 0x001f220000100a00 */
[----:B--2---:R-:W-:-:S03]  /*1c5b0*/  FMUL R15, R2, R15 ;  /* 0x0000000f020f7220 */ /* 0x004fc60000400000 */
[----:B------:R0:W-:Y:S01]  /*1c5c0*/  STL [R1+0x198], R16 ;  /* 0x0001981001007387 */ /* 0x0001e20000100800 */
[----:B------:R-:W-:-:S03]  /*1c5d0*/  FMUL R14, R2, R14 ;  /* 0x0000000e020e7220 */ /* 0x000fc60000400000 */
[----:B0-----:R-:W2:Y:S04]  /*1c5e0*/  LDL.64 R16, [R1+0x980] ;  /* 0x0009800001107983 */ /* 0x001ea80000100a00 */
[----:B------:R-:W-:Y:S04]  /*1c5f0*/  STL [R1+0x19c], R15 ;  /* 0x00019c0f01007387 */ /* 0x000fe80000100800 */
[----:B------:R0:W-:Y:S01]  /*1c600*/  STL [R1+0x188], R14 ;  /* 0x0001880e01007387 */ /* 0x0001e20000100800 */
[----:B-----5:R-:W-:-:S05]  /*1c610*/  FMUL R12, R2, R12 ;  /* 0x0000000c020c7220 */ /* 0x020fca0000400000 */
[----:B------:R1:W-:Y:S04]  /*1c620*/  STL [R1+0x18c], R12 ;  /* 0x00018c0c01007387 */ /* 0x0003e80000100800 */
[----:B0-----:R-:W5:Y:S01]  /*1c630*/  LDL.64 R14, [R1+0x978] ;  /* 0x00097800010e7983 */ /* 0x001f620000100a00 */
[----:B---3--:R-:W-:Y:S02]  /*1c640*/  FFMA R0, R2, R0, R3 ;  /* 0x0000000002007223 */ /* 0x008fe40000000003 */
[----:B------:R-:W-:-:S03]  /*1c650*/  IMAD.WIDE R6, R13, 0x2, R6 ;  /* 0x000000020d067825 */ /* 0x000fc600078e0206 */
[----:B------:R0:W-:Y:S01]  /*1c660*/  STL [R1+0x820], R0 ;  /* 0x0008200001007387 */ /* 0x0001e20000100800 */
[----:B------:R-:W-:-:S03]  /*1c670*/  IMAD.WIDE R4, R13, 0x2, R4 ;  /* 0x000000020d047825 */ /* 0x000fc600078e0204 */
[----:B------:R-:W3:Y:S01]  /*1c680*/  LDL.64 R22, [R1+0x968] ;  /* 0x0009680001167983 */ /* 0x000ee20000100a00 */
[----:B------:R-:W-:-:S03]  /*1c690*/  IMAD.WIDE R2, R13, 0x2, R10 ;  /* 0x000000020d027825 */ /* 0x000fc600078e020a */
[----:B------:R4:W3:Y:S04]  /*1c6a0*/  LDG.E.U16 R28, [R6.64] ;  /* 0x00000004061c7981 */ /* 0x0008e8000c1e1500 */
[----:B------:R-:W3:Y:S04]  /*1c6b0*/  LDL.64 R10, [R1+0x970] ;  /* 0x00097000010a7983 */ /* 0x000ee80000100a00 */
[----:B-1----:R1:W3:Y:S04]  /*1c6c0*/  LDG.E.U16 R12, [R4.64] ;  /* 0x00000004040c7981 */ /* 0x0022e8000c1e1500 */
[----:B0-----:R2:W3:Y:S04]  /*1c6d0*/  LDG.E.U16 R0, [R2.64] ;  /* 0x0000000402007981 */ /* 0x0014e8000c1e1500 */
[----:B------:R-:W3:Y:S01]  /*1c6e0*/  LDL.64 R20, [R1+0x960] ;  /* 0x0009600001147983 */ /* 0x000ee20000100a00 */
[----:B----4-:R-:W-:-:S03]  /*1c6f0*/  IMAD.WIDE R6, R13, 0x2, R8 ;  /* 0x000000020d067825 */ /* 0x010fc600078e0208 */
[----:B------:R-:W4:Y:S04]  /*1c700*/  LDL.64 R8, [R1+0x958] ;  /* 0x0009580001087983 */ /* 0x000f280000100a00 */
[----:B------:R5:W4:Y:S01]  /*1c710*/  LDG.E.U16 R29, [R6.64] ;  /* 0x00000004061d7981 */ /* 0x000b22000c1e1500 */
[----:B-1----:R-:W-:-:S03]  /*1c720*/  IMAD.WIDE R4, R13, 0x2, R18 ;  /* 0x000000020d047825 */ /* 0x002fc600078e0212 */
[----:B------:R-:W4:Y:S04]  /*1c730*/  LDL.64 R18, [R1+0x950] ;  /* 0x0009500001127983 */ /* 0x000f280000100a00 */
[----:B------:R0:W4:Y:S01]  /*1c740*/  LDG.E.U16 R24, [R4.64] ;  /* 0x0000000404187981 */ /* 0x000122000c1e1500 */
[----:B-----5:R-:W-:-:S03]  /*1c750*/  IMAD.WIDE R6, R13, 0x2, R14 ;  /* 0x000000020d067825 */ /* 0x020fc600078e020e */
[----:B------:R-:W5:Y:S01]  /*1c760*/  LDL.64 R14, [R1+0x940] ;  /* 0x00094000010e7983 */ /* 0x000f620000100a00 */
[----:B--2---:R-:W-:-:S03]  /*1c770*/  IMAD.WIDE R2, R13, 0x2, R16 ;  /* 0x000000020d027825 */ /* 0x004fc600078e0210 */
[----:B------:R-:W2:Y:S04]  /*1c780*/  LDL.64 R16, [R1+0x948] ;  /* 0x0009480001107983 */ /* 0x000ea80000100a00 */
[----:B------:R3:W2:Y:S04]  /*1c790*/  LDG.E.U16 R26, [R2.64] ;  /* 0x00000004021a7981 */ /* 0x0006a8000c1e1500 */
[----:B------:R1:W2:Y:S01]  /*1c7a0*/  LDG.E.U16 R27, [R6.64] ;  /* 0x00000004061b7981 */ /* 0x0002a2000c1e1500 */
[----:B---3--:R-:W-:-:S04]  /*1c7b0*/  IMAD.WIDE R2, R13, 0x2, R22 ;  /* 0x000000020d027825 */ /* 0x008fc800078e0216 */
[C---:B0-----:R-:W-:Y:S02]  /*1c7c0*/  IMAD.WIDE R4, R13.reuse, 0x2, R10 ;  /* 0x000000020d047825 */ /* 0x041fe400078e020a */
[----:B------:R-:W3:Y:S04]  /*1c7d0*/  LDL.64 R10, [R1+0x938] ;  /* 0x00093800010a7983 */ /* 0x000ee80000100a00 */
[----:B------:R0:W-:Y:S04]  /*1c7e0*/  STL [R1+0x380], R28 ;  /* 0x0003801c01007387 */ /* 0x0001e80000100800 */
[----:B------:R1:W-:Y:S04]  /*1c7f0*/  STL [R1+0x37c], R12 ;  /* 0x00037c0c01007387 */ /* 0x0003e80000100800 */
[----:B0-----:R4:W3:Y:S04]  /*1c800*/  LDG.E.U16 R28, [R4.64] ;  /* 0x00000004041c7981 */ /* 0x0018e8000c1e1500 */
[----:B-1----:R0:W3:Y:S01]  /*1c810*/  LDG.E.U16 R12, [R2.64] ;  /* 0x00000004020c7981 */ /* 0x0020e2000c1e1500 */
[----:B------:R-:W-:-:S04]  /*1c820*/  IMAD.WIDE R6, R13, 0x2, R20 ;  /* 0x000000020d067825 */ /* 0x000fc800078e0214 */
[C---:B----4-:R-:W-:Y:S02]  /*1c830*/  IMAD.WIDE R4, R13.reuse, 0x2, R8 ;  /* 0x000000020d047825 */ /* 0x050fe400078e0208 */
[----:B------:R-:W4:Y:S04]  /*1c840*/  LDL.64 R8, [R1+0x930] ;  /* 0x0009300001087983 */ /* 0x000f280000100a00 */
[----:B------:R1:W-:Y:S04]  /*1c850*/  STL [R1+0x378], R0 ;  /* 0x0003780001007387 */ /* 0x0003e80000100800 */
[----:B------:R-:W4:Y:S01]  /*1c860*/  LDL.64 R22, [R1+0x928] ;  /* 0x0009280001167983 */ /* 0x000f220000100a00 */
[----:B0-----:R-:W-:-:S03]  /*1c870*/  IMAD.WIDE R2, R13, 0x2, R18 ;  /* 0x000000020d027825 */ /* 0x001fc600078e0212 */
[----:B------:R-:W4:Y:S04]  /*1c880*/  LDL.64 R18, [R1+0x920] ;  /* 0x0009200001127983 */ /* 0x000f280000100a00 */
[----:B------:R0:W-:Y:S04]  /*1c890*/  STL [R1+0x374], R29 ;  /* 0x0003741d01007387 */ /* 0x0001e80000100800 */
[----:B-1----:R2:W4:Y:S04]  /*1c8a0*/  LDG.E.U16 R0, [R6.64] ;  /* 0x0000000406007981 */ /* 0x002528000c1e1500 */
[----:B------:R3:W4:Y:S04]  /*1c8b0*/  LDG.E.U16 R21, [R2.64] ;  /* 0x0000000402157981 */ /* 0x000728000c1e1500 */
[----:B0-----:R5:W4:Y:S02]  /*1c8c0*/  LDG.E.U16 R29, [R4.64] ;  /* 0x00000004041d7981 */ /* 0x001b24000c1e1500 */
[----:B-----5:R-:W-:-:S05]  /*1c8d0*/  IMAD.WIDE R4, R13, 0x2, R14 ;  /* 0x000000020d047825 */ /* 0x020fca00078e020e */
[----:B------:R0:W5:Y:S01]  /*1c8e0*/  LDG.E.U16 R20, [R4.64] ;  /* 0x0000000404147981 */ /* 0x000162000c1e1500 */
[----:B--2---:R-:W-:-:S03]  /*1c8f0*/  IMAD.WIDE R6, R13, 0x2, R16 ;  /* 0x000000020d067825 */ /* 0x004fc600078e0210 */
[----:B------:R-:W2:Y:S04]  /*1c900*/  LDL.64 R16, [R1+0x918] ;  /* 0x0009180001107983 */ /* 0x000ea80000100a00 */
[----:B------:R1:W-:Y:S04]  /*1c910*/  STL [R1+0x370], R24 ;  /* 0x0003701801007387 */ /* 0x0003e80000100800 */
[----:B------:R-:W-:Y:S04]  /*1c920*/  STL [R1+0x368], R27 ;  /* 0x0003681b01007387 */ /* 0x000fe80000100800 */
[----:B------:R0:W-:Y:S04]  /*1c930*/  STL [R1+0x36c], R26 ;  /* 0x00036c1a01007387 */ /* 0x0001e80000100800 */
[----:B------:R-:W2:Y:S04]  /*1c940*/  LDL.64 R14, [R1+0x908] ;  /* 0x00090800010e7983 */ /* 0x000ea80000100a00 */
[----:B-1----:R4:W2:Y:S01]  /*1c950*/  LDG.E.U16 R24, [R6.64] ;  /* 0x0000000406187981 */ /* 0x0028a2000c1e1500 */
[----:B---3--:R-:W-:-:S03]  /*1c960*/  IMAD.WIDE R2, R13, 0x2, R10 ;  /* 0x000000020d027825 */ /* 0x008fc600078e020a */
[----:B0-----:R-:W3:Y:S01]  /*1c970*/  LDL.64 R26, [R1+0x910] ;  /* 0x00091000011a7983 */ /* 0x001ee20000100a00 */
[----:B----4-:R-:W-:-:S04]  /*1c980*/  IMAD.WIDE R6, R13, 0x2, R8 ;  /* 0x000000020d067825 */ /* 0x010fc800078e0208 */
[C---:B------:R-:W-:Y:S01]  /*1c990*/  IMAD.WIDE R4, R13.reuse, 0x2, R22 ;  /* 0x000000020d047825 */ /* 0x040fe200078e0216 */
[----:B-----5:R-:W-:Y:S04]  /*1c9a0*/  STL [R1+0x14cc], R20 ;  /* 0x0014cc1401007387 */ /* 0x020fe80000100800 */
[----:B------:R0:W-:Y:S04]  /*1c9b0*/  STL [R1+0x364], R28 ;  /* 0x0003641c01007387 */ /* 0x0001e80000100800 */
[----:B------:R-:W4:Y:S04]  /*1c9c0*/  LDL.64 R10, [R1+0x900] ;  /* 0x00090000010a7983 */ /* 0x000f280000100a00 */
[----:B------:R-:W5:Y:S04]  /*1c9d0*/  LDL.64 R8, [R1+0x8f8] ;  /* 0x0008f80001087983 */ /* 0x000f680000100a00 */
[----:B------:R1:W-:Y:S04]  /*1c9e0*/  STL [R1+0x360], R12 ;  /* 0x0003600c01007387 */ /* 0x0003e80000100800 */
[----:B0-----:R0:W5:Y:S04]  /*1c9f0*/  LDG.E.U16 R28, [R2.64] ;  /* 0x00000004021c7981 */ /* 0x001168000c1e1500 */
[----:B------:R-:W5:Y:S04]  /*1ca00*/  LDL.64 R22, [R1+0x8f0] ;  /* 0x0008f00001167983 */ /* 0x000f680000100a00 */
[----:B------:R0:W-:Y:S04]  /*1ca10*/  STL [R1+0x35c], R0 ;  /* 0x00035c0001007387 */ /* 0x0001e80000100800 */
[----:B-1----:R2:W5:Y:S04]  /*1ca20*/  LDG.E.U16 R12, [R6.64] ;  /* 0x00000004060c7981 */ /* 0x002568000c1e1500 */
[----:B------:R-:W-:Y:S04]  /*1ca30*/  STL [R1+0x358], R29 ;  /* 0x0003581d01007387 */ /* 0x000fe80000100800 */
[----:B------:R1:W-:Y:S01]  /*1ca40*/  STL [R1+0x354], R21 ;  /* 0x0003541501007387 */ /* 0x0003e20000100800 */
[----:B0-----:R-:W-:-:S03]  /*1ca50*/  IMAD.WIDE R2, R13, 0x2, R18 ;  /* 0x000000020d027825 */ /* 0x001fc600078e0212 */
[----:B------:R3:W5:Y:S01]  /*1ca60*/  LDG.E.U16 R0, [R4.64] ;  /* 0x0000000404007981 */ /* 0x000762000c1e1500 */
[----:B--2---:R-:W-:-:S03]  /*1ca70*/  IMAD.WIDE R6, R13, 0x2, R16 ;  /* 0x000000020d067825 */ /* 0x004fc600078e0210 */
[----:B------:R-:W2:Y:S04]  /*1ca80*/  LDL.64 R18, [R1+0x8e0] ;  /* 0x0008e00001127983 */ /* 0x000ea80000100a00 */
[----:B-1----:R-:W2:Y:S01]  /*1ca90*/  LDL.64 R20, [R1+0x8e8] ;  /* 0x0008e80001147983 */ /* 0x002ea20000100a00 */
[----:B---3--:R-:W-:-:S03]  /*1caa0*/  IMAD.WIDE R4, R13, 0x2, R26 ;  /* 0x000000020d047825 */ /* 0x008fc600078e021a */
[----:B------:R-:W3:Y:S04]  /*1cab0*/  LDL.64 R16, [R1+0x8d8] ;  /* 0x0008d80001107983 */ /* 0x000ee80000100a00 */
[----:B------:R4:W3:Y:S04]  /*1cac0*/  LDG.E.U16 R26, [R6.64] ;  /* 0x00000004061a7981 */ /* 0x0008e8000c1e1500 */
[----:B------:R0:W-:Y:S04]  /*1cad0*/  STL [R1+0x350], R24 ;  /* 0x0003501801007387 */ /* 0x0001e80000100800 */
[----:B------:R1:W3:Y:S04]  /*1cae0*/  LDG.E.U16 R29, [R2.64] ;  /* 0x00000004021d7981 */ /* 0x0002e8000c1e1500 */
[----:B0-----:R5:W3:Y:S01]  /*1caf0*/  LDG.E.U16 R24, [R4.64] ;  /* 0x0000000404187981 */ /* 0x001ae2000c1e1500 */
[----:B-1----:R-:W-:-:S04]  /*1cb00*/  IMAD.WIDE R2, R13, 0x2, R14 ;  /* 0x000000020d027825 */ /* 0x002fc800078e020e */
[----:B----4-:R-:W-:-:S04]  /*1cb10*/  IMAD.WIDE R6, R13, 0x2, R10 ;  /* 0x000000020d067825 */ /* 0x010fc800078e020a */
[C---:B-----5:R-:W-:Y:S01]  /*1cb20*/  IMAD.WIDE R4, R13.reuse, 0x2, R8 ;  /* 0x000000020d047825 */ /* 0x060fe200078e0208 */
[----:B------:R0:W-:Y:S04]  /*1cb30*/  STL [R1+0x68], R28 ;  /* 0x0000681c01007387 */ /* 0x0001e80000100800 */
[----:B------:R-:W4:Y:S04]  /*1cb40*/  LDL.64 R14, [R1+0x8d0] ;  /* 0x0008d000010e7983 */ /* 0x000f280000100a00 */
[----:B------:R-:W5:Y:S04]  /*1cb50*/  LDL.64 R10, [R1+0x8c8] ;  /* 0x0008c800010a7983 */ /* 0x000f680000100a00 */
[----:B------:R-:W4:Y:S04]  /*1cb60*/  LDL.64 R8, [R1+0x8c0] ;  /* 0x0008c00001087983 */ /* 0x000f280000100a00 */
[----:B------:R1:W-:Y:S04]  /*1cb70*/  STL [R1+0x64], R12 ;  /* 0x0000640c01007387 */ /* 0x0003e80000100800 */
[----:B0-----:R0:W4:Y:S04]  /*1cb80*/  LDG.E.U16 R28, [R2.64] ;  /* 0x00000004021c7981 */ /* 0x001128000c1e1500 */
[----:B-1----:R2:W4:Y:S02]  /*1cb90*/  LDG.E.U16 R12, [R6.64] ;  /* 0x00000004060c7981 */ /* 0x002524000c1e1500 */
[----:B--2---:R-:W-:-:S05]  /*1cba0*/  IMAD.WIDE R6, R13, 0x2, R20 ;  /* 0x000000020d067825 */ /* 0x004fca00078e0214 */
[----:B------:R-:W2:Y:S01]  /*1cbb0*/  LDG.E.U16 R27, [R6.64] ;  /* 0x00000004061b7981 */ /* 0x000ea2000c1e1500 */
[----:B0-----:R-:W-:-:S03]  /*1cbc0*/  IMAD.WIDE R2, R13, 0x2, R22 ;  /* 0x000000020d027825 */ /* 0x001fc600078e0216 */
[----:B------:R0:W-:Y:S04]  /*1cbd0*/  STL [R1+0x60], R0 ;  /* 0x0000600001007387 */ /* 0x0001e80000100800 */
[----:B---3--:R1:W-:Y:S04]  /*1cbe0*/  STL [R1+0x5c], R29 ;  /* 0x00005c1d01007387 */ /* 0x0083e80000100800 */
[----:B------:R-:W3:Y:S04]  /*1cbf0*/  LDL.64 R22, [R1+0x8b8] ;  /* 0x0008b80001167983 */ /* 0x000ee80000100a00 */
[----:B0-----:R0:W3:Y:S04]  /*1cc00*/  LDG.E.U16 R0, [R4.64] ;  /* 0x0000000404007981 */ /* 0x0010e8000c1e1500 */
[----:B-1----:R1:W3:Y:S02]  /*1cc10*/  LDG.E.U16 R29, [R2.64] ;  /* 0x00000004021d7981 */ /* 0x0022e4000c1e1500 */
[----:B-1----:R-:W-:-:S02]  /*1cc20*/  IMAD.WIDE R2, R13, 0x2, R16 ;  /* 0x000000020d027825 */ /* 0x002fc400078e0210 */
[----:B------:R-:W3:Y:S02]  /*1cc30*/  LDL.64 R16, [R1+0x8b0] ;  /* 0x0008b00001107983 */ /* 0x000ee40000100a00 */
[C---:B0-----:R-:W-:Y:S02]  /*1cc40*/  IMAD.WIDE R4, R13.reuse, 0x2, R18 ;  /* 0x000000020d047825 */ /* 0x041fe400078e0212 */
[----:B--2---:R-:W-:Y:S04]  /*1cc50*/  STL [R1+0x1464], R27 ;  /* 0x0014641b01007387 */ /* 0x004fe80000100800 */
[----:B------:R0:W-:Y:S04]  /*1cc60*/  STL [R1+0x58], R26 ;  /* 0x0000581a01007387 */ /* 0x0001e80000100800 */
[----:B------:R-:W2:Y:S04]  /*1cc70*/  LDL.64 R20, [R1+0x8a8] ;  /* 0x0008a80001147983 */ /* 0x000ea80000100a00 */
[----:B------:R1:W-:Y:S04]  /*1cc80*/  STL [R1+0x54], R24 ;  /* 0x0000541801007387 */ /* 0x0003e80000100800 */
[----:B0-----:R5:W2:Y:S01]  /*1cc90*/  LDG.E.U16 R26, [R4.64] ;  /* 0x00000004041a7981 */ /* 0x001aa2000c1e1500 */
[----:B----4-:R-:W-:-:S03]  /*1cca0*/  IMAD.WIDE R6, R13, 0x2, R14 ;  /* 0x000000020d067825 */ /* 0x010fc600078e020e */
[----:B------:R-:W4:Y:S04]  /*1ccb0*/  LDL.64 R18, [R1+0x8a0] ;  /* 0x0008a00001127983 */ /* 0x000f280000100a00 */
[----:B-1----:R0:W4:Y:S02]  /*1ccc0*/  LDG.E.U16 R24, [R2.64] ;  /* 0x0000000402187981 */ /* 0x002124000c1e1500 */
[C---:B0-----:R-:W-:Y:S02]  /*1ccd0*/  IMAD.WIDE R2, R13.reuse, 0x2, R8 ;  /* 0x000000020d027825 */ /* 0x041fe400078e0208 */
[----:B------:R-:W4:Y:S04]  /*1cce0*/  LDL.64 R8, [R1+0x890] ;  /* 0x0008900001087983 */ /* 0x000f280000100a00 */
[----:B------:R2:W4:Y:S01]  /*1ccf0*/  LDG.E.U16 R27, [R2.64] ;  /* 0x00000004021b7981 */ /* 0x000522000c1e1500 */
[----:B-----5:R-:W-:-:S03]  /*1cd00*/  IMAD.WIDE R4, R13, 0x2, R10 ;  /* 0x000000020d047825 */ /* 0x020fc600078e020a */
[----:B------:R-:W5:Y:S04]  /*1cd10*/  LDL.64 R10, [R1+0x898] ;  /* 0x00089800010a7983 */ /* 0x000f680000100a00 */
[----:B------:R0:W-:Y:S04]  /*1cd20*/  STL [R1+0x50], R28 ;  /* 0x0000501c01007387 */ /* 0x0001e80000100800 */
[----:B0-----:R-:W5:Y:S04]  /*1cd30*/  LDL.LU R28, [R1+0x120] ;  /* 0x00012000011c7983 */ /* 0x001f680000300800 */
[----:B------:R-:W5:Y:S04]  /*1cd40*/  LDL R14, [R1+0x710] ;  /* 0x00071000010e7983 */ /* 0x000f680000100800 */
[----:B------:R0:W-:Y:S04]  /*1cd50*/  STL [R1+0x4c], R12 ;  /* 0x00004c0c01007387 */ /* 0x0001e80000100800 */
[----:B---3--:R1:W-:Y:S04]  /*1cd60*/  STL [R1+0x48], R0 ;  /* 0x0000480001007387 */ /* 0x0083e80000100800 */
[----:B0-----:R0:W3:Y:S04]  /*1cd70*/  LDG.E.U16 R12, [R6.64] ;  /* 0x00000004060c7981 */ /* 0x0010e8000c1e1500 */
[----:B-1----:R1:W3:Y:S01]  /*1cd80*/  LDG.E.U16 R0, [R4.64] ;  /* 0x0000000404007981 */ /* 0x0022e2000c1e1500 */
[----:B0-----:R-:W-:-:S04]  /*1cd90*/  IMAD.WIDE R6, R13, 0x2, R22 ;  /* 0x000000020d067825 */ /* 0x001fc800078e0216 */
[----:B-1----:R-:W-:-:S04]  /*1cda0*/  IMAD.WIDE R4, R13, 0x2, R16 ;  /* 0x000000020d047825 */ /* 0x002fc800078e0210 */
[C---:B--2---:R-:W-:Y:S01]  /*1cdb0*/  IMAD.WIDE R2, R13.reuse, 0x2, R20 ;  /* 0x000000020d027825 */ /* 0x044fe200078e0214 */
[----:B----4-:R0:W-:Y:S04]  /*1cdc0*/  STL [R1+0x14d0], R27 ;  /* 0x0014d01b01007387 */ /* 0x0101e80000100800 */
[----:B------:R-:W2:Y:S04]  /*1cdd0*/  LDL.64 R16, [R1+0x888] ;  /* 0x0008880001107983 */ /* 0x000ea80000100a00 */
[----:B------:R1:W-:Y:S04]  /*1cde0*/  STL [R1+0x44], R29 ;  /* 0x0000441d01007387 */ /* 0x0003e80000100800 */
[----:B------:R-:W4:Y:S04]  /*1cdf0*/  LDL.64 R22, [R1+0x880] ;  /* 0x0008800001167983 */ /* 0x000f280000100a00 */
[----:B------:R-:W2:Y:S04]  /*1ce00*/  LDL.64 R20, [R1+0x878] ;  /* 0x0008780001147983 */ /* 0x000ea80000100a00 */
[----:B------:R5:W-:Y:S04]  /*1ce10*/  STL [R1+0x3c], R26 ;  /* 0x00003c1a01007387 */ /* 0x000be80000100800 */
[----:B0-----:R0:W2:Y:S04]  /*1ce20*/  LDG.E.U16 R27, [R4.64] ;  /* 0x00000004041b7981 */ /* 0x0010a8000c1e1500 */
[----:B-1----:R1:W2:Y:S04]  /*1ce30*/  LDG.E.U16 R29, [R6.64] ;  /* 0x00000004061d7981 */ /* 0x0022a8000c1e1500 */
[----:B-----5:R-:W5:Y:S01]  /*1ce40*/  LDG.E.U16 R26, [R2.64] ;  /* 0x00000004021a7981 */ /* 0x020f62000c1e1500 */
[----:B0-----:R-:W-:-:S03]  /*1ce50*/  IMAD.WIDE R4, R13, 0x2, R10 ;  /* 0x000000020d047825 */ /* 0x001fc600078e020a */
[----:B-----5:R-:W-:Y:S04]  /*1ce60*/  STL [R1+0x1468], R26 ;  /* 0x0014681a01007387 */ /* 0x020fe80000100800 */
[----:B------:R-:W5:Y:S04]  /*1ce70*/  LDL.64 R10, [R1+0x870] ;  /* 0x00087000010a7983 */ /* 0x000f680000100a00 */
[----:B------:R0:W-:Y:S04]  /*1ce80*/  STL [R1+0x38], R24 ;  /* 0x0000381801007387 */ /* 0x0001e80000100800 */
[----:B0-----:R4:W3:Y:S01]  /*1ce90*/  LDG.E.U16 R24, [R4.64] ;  /* 0x0000000404187981 */ /* 0x0018e2000c1e1500 */
[----:B-1----:R-:W-:-:S04]  /*1cea0*/  IMAD.WIDE R6, R13, 0x2, R18 ;  /* 0x000000020d067825 */ /* 0x002fc800078e0212 */
[C---:B------:R-:W-:Y:S01]  /*1ceb0*/  IMAD.WIDE R2, R13.reuse, 0x2, R8 ;  /* 0x000000020d027825 */ /* 0x040fe200078e0208 */
[----:B------:R2:W5:Y:S03]  /*1cec0*/  LDG.E.U16 R26, [R6.64] ;  /* 0x00000004061a7981 */ /* 0x000566000c1e1500 */
[C---:B----4-:R-:W-:Y:S01]  /*1ced0*/  IMAD.WIDE R4, R13.reuse, 0x2, R22 ;  /* 0x000000020d047825 */ /* 0x050fe200078e0216 */
[----:B------:R-:W0:Y:S04]  /*1cee0*/  LDS R8, [R25.X4+0x10400] ;  /* 0x0104000019087984 */ /* 0x000e280000004800 */
[----:B------:R1:W4:Y:S01]  /*1cef0*/  LDG.E.U16 R15, [R4.64] ;  /* 0x00000004040f7981 */ /* 0x000322000c1e1500 */
[----:B--2---:R-:W-:-:S05]  /*1cf00*/  IMAD.WIDE R6, R13, 0x2, R16 ;  /* 0x000000020d067825 */ /* 0x004fca00078e0210 */
[----:B------:R-:W2:Y:S04]  /*1cf10*/  LDG.E.U16 R23, [R6.64] ;  /* 0x0000000406177981 */ /* 0x000ea8000c1e1500 */
[----:B---3--:R3:W-:Y:S04]  /*1cf20*/  STL [R1+0x146c], R24 ;  /* 0x00146c1801007387 */ /* 0x0087e80000100800 */
[----:B------:R-:W4:Y:S04]  /*1cf30*/  LDL.64 R16, [R1+0x860] ;  /* 0x0008600001107983 */ /* 0x000f280000100a00 */
[----:B------:R-:W1:Y:S04]  /*1cf40*/  LDL.64 R18, [R1+0x868] ;  /* 0x0008680001127983 */ /* 0x000e680000100a00 */
[----:B---3--:R3:W4:Y:S02]  /*1cf50*/  LDG.E.U16 R24, [R2.64] ;  /* 0x0000000402187981 */ /* 0x008724000c1e1500 */
[----:B---3--:R-:W-:-:S05]  /*1cf60*/  IMAD.WIDE R2, R13, 0x2, R20 ;  /* 0x000000020d027825 */ /* 0x008fca00078e0214 */
[----:B------:R-:W3:Y:S04]  /*1cf70*/  LDG.E.U16 R22, [R2.64] ;  /* 0x0000000402167981 */ /* 0x000ee8000c1e1500 */
[----:B--2---:R-:W-:Y:S04]  /*1cf80*/  STL [R1+0x1470], R23 ;  /* 0x0014701701007387 */ /* 0x004fe80000100800 */
[----:B------:R-:W-:Y:S04]  /*1cf90*/  STL [R1+0x34], R12 ;  /* 0x0000340c01007387 */ /* 0x000fe80000100800 */
[----:B------:R-:W-:Y:S04]  /*1cfa0*/  STL [R1+0x30], R0 ;  /* 0x0000300001007387 */ /* 0x000fe80000100800 */
[----:B---3--:R2:W-:Y:S04]  /*1cfb0*/  STL [R1+0x1474], R22 ;  /* 0x0014741601007387 */ /* 0x0085e80000100800 */
[----:B--2---:R-:W2:Y:S01]  /*1cfc0*/  LDL.64 R22, [R1+0x858] ;  /* 0x0008580001167983 */ /* 0x004ea20000100a00 */
[----:B-----5:R-:W-:-:S04]  /*1cfd0*/  IMAD.WIDE R2, R13, 0x2, R10 ;  /* 0x000000020d027825 */ /* 0x020fc800078e020a */
[----:B------:R-:W-:Y:S01]  /*1cfe0*/  FADD R0, -R14, R28 ;  /* 0x0000001c0e007221 */ /* 0x000fe20000000100 */
[----:B------:R4:W3:Y:S01]  /*1cff0*/  LDG.E.U16 R20, [R2.64] ;  /* 0x0000000402147981 */ /* 0x0008e2000c1e1500 */
[----:B-1----:R-:W-:-:S03]  /*1d000*/  IMAD.WIDE R4, R13, 0x2, R18 ;  /* 0x000000020d047825 */ /* 0x002fc600078e0212 */
[----:B------:R-:W0:Y:S04]  /*1d010*/  LDL.LU R14, [R1+0x824] ;  /* 0x00082400010e7983 */ /* 0x000e280000300800 */
[----:B------:R-:W5:Y:S01]  /*1d020*/  LDL.LU R12, [R1+0x550] ;  /* 0x00055000010c7983 */ /* 0x000f620000300800 */
[----:B----4-:R-:W-:-:S03]  /*1d030*/  IMAD.WIDE R2, R13, 0x2, R16 ;  /* 0x000000020d027825 */ /* 0x010fc600078e0210 */
[----:B------:R-:W4:Y:S04]  /*1d040*/  LDL.LU R10, [R1+0x540] ;  /* 0x00054000010a7983 */ /* 0x000f280000300800 */
[----:B------:R1:W-:Y:S04]  /*1d050*/  STL [R1+0x28], R29 ;  /* 0x0000281d01007387 */ /* 0x0003e80000100800 */
[----:B------:R-:W3:Y:S04]  /*1d060*/  LDG.E.U16 R21, [R4.64] ;  /* 0x0000000404157981 */ /* 0x000ee8000c1e1500 */
[----:B------:R-:W3:Y:S04]  /*1d070*/  LDL.LU R11, [R1+0x554] ;  /* 0x00055400010b7983 */ /* 0x000ee80000300800 */
[----:B-1----:R2:W3:Y:S04]  /*1d080*/  LDG.E.U16 R29, [R2.64] ;  /* 0x00000004021d7981 */ /* 0x0024e8000c1e1500 */
[----:B------:R-:W-:Y:S04]  /*1d090*/  STL [R1+0x24], R27 ;  /* 0x0000241b01007387 */ /* 0x000fe80000100800 */
[----:B------:R-:W4:Y:S01]  /*1d0a0*/  LDL.LU R9, [R1+0x544] ;  /* 0x0005440001097983 */ /* 0x000f220000300800 */
[----:B------:R-:W-:-:S03]  /*1d0b0*/  FMUL R0, R0, 1.4426950216293334961 ;  /* 0x3fb8aa3b00007820 */ /* 0x000fc60000400000 */
[----:B------:R-:W4:Y:S01]  /*1d0c0*/  LDL.LU R19, [R1+0x530] ;  /* 0x0005300001137983 */ /* 0x000f220000300800 */
[----:B--2---:R-:W-:Y:S02]  /*1d0d0*/  IMAD.WIDE R2, R13, 0x2, R22 ;  /* 0x000000020d027825 */ /* 0x004fe400078e0216 */
[----:B------:R-:W0:Y:S01]  /*1d0e0*/  MUFU.EX2 R0, R0 ;  /* 0x0000000000007308 */ /* 0x000e220000000800 */
[----:B------:R-:W2:Y:S04]  /*1d0f0*/  LDL.LU R16, [R1+0x534] ;  /* 0x0005340001107983 */ /* 0x000ea80000300800 */
[----:B------:R5:W2:Y:S04]  /*1d100*/  LDG.E.U16 R28, [R2.64] ;  /* 0x00000004021c7981 */ /* 0x000aa8000c1e1500 */
[----:B------:R-:W4:Y:S04]  /*1d110*/  LDL.LU R7, [R1+0x520] ;  /* 0x0005200001077983 */ /* 0x000f280000300800 */
[----:B------:R-:W-:Y:S04]  /*1d120*/  STL [R1+0x1c], R26 ;  /* 0x00001c1a01007387 */ /* 0x000fe80000100800 */
[----:B------:R-:W4:Y:S01]  /*1d130*/  LDL.LU R6, [R1+0x524] ;  /* 0x0005240001067983 */ /* 0x000f220000300800 */
[----:B0-----:R-:W-:-:S03]  /*1d140*/  FFMA R14, R0, R14, R8 ;  /* 0x0000000e000e7223 */ /* 0x001fc60000000008 */
[----:B------:R-:W4:Y:S01]  /*1d150*/  LDL.LU R18, [R1+0x128] ;  /* 0x0001280001127983 */ /* 0x000f220000300800 */
[----:B-----5:R-:W-:-:S03]  /*1d160*/  FMUL R3, R0, R12 ;  /* 0x0000000c00037220 */ /* 0x020fc60000400000 */
[----:B------:R-:W5:Y:S04]  /*1d170*/  LDL R17, [R1+0x70c] ;  /* 0x00070c0001117983 */ /* 0x000f680000100800 */
[----:B------:R-:W-:Y:S04]  /*1d180*/  STL [R1+0x14], R24 ;  /* 0x0000141801007387 */ /* 0x000fe80000100800 */
[----:B---3--:R-:W-:Y:S01]  /*1d190*/  STL [R1+0x1478], R21 ;  /* 0x0014781501007387 */ /* 0x008fe20000100800 */
[----:B------:R-:W-:-:S03]  /*1d1a0*/  FMUL R2, R0, R11 ;  /* 0x0000000b00027220 */ /* 0x000fc60000400000 */
[----:B------:R-:W-:Y:S04]  /*1d1b0*/  STL [R1+0x14bc], R29 ;  /* 0x0014bc1d01007387 */ /* 0x000fe80000100800 */
[----:B--2---:R-:W-:Y:S04]  /*1d1c0*/  STL [R1+0x147c], R28 ;  /* 0x00147c1c01007387 */ /* 0x004fe80000100800 */
[----:B------:R0:W-:Y:S04]  /*1d1d0*/  STL [R1+0xc], R15 ;  /* 0x00000c0f01007387 */ /* 0x0001e80000100800 */
[----:B------:R-:W2:Y:S04]  /*1d1e0*/  LDL.LU R4, [R1+0x480] ;  /* 0x0004800001047983 */ /* 0x000ea80000300800 */
[----:B------:R-:W-:Y:S04]  /*1d1f0*/  STL [R1+0x824], R14 ;  /* 0x0008240e01007387 */ /* 0x000fe80000100800 */
[----:B------:R4:W-:Y:S04]  /*1d200*/  STL [R1+0x170], R3 ;  /* 0x0001700301007387 */ /* 0x0009e80000100800 */
[----:B------:R1:W-:Y:S04]  /*1d210*/  STL [R1+0x174], R2 ;  /* 0x0001740201007387 */ /* 0x0003e80000100800 */
[----:B0-----:R-:W3:Y:S01]  /*1d220*/  LDL.LU R15, [R1+0x484] ;  /* 0x00048400010f7983 */ /* 0x001ee20000300800 */
[----:B----4-:R-:W-:-:S02]  /*1d230*/  FMUL R3, R0, R10 ;  /* 0x0000000a00037220 */ /* 0x010fc40000400000 */
[----:B-1----:R-:W-:-:S03]  /*1d240*/  FMUL R2, R0, R9 ;  /* 0x0000000900027220 */ /* 0x002fc60000400000 */
[----:B------:R-:W-:Y:S04]  /*1d250*/  STL [R1+0x160], R3 ;  /* 0x0001600301007387 */ /* 0x000fe80000100800 */
[----:B------:R-:W4:Y:S04]  /*1d260*/  LDL.LU R14, [R1+0x470] ;  /* 0x00047000010e7983 */ /* 0x000f280000300800 */
[----:B------:R-:W-:Y:S04]  /*1d270*/  STL [R1+0x4], R20 ;  /* 0x0000041401007387 */ /* 0x000fe80000100800 */
[----:B------:R0:W-:Y:S04]  /*1d280*/  STL [R1+0x164], R2 ;  /* 0x0001640201007387 */ /* 0x0001e80000100800 */
[----:B------:R-:W2:Y:S04]  /*1d290*/  LDL.LU R12, [R1+0x474] ;  /* 0x00047400010c7983 */ /* 0x000ea80000300800 */
[----:B------:R-:W2:Y:S04]  /*1d2a0*/  LDL.LU R11, [R1+0x460] ;  /* 0x00046000010b7983 */ /* 0x000ea80000300800 */
[----:B------:R-:W2:Y:S04]  /*1d2b0*/  LDL.LU R10, [R1+0x464] ;  /* 0x00046400010a7983 */ /* 0x000ea80000300800 */
[----:B------:R-:W2:Y:S04]  /*1d2c0*/  LDL.LU R9, [R1+0x450] ;  /* 0x0004500001097983 */ /* 0x000ea80000300800 */
[----:B------:R-:W2:Y:S04]  /*1d2d0*/  LDL.LU R8, [R1+0x454] ;  /* 0x0004540001087983 */ /* 0x000ea80000300800 */
[----:B0-----:R-:W2:Y:S01]  /*1d2e0*/  LDL.64 R2, [R1+0x850] ;  /* 0x0008500001027983 */ /* 0x001ea20000100a00 */
[----:B------:R-:W-:-:S05]  /*1d2f0*/  FMUL R19, R0, R19 ;  /* 0x0000001300137220 */ /* 0x000fca0000400000 */
[----:B------:R-:W-:Y:S01]  /*1d300*/  STL [R1+0x150], R19 ;  /* 0x0001501301007387 */ /* 0x000fe20000100800 */
[C---:B------:R-:W-:Y:S02]  /*1d310*/  FMUL R5, R0.reuse, R16 ;  /* 0x0000001000057220 */ /* 0x040fe40000400000 */
[C---:B------:R-:W-:Y:S02]  /*1d320*/  FMUL R7, R0.reuse, R7 ;  /* 0x0000000700077220 */ /* 0x040fe40000400000 */
[----:B------:R-:W-:Y:S01]  /*1d330*/  FMUL R16, R0, R6 ;  /* 0x0000000600107220 */ /* 0x000fe20000400000 */
[----:B------:R0:W-:Y:S04]  /*1d340*/  STL [R1+0x154], R5 ;  /* 0x0001540501007387 */ /* 0x0001e80000100800 */
[----:B0-----:R-:W5:Y:S01]  /*1d350*/  LDL.LU R5, [R1+0x828] ;  /* 0x0008280001057983 */ /* 0x001f620000300800 */
[----:B--2---:R-:W-:-:S05]  /*1d360*/  IMAD.WIDE R2, R13, 0x2, R2 ;  /* 0x000000020d027825 */ /* 0x004fca00078e0202 */
[----:B------:R-:W2:Y:S04]  /*1d370*/  LDG.E.U16 R19, [R2.64] ;  /* 0x0000000402137981 */ /* 0x000ea8000c1e1500 */
[----:B------:R0:W-:Y:S01]  /*1d380*/  STL [R1+0x140], R7 ;  /* 0x0001400701007387 */ /* 0x0001e20000100800 */
[C---:B---3--:R-:W-:Y:S02]  /*1d390*/  FMUL R15, R0.reuse, R15 ;  /* 0x0000000f000f7220 */ /* 0x048fe40000400000 */
[C---:B----4-:R-:W-:Y:S02]  /*1d3a0*/  FMUL R14, R0.reuse, R14 ;  /* 0x0000000e000e7220 */ /* 0x050fe40000400000 */
[C---:B------:R-:W-:Y:S01]  /*1d3b0*/  FMUL R12, R0.reuse, R12 ;  /* 0x0000000c000c7220 */ /* 0x040fe20000400000 */
[----:B0-----:R-:W3:Y:S04]  /*1d3c0*/  LDL.64 R6, [R1+0x848] ;  /* 0x0008480001067983 */ /* 0x001ee80000100a00 */
[----:B------:R0:W-:Y:S01]  /*1d3d0*/  STL [R1+0x144], R16 ;  /* 0x0001441001007387 */ /* 0x0001e20000100800 */
[----:B------:R-:W-:-:S02]  /*1d3e0*/  FMUL R11, R0, R11 ;  /* 0x0000000b000b7220 */ /* 0x000fc40000400000 */
[C---:B------:R-:W-:Y:S01]  /*1d3f0*/  FMUL R10, R0.reuse, R10 ;  /* 0x0000000a000a7220 */ /* 0x040fe20000400000 */
[----:B------:R-:W-:Y:S01]  /*1d400*/  STL [R1+0x14ec], R25 ;  /* 0x0014ec1901007387 */ /* 0x000fe20000100800 */
[C---:B0-----:R-:W-:Y:S02]  /*1d410*/  FMUL R16, R0.reuse, R4 ;  /* 0x0000000400107220 */ /* 0x041fe40000400000 */
[C---:B------:R-:W-:Y:S01]  /*1d420*/  FMUL R9, R0.reuse, R9 ;  /* 0x0000000900097220 */ /* 0x040fe20000400000 */
[----:B------:R0:W1:Y:S01]  /*1d430*/  LDS R4, [R25.X4+0x10480] ;  /* 0x0104800019047984 */ /* 0x0000620000004800 */
[----:B------:R-:W-:-:S03]  /*1d440*/  FMUL R0, R0, R8 ;  /* 0x0000000800007220 */ /* 0x000fc60000400000 */
        /* <DEDUP_REMOVED lines=8> */
[----:B--2---:R-:W-:Y:S04]  /*1d4d0*/  STL [R1+0x14c0], R19 ;  /* 0x0014c01301007387 */ /* 0x004fe80000100800 */
[----:B0-----:R-:W2:Y:S01]  /*1d4e0*/  LDL.LU R25, [R1+0x548] ;  /* 0x0005480001197983 */ /* 0x001ea20000300800 */
[----:B-----5:R-:W-:-:S04]  /*1d4f0*/  FADD R0, -R17, R18 ;  /* 0x0000001211007221 */ /* 0x020fc80000000100 */
[----:B------:R-:W-:-:S06]  /*1d500*/  FMUL R0, R0, 1.4426950216293334961 ;  /* 0x3fb8aa3b00007820 */ /* 0x000fcc0000400000 */
[----:B------:R-:W1:Y:S02]  /*1d510*/  MUFU.EX2 R0, R0 ;  /* 0x0000000000007308 */ /* 0x000e640000000800 */
[----:B-1----:R-:W-:Y:S01]  /*1d520*/  FFMA R5, R0, R5, R4 ;  /* 0x0000000500057223 */ /* 0x002fe20000000004 */
[----:B--2---:R0:W-:Y:S04]  /*1d530*/  STL [R1+0x14f0], R25 ;  /* 0x0014f01901007387 */ /* 0x0041e80000100800 */
[----:B------:R-:W-:Y:S04]  /*1d540*/  STL [R1+0x828], R5 ;  /* 0x0008280501007387 */ /* 0x000fe80000100800 */
[----:B0-----:R-:W2:Y:S01]  /*1d550*/  LDL.LU R25, [R1+0x55c] ;  /* 0x00055c0001197983 */ /* 0x001ea20000300800 */
[----:B---3--:R-:W-:-:S05]  /*1d560*/  IMAD.WIDE R2, R13, 0x2, R6 ;  /* 0x000000020d027825 */ /* 0x008fca00078e0206 */
[----:B------:R0:W3:Y:S04]  /*1d570*/  LDG.E.U16 R18, [R2.64] ;  /* 0x0000000402127981 */ /* 0x0000e8000c1e1500 */
[----:B--2---:R1:W-:Y:S04]  /*1d580*/  STL [R1+0x14f4], R25 ;  /* 0x0014f41901007387 */ /* 0x0043e80000100800 */
[----:B-1----:R-:W2:Y:S04]  /*1d590*/  LDL.LU R25, [R1+0x558] ;  /* 0x0005580001197983 */ /* 0x002ea80000300800 */
        /* <DEDUP_REMOVED lines=11> */
[----:B------:R-:W4:Y:S04]  /*1d650*/  LDL R24, [R1+0x708] ;  /* 0x0007080001187983 */ /* 0x000f280000100800 */
        /* <DEDUP_REMOVED lines=12> */
[----:B0-----:R-:W4:Y:S04]  /*1d720*/  LDL.LU R2, [R1+0x538] ;  /* 0x0005380001027983 */ /* 0x001f280000300800 */
[----:B------:R-:W4:Y:S04]  /*1d730*/  LDL.LU R3, [R1+0x53c] ;  /* 0x00053c0001037983 */ /* 0x000f280000300800 */
[----:B---3--:R0:W-:Y:S04]  /*1d740*/  STL [R1+0x1480], R18 ;  /* 0x0014801201007387 */ /* 0x0081e80000100800 */
[----:B0-----:R-:W3:Y:S01]  /*1d750*/  LDL.LU R18, [R1+0x54c] ;  /* 0x00054c0001127983 */ /* 0x001ee20000300800 */
[----:B--2---:R-:W-:-:S05]  /*1d760*/  FMUL R25, R0, R25 ;  /* 0x0000001900197220 */ /* 0x004fca0000400000 */
[----:B------:R0:W-:Y:S04]  /*1d770*/  STL [R1+0x178], R25 ;  /* 0x0001781901007387 */ /* 0x0001e80000100800 */
[----:B0-----:R-:W2:Y:S02]  /*1d780*/  LDL.LU R25, [R1+0x14f4] ;  /* 0x0014f40001197983 */ /* 0x001ea40000300800 */
[----:B--2---:R-:W-:-:S05]  /*1d790*/  FMUL R25, R0, R25 ;  /* 0x0000001900197220 */ /* 0x004fca0000400000 */
[----:B------:R0:W-:Y:S04]  /*1d7a0*/  STL [R1+0x17c], R25 ;  /* 0x00017c1901007387 */ /* 0x0001e80000100800 */
[----:B0-----:R-:W2:Y:S01]  /*1d7b0*/  LDL.LU R25, [R1+0x14f0] ;  /* 0x0014f00001197983 */ /* 0x001ea20000300800 */
[C---:B---3--:R-:W-:Y:S02]  /*1d7c0*/  FMUL R18, R0.reuse, R18 ;  /* 0x0000001200127220 */ /* 0x048fe40000400000 */
[C---:B----4-:R-:W-:Y:S02]  /*1d7d0*/  FMUL R2, R0.reuse, R2 ;  /* 0x0000000200027220 */ /* 0x050fe40000400000 */
[C---:B------:R-:W-:Y:S02]  /*1d7e0*/  FMUL R3, R0.reuse, R3 ;  /* 0x0000000300037220 */ /* 0x040fe40000400000 */
[----:B------:R-:W-:-:S02]  /*1d7f0*/  FMUL R8, R0, R8 ;  /* 0x0000000800087220 */ /* 0x000fc40000400000 */
[----:B------:R-:W-:Y:S01]  /*1d800*/  FMUL R5, R0, R5 ;  /* 0x0000000500057220 */ /* 0x000fe20000400000 */
[----:B------:R-:W-:Y:S01]  /*1d810*/  F2FP.BF16.PACK_AB R16, R26, R16 ;  /* 0x000000101a10723e */ /* 0x000fe200000010ff */
[----:B------:R-:W-:Y:S01]  /*1d820*/  FMUL R4, R0, R4 ;  /* 0x0000000400047220 */ /* 0x000fe20000400000 */
[----:B------:R-:W-:Y:S02]  /*1d830*/  F2FP.BF16.PACK_AB R15, R27, R15 ;  /* 0x0000000f1b0f723e */ /* 0x000fe400000010ff */
[----:B------:R-:W-:Y:S02]  /*1d840*/  F2FP.BF16.PACK_AB R14, R20, R14 ;  /* 0x0000000e140e723e */ /* 0x000fe400000010ff */
[----:B------:R-:W-:Y:S02]  /*1d850*/  F2FP.BF16.PACK_AB R13, R10, R13 ;  /* 0x0000000d0a0d723e */ /* 0x000fe400000010ff */
[----:B------:R-:W-:Y:S01]  /*1d860*/  F2FP.BF16.PACK_AB R12, R11, R12 ;  /* 0x0000000c0b0c723e */ /* 0x000fe200000010ff */
[----:B--2---:R-:W-:-:S05]  /*1d870*/  FMUL R25, R0, R25 ;  /* 0x0000001900197220 */ /* 0x004fca0000400000 */
[----:B------:R0:W-:Y:S04]  /*1d880*/  STL [R1+0x168], R25 ;  /* 0x0001681901007387 */ /* 0x0001e80000100800 */
[----:B0-----:R-:W2:Y:S04]  /*1d890*/  LDL.LU R25, [R1+0x14ec] ;  /* 0x0014ec0001197983 */ /* 0x001ea80000300800 */
[----:B------:R0:W-:Y:S04]  /*1d8a0*/  STL [R1+0x16c], R18 ;  /* 0x00016c1201007387 */ /* 0x0001e80000100800 */
[----:B------:R5:W-:Y:S01]  /*1d8b0*/  STL [R1+0x158], R2 ;  /* 0x0001580201007387 */ /* 0x000be20000100800 */
[----:B0-----:R-:W-:-:S03]  /*1d8c0*/  FMUL R18, R0, R29 ;  /* 0x0000001d00127220 */ /* 0x001fc60000400000 */
[----:B------:R0:W-:Y:S01]  /*1d8d0*/  STL [R1+0x15c], R3 ;  /* 0x00015c0301007387 */ /* 0x0001e20000100800 */
[----:B-----5:R-:W-:-:S03]  /*1d8e0*/  FMUL R2, R0, R28 ;  /* 0x0000001c00027220 */ /* 0x020fc60000400000 */
[----:B------:R1:W-:Y:S04]  /*1d8f0*/  STL [R1+0x148], R18 ;  /* 0x0001481201007387 */ /* 0x0003e80000100800 */
[----:B------:R3:W-:Y:S01]  /*1d900*/  STL [R1+0x14c], R2 ;  /* 0x00014c0201007387 */ /* 0x0007e20000100800 */
[C---:B0-----:R-:W-:Y:S02]  /*1d910*/  FMUL R3, R0.reuse, R23 ;  /* 0x0000001700037220 */ /* 0x041fe40000400000 */
[----:B-1----:R-:W-:-:S03]  /*1d920*/  FMUL R18, R0, R22 ;  /* 0x0000001600127220 */ /* 0x002fc60000400000 */
[----:B------:R0:W-:Y:S01]  /*1d930*/  STL [R1+0x138], R3 ;  /* 0x0001380301007387 */ /* 0x0001e20000100800 */
[----:B---3--:R-:W-:-:S03]  /*1d940*/  FMUL R2, R0, R21 ;  /* 0x0000001500027220 */ /* 0x008fc60000400000 */
[----:B------:R-:W-:Y:S04]  /*1d950*/  STL [R1+0x13c], R18 ;  /* 0x00013c1201007387 */ /* 0x000fe80000100800 */
[----:B------:R1:W-:Y:S01]  /*1d960*/  STL [R1+0x128], R2 ;  /* 0x0001280201007387 */ /* 0x0003e20000100800 */
[----:B0-----:R-:W-:-:S05]  /*1d970*/  FMUL R3, R0, R19 ;  /* 0x0000001300037220 */ /* 0x001fca0000400000 */
[----:B------:R0:W-:Y:S01]  /*1d980*/  STL [R1+0x12c], R3 ;  /* 0x00012c0301007387 */ /* 0x0001e20000100800 */
[----:B-1----:R-:W-:-:S03]  /*1d990*/  FMUL R2, R0, R6 ;  /* 0x0000000600027220 */ /* 0x002fc60000400000 */
[----:B0-----:R-:W3:Y:S04]  /*1d9a0*/  LDL.LU R3, [R1+0x82c] ;  /* 0x00082c0001037983 */ /* 0x001ee80000300800 */
        /* <DEDUP_REMOVED lines=9> */
[----:B------:R-:W4:Y:S01]  /*1da40*/  LDL.LU R28, [R1+0x5c4] ;  /* 0x0005c400011c7983 */ /* 0x000f220000300800 */
[----:B------:R-:W-:-:S04]  /*1da50*/  FADD R0, -R24, R7 ;  /* 0x0000000718007221 */ /* 0x000fc80000000100 */
[----:B------:R-:W-:-:S06]  /*1da60*/  FMUL R0, R0, 1.4426950216293334961 ;  /* 0x3fb8aa3b00007820 */ /* 0x000fcc0000400000 */
[----:B------:R-:W3:Y:S01]  /*1da70*/  MUFU.EX2 R0, R0 ;  /* 0x0000000000007308 */ /* 0x000ee20000000800 */
[----:B--2---:R-:W3:Y:S02]  /*1da80*/  LDS R2, [R25.X4+0x10500] ;  /* 0x0105000019027984 */ /* 0x004ee40000004800 */
[----:B---3--:R-:W-:Y:S02]  /*1da90*/  FFMA R3, R0, R3, R2 ;  /* 0x0000000300037223 */ /* 0x008fe40000000002 */
[----:B----4-:R0:W-:Y:S04]  /*1daa0*/  STL [R1+0x14d8], R28 ;  /* 0x0014d81c01007387 */ /* 0x0101e80000100800 */
[----:B------:R-:W-:Y:S01]  /*1dab0*/  STL [R1+0x82c], R3 ;  /* 0x00082c0301007387 */ /* 0x000fe20000100800 */
[----:B------:R-:W-:-:S03]  /*1dac0*/  FADD R2, -R17, R9 ;  /* 0x0000000911027221 */ /* 0x000fc60000000100 */
[----:B------:R-:W1:Y:S04]  /*1dad0*/  LDS R3, [R25.X4+0x10580] ;  /* 0x0105800019037984 */ /* 0x000e680000004800 */
[----:B0-----:R-:W2:Y:S04]  /*1dae0*/  LDL.LU R28, [R1+0x5c0] ;  /* 0x0005c000011c7983 */ /* 0x001ea80000300800 */
[----:B--2---:R0:W-:Y:S04]  /*1daf0*/  STL [R1+0x14dc], R28 ;  /* 0x0014dc1c01007387 */ /* 0x0041e80000100800 */
[----:B0-----:R-:W2:Y:S04]  /*1db00*/  LDL.LU R28, [R1+0x5d4] ;  /* 0x0005d400011c7983 */ /* 0x001ea80000300800 */
[----:B--2---:R0:W-:Y:S04]  /*1db10*/  STL [R1+0x14e0], R28 ;  /* 0x0014e01c01007387 */ /* 0x0041e80000100800 */
[----:B0-----:R-:W2:Y:S04]  /*1db20*/  LDL.LU R28, [R1+0x5d0] ;  /* 0x0005d000011c7983 */ /* 0x001ea80000300800 */
[----:B--2---:R0:W-:Y:S04]  /*1db30*/  STL [R1+0x14e4], R28 ;  /* 0x0014e41c01007387 */ /* 0x0041e80000100800 */
[----:B0-----:R-:W2:Y:S04]  /*1db40*/  LDL.LU R28, [R1+0x5e4] ;  /* 0x0005e400011c7983 */ /* 0x001ea80000300800 */
[----:B--2---:R0:W-:Y:S04]  /*1db50*/  STL [R1+0x14e8], R28 ;  /* 0x0014e81c01007387 */ /* 0x0041e80000100800 */
[----:B0-----:R-:W2:Y:S04]  /*1db60*/  LDL.LU R28, [R1+0x5e0] ;  /* 0x0005e000011c7983 */ /* 0x001ea80000300800 */
[----:B------:R-:W3:Y:S04]  /*1db70*/  LDL.LU R19, [R1+0x5b0] ;  /* 0x0005b00001137983 */ /* 0x000ee80000300800 */
[----:B------:R-:W4:Y:S04]  /*1db80*/  LDL.LU R18, [R1+0x5b4] ;  /* 0x0005b40001127983 */ /* 0x000f280000300800 */
[----:B------:R-:W5:Y:S04]  /*1db90*/  LDL.LU R17, [R1+0x5a0] ;  /* 0x0005a00001117983 */ /* 0x000f680000300800 */
[----:B------:R-:W3:Y:S04]  /*1dba0*/  LDL.LU R16, [R1+0x5a4] ;  /* 0x0005a40001107983 */ /* 0x000ee80000300800 */
        /* <DEDUP_REMOVED lines=17> */
[----:B------:R-:W3:Y:S04]  /*1dcc0*/  LDL R26, [R1+0x700] ;  /* 0x00070000011a7983 */ /* 0x000ee80000100800 */
[----:B------:R-:W3:Y:S04]  /*1dcd0*/  LDL.LU R27, [R1+0x514] ;  /* 0x00051400011b7983 */ /* 0x000ee80000300800 */
[----:B------:R-:W3:Y:S01]  /*1dce0*/  LDL.LU R20, [R1+0x780] ;  /* 0x0007800001147983 */ /* 0x000ee20000300800 */
[----:B--2---:R-:W-:-:S05]  /*1dcf0*/  FMUL R28, R0, R28 ;  /* 0x0000001c001c7220 */ /* 0x004fca0000400000 */
[----:B------:R0:W-:Y:S04]  /*1dd00*/  STL [R1+0x260], R28 ;  /* 0x0002601c01007387 */ /* 0x0001e80000100800 */
[----:B0-----:R-:W2:Y:S02]  /*1dd10*/  LDL.LU R28, [R1+0x14e8] ;  /* 0x0014e800011c7983 */ /* 0x001ea40000300800 */
        /* <DEDUP_REMOVED lines=14> */
[C---:B-----5:R-:W-:Y:S02]  /*1de00*/  FMUL R17, R0.reuse, R17 ;  /* 0x0000001100117220 */ /* 0x060fe40000400000 */
[----:B------:R-:W-:-:S02]  /*1de10*/  FMUL R16, R0, R16 ;  /* 0x0000001000107220 */ /* 0x000fc40000400000 */
[C---:B------:R-:W-:Y:S02]  /*1de20*/  FMUL R15, R0.reuse, R15 ;  /* 0x0000000f000f7220 */ /* 0x040fe40000400000 */
[C---:B------:R-:W-:Y:S02]  /*1de30*/  FMUL R14, R0.reuse, R14 ;  /* 0x0000000e000e7220 */ /* 0x040fe40000400000 */
[C---:B------:R-:W-:Y:S02]  /*1de40*/  FMUL R13, R0.reuse, R13 ;  /* 0x0000000d000d7220 */ /* 0x040fe40000400000 */
[C---:B------:R-:W-:Y:S02]  /*1de50*/  FMUL R12, R0.reuse, R12 ;  /* 0x0000000c000c7220 */ /* 0x040fe40000400000 */
[C---:B------:R-:W-:Y:S02]  /*1de60*/  FMUL R8, R0.reuse, R8 ;  /* 0x0000000800087220 */ /* 0x040fe40000400000 */
[----:B------:R-:W-:Y:S01]  /*1de70*/  FMUL R4, R0, R4 ;  /* 0x0000000400047220 */ /* 0x000fe20000400000 */
[----:B------:R-:W-:-:S02]  /*1de80*/  F2FP.BF16.PACK_AB R11, R29, R11 ;  /* 0x0000000b1d0b723e */ /* 0x000fc400000010ff */
[----:B------:R-:W-:Y:S02]  /*1de90*/  F2FP.BF16.PACK_AB R10, R21, R10 ;  /* 0x0000000a150a723e */ /* 0x000fe400000010ff */
[----:B------:R-:W-:Y:S01]  /*1dea0*/  F2FP.BF16.PACK_AB R9, R5, R9 ;  /* 0x000000090509723e */ /* 0x000fe200000010ff */
[----:B--2---:R-:W-:-:S05]  /*1deb0*/  FMUL R28, R0, R28 ;  /* 0x0000001c001c7220 */ /* 0x004fca0000400000 */
        /* <DEDUP_REMOVED lines=14> */
[----:B------:R0:W-:Y:S01]  /*1dfa0*/  STL [R1+0x14a0], R9 ;  /* 0x0014a00901007387 */ /* 0x0001e20000100800 */
[----:B------:R-:W-:Y:S01]  /*1dfb0*/  FMUL R2, R2, 1.4426950216293334961 ;  /* 0x3fb8aa3b02027820 */ /* 0x000fe20000400000 */
[----:B------:R-:W-:-:S02]  /*1dfc0*/  F2FP.BF16.PACK_AB R7, R6, R7 ;  /* 0x000000070607723e */ /* 0x000fc400000010ff */
[----:B------:R2:W3:Y:S04]  /*1dfd0*/  LDS R17, [R25.X4+0x10600] ;  /* 0x0106000019117984 */ /* 0x0004e80000004800 */
[----:B0-----:R-:W1:Y:S01]  /*1dfe0*/  LDL.LU R9, [R1+0x830] ;  /* 0x0008300001097983 */ /* 0x001e620000300800 */
[----:B------:R0:W1:Y:S01]  /*1dff0*/  MUFU.EX2 R0, R2 ;  /* 0x0000000200007308 */ /* 0x0000620000000800 */
[----:B------:R-:W-:-:S05]  /*1e000*/  F2FP.BF16.PACK_AB R8, R22, R23 ;  /* 0x000000171608723e */ /* 0x000fca00000010ff */
[----:B------:R-:W-:Y:S04]  /*1e010*/  STL [R1+0x14a4], R8 ;  /* 0x0014a40801007387 */ /* 0x000fe80000100800 */
[----:B------:R4:W-:Y:S04]  /*1e020*/  STL [R1+0x14a8], R7 ;  /* 0x0014a80701007387 */ /* 0x0009e80000100800 */
[----:B------:R-:W3:Y:S04]  /*1e030*/  LDL.LU R4, [R1+0x798] ;  /* 0x0007980001047983 */ /* 0x000ee80000300800 */
[----:B------:R-:W3:Y:S01]  /*1e040*/  LDL.LU R5, [R1+0x7a4] ;  /* 0x0007a40001057983 */ /* 0x000ee20000300800 */
[----:B------:R-:W-:-:S03]  /*1e050*/  F2FP.BF16.PACK_AB R6, R27, R20 ;  /* 0x000000141b06723e */ /* 0x000fc600000010ff */
[----:B------:R-:W3:Y:S04]  /*1e060*/  LDL.LU R19, [R1+0x788] ;  /* 0x0007880001137983 */ /* 0x000ee80000300800 */
[----:B------:R-:W3:Y:S01]  /*1e070*/  LDL.LU R28, [R1+0x790] ;  /* 0x00079000011c7983 */ /* 0x000ee20000300800 */
[----:B0-----:R-:W-:-:S03]  /*1e080*/  FADD R2, -R26, R24 ;  /* 0x000000181a027221 */ /* 0x001fc60000000100 */
[----:B------:R-:W3:Y:S04]  /*1e090*/  LDL.LU R29, [R1+0x778] ;  /* 0x00077800011d7983 */ /* 0x000ee80000300800 */
[----:B------:R-:W3:Y:S04]  /*1e0a0*/  LDL.LU R21, [R1+0x77c] ;  /* 0x00077c0001157983 */ /* 0x000ee80000300800 */
[----:B------:R-:W3:Y:S04]  /*1e0b0*/  LDL.LU R22, [R1+0x770] ;  /* 0x0007700001167983 */ /* 0x000ee80000300800 */
[----:B------:R-:W3:Y:S04]  /*1e0c0*/  LDL.LU R23, [R1+0x774] ;  /* 0x0007740001177983 */ /* 0x000ee80000300800 */
[----:B------:R-:W3:Y:S04]  /*1e0d0*/  LDL.LU R24, [R1+0x768] ;  /* 0x0007680001187983 */ /* 0x000ee80000300800 */
[----:B------:R-:W3:Y:S04]  /*1e0e0*/  LDL.LU R26, [R1+0x76c] ;  /* 0x00076c00011a7983 */ /* 0x000ee80000300800 */
[----:B------:R0:W-:Y:S04]  /*1e0f0*/  STL [R1+0x14ac], R6 ;  /* 0x0014ac0601007387 */ /* 0x0001e80000100800 */
[----:B--2---:R-:W2:Y:S04]  /*1e100*/  LDL.LU R25, [R1+0x5e8] ;  /* 0x0005e80001197983 */ /* 0x004ea80000300800 */
[----:B------:R-:W3:Y:S04]  /*1e110*/  LDL.LU R27, [R1+0x5ec] ;  /* 0x0005ec00011b7983 */ /* 0x000ee80000300800 */
[----:B------:R-:W3:Y:S01]  /*1e120*/  LDL.LU R20, [R1+0x5d8] ;  /* 0x0005d80001147983 */ /* 0x000ee20000300800 */
[----:B------:R-:W-:-:S04]  /*1e130*/  FMUL R2, R2, 1.4426950216293334961 ;  /* 0x3fb8aa3b02027820 */ /* 0x000fc80000400000 */
[----:B----4-:R4:W0:Y:S01]  /*1e140*/  MUFU.EX2 R7, R2 ;  /* 0x0000000200077308 */ /* 0x0108220000000800 */
[----:B-1----:R-:W-:-:S05]  /*1e150*/  FFMA R9, R0, R9, R3 ;  /* 0x0000000900097223 */ /* 0x002fca0000000003 */
[----:B------:R1:W-:Y:S04]  /*1e160*/  STL [R1+0x830], R9 ;  /* 0x0008300901007387 */ /* 0x0003e80000100800 */
[----:B------:R-:W5:Y:S04]  /*1e170*/  LDL.LU R3, [R1+0x5c8] ;  /* 0x0005c80001037983 */ /* 0x000f680000300800 */
[----:B------:R-:W5:Y:S04]  /*1e180*/  LDL.LU R18, [R1+0x5cc] ;  /* 0x0005cc0001127983 */ /* 0x000f680000300800 */
[----:B------:R-:W5:Y:S04]  /*1e190*/  LDL.LU R16, [R1+0x5b8] ;  /* 0x0005b80001107983 */ /* 0x000f680000300800 */
[----:B------:R-:W5:Y:S04]  /*1e1a0*/  LDL.LU R15, [R1+0x5bc] ;  /* 0x0005bc00010f7983 */ /* 0x000f680000300800 */
[----:B------:R-:W5:Y:S04]  /*1e1b0*/  LDL.LU R14, [R1+0x5a8] ;  /* 0x0005a800010e7983 */ /* 0x000f680000300800 */
[----:B0-----:R-:W5:Y:S04]  /*1e1c0*/  LDL.LU R6, [R1+0x5ac] ;  /* 0x0005ac0001067983 */ /* 0x001f680000300800 */
[----:B------:R-:W5:Y:S04]  /*1e1d0*/  LDL.LU R13, [R1+0x598] ;  /* 0x00059800010d7983 */ /* 0x000f680000300800 */
[----:B------:R-:W5:Y:S04]  /*1e1e0*/  LDL.LU R12, [R1+0x59c] ;  /* 0x00059c00010c7983 */ /* 0x000f680000300800 */
[----:B------:R-:W5:Y:S04]  /*1e1f0*/  LDL.LU R11, [R1+0x588] ;  /* 0x00058800010b7983 */ /* 0x000f680000300800 */
[----:B------:R-:W5:Y:S04]  /*1e200*/  LDL.LU R10, [R1+0x58c] ;  /* 0x00058c00010a7983 */ /* 0x000f680000300800 */
[----:B-1----:R-:W5:Y:S04]  /*1e210*/  LDL.LU R9, [R1+0x578] ;  /* 0x0005780001097983 */ /* 0x002f680000300800 */
[----:B------:R-:W5:Y:S04]  /*1e220*/  LDL.LU R8, [R1+0x57c] ;  /* 0x00057c0001087983 */ /* 0x000f680000300800 */
[----:B----4-:R-:W4:Y:S01]  /*1e230*/  LDL.LU R2, [R1+0x5dc] ;  /* 0x0005dc0001027983 */ /* 0x010f220000300800 */
[----:B--2---:R-:W-:-:S02]  /*1e240*/  FMUL R25, R0, R25 ;  /* 0x0000001900197220 */ /* 0x004fc40000400000 */
[----:B---3--:R-:W-:-:S03]  /*1e250*/  FMUL R27, R0, R27 ;  /* 0x0000001b001b7220 */ /* 0x008fc60000400000 */
[----:B------:R0:W-:Y:S01]  /*1e260*/  STL [R1+0x268], R25 ;  /* 0x0002681901007387 */ /* 0x0001e20000100800 */
[----:B------:R-:W-:-:S03]  /*1e270*/  FMUL R20, R0, R20 ;  /* 0x0000001400147220 */ /* 0x000fc60000400000 */
[----:B0-----:R-:W2:Y:S04]  /*1e280*/  LDL.LU R25, [R1+0x14d4] ;  /* 0x0014d40001197983 */ /* 0x001ea80000300800 */
[----:B------:R0:W-:Y:S04]  /*1e290*/  STL [R1+0x26c], R27 ;  /* 0x00026c1b01007387 */ /* 0x0001e80000100800 */
[----:B0-----:R-:W3:Y:S04]  /*1e2a0*/  LDL.LU R27, [R1+0x14d0] ;  /* 0x0014d000011b7983 */ /* 0x001ee80000300800 */
[----:B------:R0:W-:Y:S04]  /*1e2b0*/  STL [R1+0x258], R20 ;  /* 0x0002581401007387 */ /* 0x0001e80000100800 */
[----:B0-----:R-:W2:Y:S04]  /*1e2c0*/  LDL.LU R20, [R1+0x14cc] ;  /* 0x0014cc0001147983 */ /* 0x001ea80000300800 */
[----:B------:R-:W-:Y:S01]  /*1e2d0*/  STL [R1+0x514], R7 ;  /* 0x0005140701007387 */ /* 0x000fe20000100800 */
[----:B-----5:R-:W-:-:S02]  /*1e2e0*/  FMUL R15, R0, R15 ;  /* 0x0000000f000f7220 */ /* 0x020fc40000400000 */
[----:B----4-:R-:W-:-:S05]  /*1e2f0*/  FMUL R2, R0, R2 ;  /* 0x0000000200027220 */ /* 0x010fca0000400000 */
[----:B------:R0:W-:Y:S02]  /*1e300*/  STL [R1+0x25c], R2 ;  /* 0x00025c0201007387 */ /* 0x0001e40000100800 */
[C---:B0-----:R-:W-:Y:S02]  /*1e310*/  FMUL R2, R0.reuse, R3 ;  /* 0x0000000300027220 */ /* 0x041fe40000400000 */
[----:B------:R-:W-:-:S03]  /*1e320*/  FMUL R3, R0, R18 ;  /* 0x0000001200037220 */ /* 0x000fc60000400000 */
[----:B------:R0:W-:Y:S04]  /*1e330*/  STL [R1+0x248], R2 ;  /* 0x0002480201007387 */ /* 0x0001e80000100800 */
[----:B------:R-:W-:Y:S01]  /*1e340*/  STL [R1+0x24c], R3 ;  /* 0x00024c0301007387 */ /* 0x000fe20000100800 */
[----:B0-----:R-:W-:-:S05]  /*1e350*/  FMUL R2, R0, R16 ;  /* 0x0000001000027220 */ /* 0x001fca0000400000 */
[----:B------:R0:W-:Y:S04]  /*1e360*/  STL [R1+0x308], R2 ;  /* 0x0003080201007387 */ /* 0x0001e80000100800 */
[----:B------:R-:W-:Y:S01]  /*1e370*/  STL [R1+0x30c], R15 ;  /* 0x00030c0f01007387 */ /* 0x000fe20000100800 */
[----:B0-----:R-:W-:-:S03]  /*1e380*/  FMUL R2, R0, R6 ;  /* 0x0000000600027220 */ /* 0x001fc60000400000 */
[----:B------:R-:W4:Y:S01]  /*1e390*/  LDL.LU R6, [R1+0x834] ;  /* 0x0008340001067983 */ /* 0x000f220000300800 */
[----:B------:R-:W-:-:S05]  /*1e3a0*/  FMUL R3, R0, R14 ;  /* 0x0000000e00037220 */ /* 0x000fca0000400000 */
[----:B------:R0:W-:Y:S04]  /*1e3b0*/  STL [R1+0x318], R3 ;  /* 0x0003180301007387 */ /* 0x0001e80000100800 */
[----:B------:R1:W-:Y:S01]  /*1e3c0*/  STL [R1+0x31c], R2 ;  /* 0x00031c0201007387 */ /* 0x0003e20000100800 */
[C---:B------:R-:W-:Y:S02]  /*1e3d0*/  FMUL R11, R0.reuse, R11 ;  /* 0x0000000b000b7220 */ /* 0x040fe40000400000 */
[C---:B0-----:R-:W-:Y:S02]  /*1e3e0*/  FMUL R3, R0.reuse, R13 ;  /* 0x0000000d00037220 */ /* 0x041fe40000400000 */
[----:B-1----:R-:W-:-:S03]  /*1e3f0*/  FMUL R2, R0, R12 ;  /* 0x0000000c00027220 */ /* 0x002fc60000400000 */
[----:B------:R0:W-:Y:S01]  /*1e400*/  STL [R1+0x328], R3 ;  /* 0x0003280301007387 */ /* 0x0001e20000100800 */
[----:B------:R-:W-:-:S03]  /*1e410*/  F2FP.BF16.PACK_AB R5, R4, R5 ;  /* 0x000000050405723e */ /* 0x000fc600000010ff */
[----:B------:R1:W-:Y:S01]  /*1e420*/  STL [R1+0x32c], R2 ;  /* 0x00032c0201007387 */ /* 0x0003e20000100800 */
[----:B0-----:R-:W-:-:S03]  /*1e430*/  FMUL R3, R0, R10 ;  /* 0x0000000a00037220 */ /* 0x001fc60000400000 */
[----:B------:R-:W-:Y:S01]  /*1e440*/  STL [R1+0x338], R11 ;  /* 0x0003380b01007387 */ /* 0x000fe20000100800 */
[C---:B-1----:R-:W-:Y:S02]  /*1e450*/  FMUL R2, R0.reuse, R9 ;  /* 0x0000000900027220 */ /* 0x042fe40000400000 */
[----:B------:R-:W-:Y:S01]  /*1e460*/  FMUL R0, R0, R8 ;  /* 0x0000000800007220 */ /* 0x000fe20000400000 */
[----:B------:R0:W-:Y:S01]  /*1e470*/  STL [R1+0x33c], R3 ;  /* 0x00033c0301007387 */ /* 0x0001e20000100800 */
[----:B------:R-:W-:-:S03]  /*1e480*/  F2FP.BF16.PACK_AB R4, R19, R28 ;  /* 0x0000001c1304723e */ /* 0x000fc600000010ff */
[----:B------:R1:W-:Y:S04]  /*1e490*/  STL [R1+0x348], R2 ;  /* 0x0003480201007387 */ /* 0x0003e80000100800 */
[----:B------:R-:W-:Y:S01]  /*1e4a0*/  STL [R1+0x14b0], R5 ;  /* 0x0014b00501007387 */ /* 0x000fe20000100800 */
[----:B0-----:R-:W-:-:S03]  /*1e4b0*/  F2FP.BF16.PACK_AB R3, R29, R21 ;  /* 0x000000151d03723e */ /* 0x001fc600000010ff */
[----:B------:R0:W-:Y:S01]  /*1e4c0*/  STL [R1+0x34c], R0 ;  /* 0x00034c0001007387 */ /* 0x0001e20000100800 */
[----:B-1----:R-:W-:-:S03]  /*1e4d0*/  F2FP.BF16.PACK_AB R2, R22, R23 ;  /* 0x000000171602723e */ /* 0x002fc600000010ff */
[----:B------:R-:W-:Y:S01]  /*1e4e0*/  STL [R1+0x14b4], R4 ;  /* 0x0014b40401007387 */ /* 0x000fe20000100800 */
[----:B0-----:R-:W-:-:S03]  /*1e4f0*/  F2FP.BF16.PACK_AB R0, R24, R26 ;  /* 0x0000001a1800723e */ /* 0x001fc600000010ff */
[----:B------:R-:W-:Y:S04]  /*1e500*/  STL [R1+0x14b8], R3 ;  /* 0x0014b80301007387 */ /* 0x000fe80000100800 */
[----:B------:R0:W-:Y:S04]  /*1e510*/  STL [R1+0x14c4], R2 ;  /* 0x0014c40201007387 */ /* 0x0001e80000100800 */
[----:B------:R-:W-:Y:S04]  /*1e520*/  STL [R1+0x14c8], R0 ;  /* 0x0014c80001007387 */ /* 0x000fe80000100800 */
[----:B--2---:R-:W1:Y:S04]  /*1e530*/  LDS R0, [R25.X4+0x10680] ;  /* 0x0106800019007984 */ /* 0x004e680000004800 */
[----:B0-----:R-:W2:Y:S04]  /*1e540*/  LDL.LU R2, [R1+0x760] ;  /* 0x0007600001027983 */ /* 0x001ea80000300800 */
[----:B------:R-:W5:Y:S04]  /*1e550*/  LDL.LU R4, [R1+0x758] ;  /* 0x0007580001047983 */ /* 0x000f680000300800 */
[----:B------:R-:W2:Y:S01]  /*1e560*/  LDL.LU R5, [R1+0x750] ;  /* 0x0007500001057983 */ /* 0x000ea20000300800 */
[----:B----4-:R-:W-:-:S03]  /*1e570*/  FFMA R6, R7, R6, R17 ;  /* 0x0000000607067223 */ /* 0x010fc60000000011 */
[----:B------:R-:W0:Y:S04]  /*1e580*/  S2R R26, SR_TID.X ;  /* 0x00000000001a7919 */ /* 0x000e280000002100 */
[----:B------:R4:W-:Y:S04]  /*1e590*/  STL [R1+0x834], R6 ;  /* 0x0008340601007387 */ /* 0x0009e80000100800 */
[----:B------:R-:W0:Y:S04]  /*1e5a0*/  LDS R17, [R25.X4+0x10700] ;  /* 0x0107000019117984 */ /* 0x000e280000004800 */
[----:B----4-:R-:W4:Y:S04]  /*1e5b0*/  LDL.LU R6, [R1+0x748] ;  /* 0x0007480001067983 */ /* 0x010f280000300800 */
        /* <DEDUP_REMOVED lines=13> */
[----:B-1----:R-:W-:Y:S04]  /*1e690*/  STL [R1+0x770], R0 ;  /* 0x0007700001007387 */ /* 0x002fe80000100800 */
[----:B------:R-:W3:Y:S04]  /*1e6a0*/  LDL.LU R29, [R1+0x5c] ;  /* 0x00005c00011d7983 */ /* 0x000ee80000300800 */
[----:B------:R-:W1:Y:S01]  /*1e6b0*/  LDS R0, [R25.X4+0x10780] ;  /* 0x0107800019007984 */ /* 0x000e620000004800 */
[----:B0-----:R-:W-:-:S03]  /*1e6c0*/  SHF.R.S32.HI R3, RZ, 0x6, R26 ;  /* 0x00000006ff037819 */ /* 0x001fc6000001141a */
[----:B------:R-:W3:Y:S01]  /*1e6d0*/  LDL.LU R21, [R1+0x54] ;  /* 0x0000540001157983 */ /* 0x000ee20000300800 */
[----:B------:R-:W-:Y:S02]  /*1e6e0*/  SGXT R3, R3, 0x1 ;  /* 0x000000010303781a */ /* 0x000fe40000000200 */
[----:B------:R-:W-:Y:S01]  /*1e6f0*/  SHF.L.U32 R26, R26, 0x1, RZ ;  /* 0x000000011a1a7819 */ /* 0x000fe200000006ff */
[----:B------:R-:W3:Y:S01]  /*1e700*/  LDL.LU R22, [R1+0x4c] ;  /* 0x00004c0001167983 */ /* 0x000ee20000300800 */
[----:B------:R-:W-:-:S03]  /*1e710*/  LOP3.LUT R3, R3, 0x90, RZ, 0xc0, !PT ;  /* 0x0000009003037812 */ /* 0x000fc600078ec0ff */
[----:B------:R-:W3:Y:S01]  /*1e720*/  LDL.LU R23, [R1+0x44] ;  /* 0x0000440001177983 */ /* 0x000ee20000300800 */
[----:B------:R-:W-:-:S03]  /*1e730*/  LOP3.LUT R3, R3, 0x7e, R26, 0x78, !PT ;  /* 0x0000007e03037812 */ /* 0x000fc600078e781a */
[----:B------:R-:W-:Y:S06]  /*1e740*/  BAR.SYNC.DEFER_BLOCKING 0x0 ;  /* 0x0000000000007b1d */ /* 0x000fec0000010000 */
[----:B------:R-:W-:Y:S04]  /*1e750*/  STL [R1+0x76c], R17 ;  /* 0x00076c1101007387 */ /* 0x000fe80000100800 */
[----:B------:R-:W3:Y:S04]  /*1e760*/  LDL.LU R24, [R1+0x3c] ;  /* 0x00003c0001187983 */ /* 0x000ee80000300800 */
[----:B--2---:R-:W-:Y:S04]  /*1e770*/  STS.U16 [R3+0x10000], R2 ;  /* 0x0100000203007388 */ /* 0x004fe80000000400 */
[----:B-----5:R-:W-:Y:S04]  /*1e780*/  STS.U16 [R3+0x10200], R4 ;  /* 0x0102000403007388 */ /* 0x020fe80000000400 */
[----:B------:R-:W-:Y:S04]  /*1e790*/  STS.U16 [R3+0x10400], R5 ;  /* 0x0104000503007388 */ /* 0x000fe80000000400 */
[----:B-1----:R-:W-:Y:S04]  /*1e7a0*/  STL [R1+0x768], R0 ;  /* 0x0007680001007387 */ /* 0x002fe80000100800 */
[----:B------:R-:W2:Y:S04]  /*1e7b0*/  LDL.LU R26, [R1+0x34] ;  /* 0x00003400011a7983 */ /* 0x000ea80000300800 */
[----:B----4-:R-:W-:Y:S04]  /*1e7c0*/  STS.U16 [R3+0x10600], R6 ;  /* 0x0106000603007388 */ /* 0x010fe80000000400 */
[----:B---3--:R-:W-:Y:S04]  /*1e7d0*/  STS.U16 [R3+0x10800], R7 ;  /* 0x0108000703007388 */ /* 0x008fe80000000400 */
        /* <DEDUP_REMOVED lines=12> */
[----:B------:R-:W-:Y:S04]  /*1e8a0*/  STS.U16 [R3+0x12200], R28 ;  /* 0x0122001c03007388 */ /* 0x000fe80000000400 */
[----:B0-----:R-:W3:Y:S04]  /*1e8b0*/  LDL R20, [R1+0xa48] ;  /* 0x000a480001147983 */ /* 0x001ee80000100800 */
[----:B------:R-:W4:Y:S04]  /*1e8c0*/  LDL.LU R17, [R1+0x24] ;  /* 0x0000240001117983 */ /* 0x000f280000300800 */
[----:B------:R-:W5:Y:S04]  /*1e8d0*/  LDL.LU R0, [R1+0x1c] ;  /* 0x00001c0001007983 */ /* 0x000f680000300800 */
[----:B------:R-:W3:Y:S04]  /*1e8e0*/  LDL.LU R2, [R1+0x14] ;  /* 0x0000140001027983 */ /* 0x000ee80000300800 */
[----:B------:R0:W-:Y:S04]  /*1e8f0*/  STS.U16 [R3+0x12400], R29 ;  /* 0x0124001d03007388 */ /* 0x0001e80000000400 */
[----:B------:R-:W3:Y:S04]  /*1e900*/  LDL.LU R19, [R1+0xc] ;  /* 0x00000c0001137983 */ /* 0x000ee80000300800 */
[----:B0-----:R-:W3:Y:S04]  /*1e910*/  LDL.LU R29, [R1+0x4] ;  /* 0x00000400011d7983 */ /* 0x001ee80000300800 */
        /* <DEDUP_REMOVED lines=14> */
[----:B------:R0:W-:Y:S04]  /*1ea00*/  STS.U16 [R3+0x12600], R21 ;  /* 0x0126001503007388 */ /* 0x0001e80000000400 */
[----:B------:R-:W3:Y:S04]  /*1ea10*/  LDL.LU R28, [R1+0x358] ;  /* 0x00035800011c7983 */ /* 0x000ee80000300800 */
[----:B------:R1:W-:Y:S04]  /*1ea20*/  STS.U16 [R3+0x12800], R22 ;  /* 0x0128001603007388 */ /* 0x0003e80000000400 */
[----:B0-----:R-:W3:Y:S04]  /*1ea30*/  LDL.LU R21, [R1+0x350] ;  /* 0x0003500001157983 */ /* 0x001ee80000300800 */
[----:B------:R0:W-:Y:S04]  /*1ea40*/  STS.U16 [R3+0x12a00], R23 ;  /* 0x012a001703007388 */ /* 0x0001e80000000400 */
[----:B-1----:R-:W3:Y:S04]  /*1ea50*/  LDL.LU R22, [R1+0x68] ;  /* 0x0000680001167983 */ /* 0x002ee80000300800 */
[----:B------:R1:W-:Y:S04]  /*1ea60*/  STS.U16 [R3+0x12c00], R24 ;  /* 0x012c001803007388 */ /* 0x0003e80000000400 */
[----:B0-----:R-:W3:Y:S04]  /*1ea70*/  LDL.LU R23, [R1+0x60] ;  /* 0x0000600001177983 */ /* 0x001ee80000300800 */
[----:B--2---:R0:W-:Y:S04]  /*1ea80*/  STS.U16 [R3+0x12e00], R26 ;  /* 0x012e001a03007388 */ /* 0x0041e80000000400 */
[----:B-1----:R-:W2:Y:S04]  /*1ea90*/  LDL.LU R24, [R1+0x58] ;  /* 0x0000580001187983 */ /* 0x002ea80000300800 */
[----:B------:R1:W-:Y:S04]  /*1eaa0*/  STS.U16 [R3+0x13000], R27 ;  /* 0x0130001b03007388 */ /* 0x0003e80000000400 */
[----:B0-----:R-:W2:Y:S04]  /*1eab0*/  LDL.LU R26, [R1+0x50] ;  /* 0x00005000011a7983 */ /* 0x001ea80000300800 */
[----:B-1----:R-:W2:Y:S04]  /*1eac0*/  LDL.LU R27, [R1+0x48] ;  /* 0x00004800011b7983 */ /* 0x002ea80000300800 */
        /* <DEDUP_REMOVED lines=10> */
[----:B--2---:R0:W-:Y:S04]  /*1eb70*/  STS.U16 [R3+0x13c00], R29 ;  /* 0x013c001d03007388 */ /* 0x0041e80000000400 */
[----:B------:R1:W-:Y:S04]  /*1eb80*/  STS.U16 [R3+0x13e00], R19 ;  /* 0x013e001303007388 */ /* 0x0003e80000000400 */
[----:B------:R2:W-:Y:S04]  /*1eb90*/  STS.U16 [R20+0x10100], R4 ;  /* 0x0101000414007388 */ /* 0x0005e80000000400 */
[----:B0-----:R-:W3:Y:S04]  /*1eba0*/  LDL.LU R29, [R1+0x30] ;  /* 0x00003000011d7983 */ /* 0x001ee80000300800 */
[----:B-1----:R-:W3:Y:S04]  /*1ebb0*/  LDL.LU R3, [R1+0x14b8] ;  /* 0x0014b80001037983 */ /* 0x002ee80000300800 */
[----:B------:R-:W3:Y:S04]  /*1ebc0*/  LDL.LU R19, [R1+0x38] ;  /* 0x0000380001137983 */ /* 0x000ee80000300800 */
[----:B--2---:R-:W2:Y:S04]  /*1ebd0*/  LDL.LU R4, [R1+0x14b4] ;  /* 0x0014b40001047983 */ /* 0x004ea80000300800 */
[----:B------:R0:W-:Y:S04]  /*1ebe0*/  STS.U16 [R20+0x10300], R5 ;  /* 0x0103000514007388 */ /* 0x0001e80000000400 */
[----:B------:R1:W-:Y:S04]  /*1ebf0*/  STS.U16 [R20+0x10500], R6 ;  /* 0x0105000614007388 */ /* 0x0003e80000000400 */
[----:B------:R4:W-:Y:S04]  /*1ec00*/  STS.U16 [R20+0x10700], R7 ;  /* 0x0107000714007388 */ /* 0x0009e80000000400 */
[----:B0-----:R-:W2:Y:S04]  /*1ec10*/  LDL.LU R5, [R1+0x14b0] ;  /* 0x0014b00001057983 */ /* 0x001ea80000300800 */
[----:B-1----:R-:W2:Y:S04]  /*1ec20*/  LDL.LU R6, [R1+0x14ac] ;  /* 0x0014ac0001067983 */ /* 0x002ea80000300800 */
[----:B----4-:R-:W4:Y:S04]  /*1ec30*/  LDL.LU R7, [R1+0x14a8] ;  /* 0x0014a80001077983 */ /* 0x010f280000300800 */
[----:B------:R0:W-:Y:S04]  /*1ec40*/  STS.U16 [R20+0x10900], R8 ;  /* 0x0109000814007388 */ /* 0x0001e80000000400 */
[----:B------:R1:W-:Y:S04]  /*1ec50*/  STS.U16 [R20+0x10b00], R9 ;  /* 0x010b000914007388 */ /* 0x0003e80000000400 */
[----:B------:R5:W-:Y:S04]  /*1ec60*/  STS.U16 [R20+0x10d00], R10 ;  /* 0x010d000a14007388 */ /* 0x000be80000000400 */
[----:B0-----:R-:W2:Y:S04]  /*1ec70*/  LDL.LU R8, [R1+0x14a4] ;  /* 0x0014a40001087983 */ /* 0x001ea80000300800 */
[----:B-1----:R-:W2:Y:S04]  /*1ec80*/  LDL.LU R9, [R1+0x14a0] ;  /* 0x0014a00001097983 */ /* 0x002ea80000300800 */
[----:B-----5:R-:W5:Y:S04]  /*1ec90*/  LDL.LU R10, [R1+0x149c] ;  /* 0x00149c00010a7983 */ /* 0x020f680000300800 */
[----:B------:R0:W-:Y:S04]  /*1eca0*/  STS.U16 [R20+0x10f00], R11 ;  /* 0x010f000b14007388 */ /* 0x0001e80000000400 */
[----:B------:R1:W-:Y:S04]  /*1ecb0*/  STS.U16 [R20+0x11100], R12 ;  /* 0x0111000c14007388 */ /* 0x0003e80000000400 */
[----:B------:R1:W-:Y:S04]  /*1ecc0*/  STS.U16 [R20+0x11300], R13 ;  /* 0x0113000d14007388 */ /* 0x0003e80000000400 */
[----:B0-----:R-:W2:Y:S04]  /*1ecd0*/  LDL.LU R11, [R1+0x1498] ;  /* 0x00149800010b7983 */ /* 0x001ea80000300800 */
[----:B-1----:R-:W2:Y:S04]  /*1ece0*/  LDL.LU R12, [R1+0x1494] ;  /* 0x00149400010c7983 */ /* 0x002ea80000300800 */
[----:B------:R-:W2:Y:S04]  /*1ecf0*/  LDL.LU R13, [R1+0x1490] ;  /* 0x00149000010d7983 */ /* 0x000ea80000300800 */
        /* <DEDUP_REMOVED lines=20> */
[----:B0-----:R-:W2:Y:S04]  /*1ee40*/  LDL.LU R26, [R1+0x1468] ;  /* 0x00146800011a7983 */ /* 0x001ea80000300800 */
[----:B-1----:R-:W2:Y:S04]  /*1ee50*/  LDL.LU R27, [R1+0x1464] ;  /* 0x00146400011b7983 */ /* 0x002ea80000300800 */
[----:B--2---:R0:W-:Y:S04]  /*1ee60*/  STS.U16 [R20+0x12b00], R27 ;  /* 0x012b001b14007388 */ /* 0x0041e80000000400 */
[----:B0-----:R-:W2:Y:S04]  /*1ee70*/  LDL.LU R27, [R1+0x1460] ;  /* 0x00146000011b7983 */ /* 0x001ea80000300800 */
[----:B---3--:R-:W-:Y:S04]  /*1ee80*/  STS.U16 [R20+0x12d00], R19 ;  /* 0x012d001314007388 */ /* 0x008fe80000000400 */
[----:B------:R-:W-:Y:S04]  /*1ee90*/  STS.U16 [R20+0x12f00], R29 ;  /* 0x012f001d14007388 */ /* 0x000fe80000000400 */
[----:B------:R-:W-:Y:S04]  /*1eea0*/  STS.U16 [R20+0x13100], R17 ;  /* 0x0131001114007388 */ /* 0x000fe80000000400 */
[----:B------:R-:W-:Y:S04]  /*1eeb0*/  STS.U16 [R20+0x13300], R26 ;  /* 0x0133001a14007388 */ /* 0x000fe80000000400 */
[----:B------:R2:W-:Y:S02]  /*1eec0*/  STS.U16 [R20+0x13500], R24 ;  /* 0x0135001814007388 */ /* 0x0005e40000000400 */
[----:B--2---:R-:W-:-:S02]  /*1eed0*/  SHF.L.U32 R24, R27, 0x2, RZ ;  /* 0x000000021b187819 */ /* 0x004fc400000006ff */
[C---:B------:R-:W-:Y:S01]  /*1eee0*/  LOP3.LUT R26, R27.reuse, 0x60, RZ, 0xc0, !PT ;  /* 0x000000601b1a7812 */ /* 0x040fe200078ec0ff */
[----:B------:R-:W-:Y:S01]  /*1eef0*/  IMAD.SHL.U32 R27, R27, 0x2, RZ ;  /* 0x000000021b1b7824 */ /* 0x000fe200078e00ff */
[----:B------:R-:W-:Y:S02]  /*1ef00*/  LOP3.LUT R19, R24, 0xc, RZ, 0xc0, !PT ;  /* 0x0000000c18137812 */ /* 0x000fe400078ec0ff */
[----:B------:R-:W-:Y:S01]  /*1ef10*/  SHF.R.U32.HI R17, RZ, 0x1, R26 ;  /* 0x00000001ff117819 */ /* 0x000fe2000001161a */
[----:B------:R-:W2:Y:S01]  /*1ef20*/  LDL.LU R24, [R1+0x70] ;  /* 0x0000700001187983 */ /* 0x000ea20000300800 */
[----:B------:R-:W-:Y:S02]  /*1ef30*/  LEA R19, R25, R19, 0x4 ;  /* 0x0000001319137211 */ /* 0x000fe400078e20ff */
[----:B------:R-:W-:Y:S01]  /*1ef40*/  LOP3.LUT R17, R17, 0x30, R27, 0x78, !PT ;  /* 0x0000003011117812 */ /* 0x000fe200078e781b */
[----:B------:R-:W2:Y:S04]  /*1ef50*/  LDL.LU R25, [R1+0x74] ;  /* 0x0000740001197983 */ /* 0x000ea80000300800 */
[----:B------:R-:W3:Y:S04]  /*1ef60*/  LDL.LU R26, [R1+0x78] ;  /* 0x00007800011a7983 */ /* 0x000ee80000300800 */
[----:B------:R-:W3:Y:S01]  /*1ef70*/  LDL.LU R27, [R1+0x7c] ;  /* 0x00007c00011b7983 */ /* 0x000ee20000300800 */
[----:B------:R-:W-:-:S03]  /*1ef80*/  IADD3 R17, R17, R19, RZ ;  /* 0x0000001311117210 */ /* 0x000fc60007ffe0ff */
[----:B------:R-:W-:Y:S04]  /*1ef90*/  STS.U16 [R20+0x13700], R23 ;  /* 0x0137001714007388 */ /* 0x000fe80000000400 */
[----:B------:R-:W-:Y:S04]  /*1efa0*/  STS.U16 [R20+0x13900], R22 ;  /* 0x0139001614007388 */ /* 0x000fe80000000400 */
[----:B------:R-:W-:Y:S04]  /*1efb0*/  STS.U16 [R20+0x13b00], R21 ;  /* 0x013b001514007388 */ /* 0x000fe80000000400 */
[----:B------:R-:W-:Y:S04]  /*1efc0*/  STS.U16 [R20+0x13d00], R28 ;  /* 0x013d001c14007388 */ /* 0x000fe80000000400 */
[----:B------:R0:W-:Y:S04]  /*1efd0*/  STS.U16 [R20+0x13f00], R18 ;  /* 0x013f001214007388 */ /* 0x0001e80000000400 */
[----:B------:R-:W-:Y:S04]  /*1efe0*/  STS [R17+0x14000], R16 ;  /* 0x0140001011007388 */ /* 0x000fe80000000800 */
[----:B------:R-:W-:Y:S04]  /*1eff0*/  STS [R17+0x14200], R15 ;  /* 0x0142000f11007388 */ /* 0x000fe80000000800 */
[----:B0-----:R-:W0:Y:S04]  /*1f000*/  S2R R20, SR_TID.X ;  /* 0x0000000000147919 */ /* 0x001e280000002100 */
[----:B---3--:R-:W-:Y:S04]  /*1f010*/  STL.64 [R1+0x1440], R26 ;  /* 0x0014401a01007387 */ /* 0x008fe80000100a00 */
[----:B--2---:R1:W-:Y:S04]  /*1f020*/  STL.64 [R1+0x1438], R24 ;  /* 0x0014381801007387 */ /* 0x0043e80000100a00 */
[----:B-1----:R-:W2:Y:S04]  /*1f030*/  LDL.LU R24, [R1+0x80] ;  /* 0x0000800001187983 */ /* 0x002ea80000300800 */
[----:B------:R-:W2:Y:S04]  /*1f040*/  LDL.LU R25, [R1+0x84] ;  /* 0x0000840001197983 */ /* 0x000ea80000300800 */
[----:B------:R-:W3:Y:S04]  /*1f050*/  LDL.LU R26, [R1+0x88] ;  /* 0x00008800011a7983 */ /* 0x000ee80000300800 */
[----:B------:R-:W3:Y:S04]  /*1f060*/  LDL.LU R27, [R1+0x8c] ;  /* 0x00008c00011b7983 */ /* 0x000ee80000300800 */
[----:B------:R-:W-:Y:S04]  /*1f070*/  STS [R17+0x14400], R14 ;  /* 0x0144000e11007388 */ /* 0x000fe80000000800 */
[----:B------:R-:W-:Y:S04]  /*1f080*/  STS [R17+0x14600], R13 ;  /* 0x0146000d11007388 */ /* 0x000fe80000000800 */
[----:B------:R-:W-:Y:S04]  /*1f090*/  STS [R17+0x14800], R12 ;  /* 0x0148000c11007388 */ /* 0x000fe80000000800 */
[----:B------:R-:W-:Y:S04]  /*1f0a0*/  STS [R17+0x14a00], R11 ;  /* 0x014a000b11007388 */ /* 0x000fe80000000800 */
[----:B-----5:R-:W-:Y:S04]  /*1f0b0*/  STS [R17+0x14c00], R10 ;  /* 0x014c000a11007388 */ /* 0x020fe80000000800 */
[----:B------:R-:W-:Y:S04]  /*1f0c0*/  STS [R17+0x14e00], R9 ;  /* 0x014e000911007388 */ /* 0x000fe80000000800 */
[----:B------:R-:W-:Y:S04]  /*1f0d0*/  STS [R17+0x15000], R8 ;  /* 0x0150000811007388 */ /* 0x000fe80000000800 */
[----:B----4-:R-:W-:Y:S04]  /*1f0e0*/  STS [R17+0x15200], R7 ;  /* 0x0152000711007388 */ /* 0x010fe80000000800 */
[----:B------:R-:W-:Y:S04]  /*1f0f0*/  STS [R17+0x15400], R6 ;  /* 0x0154000611007388 */ /* 0x000fe80000000800 */
[----:B------:R-:W-:Y:S04]  /*1f100*/  STS [R17+0x15600], R5 ;  /* 0x0156000511007388 */ /* 0x000fe80000000800 */
[----:B------:R-:W-:Y:S04]  /*1f110*/  STS [R17+0x15800], R4 ;  /* 0x0158000411007388 */ /* 0x000fe80000000800 */
[----:B------:R-:W-:Y:S04]  /*1f120*/  STS [R17+0x15a00], R3 ;  /* 0x015a000311007388 */ /* 0x000fe80000000800 */
[----:B------:R1:W-:Y:S04]  /*1f130*/  STS [R17+0x15c00], R2 ;  /* 0x015c000211007388 */ /* 0x0003e80000000800 */
[----:B------:R4:W-:Y:S01]  /*1f140*/  STS [R17+0x15e00], R0 ;  /* 0x015e000011007388 */ /* 0x0009e20000000800 */
[C---:B0-----:R-:W-:Y:S01]  /*1f150*/  IMAD.SHL.U32 R21, R20.reuse, 0x2, RZ ;  /* 0x0000000214157824 */ /* 0x041fe200078e00ff */
[----:B------:R-:W-:-:S02]  /*1f160*/  LOP3.LUT R23, R20, 0x7, RZ, 0xc0, !PT ;  /* 0x0000000714177812 */ /* 0x000fc400078ec0ff */
[C---:B-1----:R-:W-:Y:S02]  /*1f170*/  SHF.L.U32 R2, R20.reuse, 0x3, RZ ;  /* 0x0000000314027819 */ /* 0x042fe400000006ff */
[----:B------:R-:W-:Y:S02]  /*1f180*/  LOP3.LUT R22, R20, 0x60, RZ, 0xc0, !PT ;  /* 0x0000006014167812 */ /* 0x000fe400078ec0ff */
[----:B------:R-:W-:Y:S02]  /*1f190*/  LOP3.LUT R2, R2, 0x30, RZ, 0xc0, !PT ;  /* 0x0000003002027812 */ /* 0x000fe400078ec0ff */
[----:B----4-:R-:W-:Y:S02]  /*1f1a0*/  LEA R0, R23, R22, 0x2 ;  /* 0x0000001617007211 */ /* 0x010fe400078e10ff */
[----:B------:R-:W-:-:S04]  /*1f1b0*/  LOP3.LUT R2, R2, 0x30, R21, 0x78, !PT ;  /* 0x0000003002027812 */ /* 0x000fc800078e7815 */
[----:B------:R-:W-:Y:S01]  /*1f1c0*/  LEA R0, R0, R2, 0x4 ;  /* 0x0000000200007211 */ /* 0x000fe200078e20ff */
[----:B------:R-:W-:Y:S06]  /*1f1d0*/  BAR.SYNC.DEFER_BLOCKING 0x0 ;  /* 0x0000000000007b1d */ /* 0x000fec0000010000 */
[----:B------:R-:W0:Y:S04]  /*1f1e0*/  LDSM.16.M88.4 R12, [R0+0x10800] ;  /* 0x01080000000c783b */ /* 0x000e280000000200 */
[----:B------:R-:W-:Y:S01]  /*1f1f0*/  LDSM.16.M88.4 R4, [R0+0x11000] ;  /* 0x011000000004783b */ /* 0x000fe20000000200 */
[----:B------:R-:W-:-:S02]  /*1f200*/  SHF.L.U32 R17, R20, 0x3, RZ ;  /* 0x0000000314117819 */ /* 0x000fc400000006ff */
[----:B------:R-:W-:Y:S02]  /*1f210*/  SHF.L.U32 R19, R20, 0x6, RZ ;  /* 0x0000000614137819 */ /* 0x000fe400000006ff */
[----:B------:R-:W-:-:S04]  /*1f220*/  LOP3.LUT R17, R17, 0x30, RZ, 0xc0, !PT ;  /* 0x0000003011117812 */ /* 0x000fc800078ec0ff */
[----:B------:R-:W-:-:S04]  /*1f230*/  LOP3.LUT R17, R17, 0x3c0, R19, 0xf8, !PT ;  /* 0x000003c011117812 */ /* 0x000fc800078ef813 */
[----:B------:R-:W-:Y:S02]  /*1f240*/  LOP3.LUT R17, R17, 0x10, R20, 0x78, !PT ;  /* 0x0000001011117812 */ /* 0x000fe400078e7814 */
[----:B------:R-:W-:Y:S04]  /*1f250*/  LDSM.16.M88.4 R20, [R0+0x11800] ;  /* 0x011800000014783b */ /* 0x000fe80000000200 */
[----:B------:R-:W-:Y:S04]  /*1f260*/  LDSM.16.M88.4 R8, [R17+0x14000] ;  /* 0x014000001108783b */ /* 0x000fe80000000200 */
[----:B---3--:R-:W-:Y:S04]  /*1f270*/  STL.64 [R1+0x1450], R26 ;  /* 0x0014501a01007387 */ /* 0x008fe80000100a00 */
[----:B--2---:R-:W-:Y:S04]  /*1f280*/  STL.64 [R1+0x1448], R24 ;  /* 0x0014481801007387 */ /* 0x004fe80000100a00 */
[----:B------:R-:W1:Y:S04]  /*1f290*/  LDSM.16.M88.4 R24, [R0+0x10000] ;  /* 0x010000000018783b */ /* 0x000e680000000200 */
[----:B0-----:R-:W-:Y:S04]  /*1f2a0*/  STL.64 [R1+0x50], R12 ;  /* 0x0000500c01007387 */ /* 0x001fe80000100a00 */
[----:B------:R-:W-:Y:S04]  /*1f2b0*/  STL.64 [R1+0x58], R14 ;  /* 0x0000580e01007387 */ /* 0x000fe80000100a00 */
[----:B------:R-:W-:Y:S04]  /*1f2c0*/  LDSM.16.M88.4 R12, [R0+0x12800] ;  /* 0x01280000000c783b */ /* 0x000fe80000000200 */
[----:B-1----:R-:W-:Y:S04]  /*1f2d0*/  STL.64 [R1+0x60], R24 ;  /* 0x0000601801007387 */ /* 0x002fe80000100a00 */
[----:B------:R-:W-:Y:S04]  /*1f2e0*/  STL.64 [R1+0x40], R4 ;  /* 0x0000400401007387 */ /* 0x000fe80000100a00 */
[----:B------:R-:W-:Y:S04]  /*1f2f0*/  STL.64 [R1+0x48], R6 ;  /* 0x0000480601007387 */ /* 0x000fe80000100a00 */
[----:B------:R-:W0:Y:S04]  /*1f300*/  LDSM.16.M88.4 R4, [R0+0x12000] ;  /* 0x012000000004783b */ /* 0x000e280000000200 */
[----:B------:R-:W-:Y:S04]  /*1f310*/  STL.64 [R1+0x68], R26 ;  /* 0x0000681a01007387 */ /* 0x000fe80000100a00 */
[----:B0-----:R-:W-:Y:S04]  /*1f320*/  STL.64 [R1+0x20], R4 ;  /* 0x0000200401007387 */ /* 0x001fe80000100a00 */
[----:B------:R-:W-:Y:S04]  /*1f330*/  STL.64 [R1+0x28], R6 ;  /* 0x0000280601007387 */ /* 0x000fe80000100a00 */
[----:B------:R-:W0:Y:S04]  /*1f340*/  LDSM.16.M88.4 R4, [R0+0x13000] ;  /* 0x013000000004783b */ /* 0x000e280000000200 */
[----:B------:R-:W-:Y:S04]  /*1f350*/  STL.64 [R1+0x30], R20 ;  /* 0x0000301401007387 */ /* 0x000fe80000100a00 */
[----:B------:R-:W-:Y:S04]  /*1f360*/  STL.64 [R1+0x10], R12 ;  /* 0x0000100c01007387 */ /* 0x000fe80000100a00 */
[----:B------:R-:W-:Y:S04]  /*1f370*/  STL.64 [R1+0x18], R14 ;  /* 0x0000180e01007387 */ /* 0x000fe80000100a00 */
[----:B------:R-:W-:Y:S04]  /*1f380*/  STL.64 [R1+0x38], R22 ;  /* 0x0000381601007387 */ /* 0x000fe80000100a00 */
[----:B------:R-:W-:Y:S04]  /*1f390*/  LDSM.16.M88.4 R12, [R17+0x14400] ;  /* 0x01440000110c783b */ /* 0x000fe80000000200 */
[----:B------:R-:W-:Y:S04]  /*1f3a0*/  LDSM.16.M88.4 R16, [R17+0x14800] ;  /* 0x014800001110783b */ /* 0x000fe80000000200 */
[----:B0-----:R-:W-:Y:S04]  /*1f3b0*/  STL.64 [R1], R4 ;  /* 0x0000000401007387 */ /* 0x001fe80000100a00 */
[----:B------:R-:W-:Y:S04]  /*1f3c0*/  STL.64 [R1+0x8], R6 ;  /* 0x0000080601007387 */ /* 0x000fe80000100a00 */
[----:B------:R0:W-:Y:S04]  /*1f3d0*/  STL.64 [R1+0x1430], R20 ;  /* 0x0014301401007387 */ /* 0x0001e80000100a00 */
[----:B------:R-:W1:Y:S04]  /*1f3e0*/  LDSM.16.M88.4 R4, [R0+0x13800] ;  /* 0x013800000004783b */ /* 0x000e680000000200 */
[----:B0-----:R-:W2:Y:S04]  /*1f3f0*/  LDL.64 R20, [R1+0x40] ;  /* 0x0000400001147983 */ /* 0x001ea80000100a00 */
[----:B--2---:R0:W-:Y:S04]  /*1f400*/  STL.64 [R1+0x1458], R20 ;  /* 0x0014581401007387 */ /* 0x0041e80000100a00 */
[----:B0-----:R-:W2:Y:S04]  /*1f410*/  LDL.LU R20, [R1+0x90] ;  /* 0x0000900001147983 */ /* 0x001ea80000300800 */
[----:B------:R-:W2:Y:S04]  /*1f420*/  LDL.LU R21, [R1+0x94] ;  /* 0x0000940001157983 */ /* 0x000ea80000300800 */
[----:B------:R-:W2:Y:S04]  /*1f430*/  LDL.LU R22, [R1+0x98] ;  /* 0x0000980001167983 */ /* 0x000ea80000300800 */
[----:B------:R-:W2:Y:S04]  /*1f440*/  LDL.LU R23, [R1+0x9c] ;  /* 0x00009c0001177983 */ /* 0x000ea80000300800 */
[----:B-1----:R-:W-:Y:S04]  /*1f450*/  STL [R1+0x13fc], R4 ;  /* 0x0013fc0401007387 */ /* 0x002fe80000100800 */
[----:B------:R0:W-:Y:S04]  /*1f460*/  STL [R1+0x13f8], R5 ;  /* 0x0013f80501007387 */ /* 0x0001e80000100800 */
[----:B------:R-:W-:Y:S04]  /*1f470*/  STL [R1+0x10e4], R6 ;  /* 0x0010e40601007387 */ /* 0x000fe80000100800 */
[----:B------:R-:W-:Y:S04]  /*1f480*/  STL [R1+0x10e0], R7 ;  /* 0x0010e00701007387 */ /* 0x000fe80000100800 */
[----:B0-----:R-:W3:Y:S04]  /*1f490*/  LDL.64 R4, [R1+0x50] ;  /* 0x0000500001047983 */ /* 0x001ee80000100a00 */
[----:B------:R-:W-:Y:S04]  /*1f4a0*/  STL.64 [R1+0x1408], R14 ;  /* 0x0014080e01007387 */ /* 0x000fe80000100a00 */
[----:B------:R0:W-:Y:S04]  /*1f4b0*/  STL.64 [R1+0x1400], R12 ;  /* 0x0014000c01007387 */ /* 0x0001e80000100a00 */
[----:B0-----:R-:W4:Y:S04]  /*1f4c0*/  LDL.LU R12, [R1+0xa0] ;  /* 0x0000a000010c7983 */ /* 0x001f280000300800 */
[----:B------:R-:W4:Y:S04]  /*1f4d0*/  LDL.LU R13, [R1+0xa4] ;  /* 0x0000a400010d7983 */ /* 0x000f280000300800 */
[----:B------:R-:W4:Y:S04]  /*1f4e0*/  LDL.LU R14, [R1+0xa8] ;  /* 0x0000a800010e7983 */ /* 0x000f280000300800 */
[----:B------:R-:W4:Y:S04]  /*1f4f0*/  LDL.LU R15, [R1+0xac] ;  /* 0x0000ac00010f7983 */ /* 0x000f280000300800 */
[----:B------:R-:W-:Y:S04]  /*1f500*/  STL.64 [R1+0x1368], R18 ;  /* 0x0013681201007387 */ /* 0x000fe80000100a00 */
[----:B------:R0:W-:Y:S04]  /*1f510*/  STL.64 [R1+0x1360], R16 ;  /* 0x0013601001007387 */ /* 0x0001e80000100a00 */
[----:B0-----:R-:W5:Y:S01]  /*1f520*/  LDL.64 R16, [R1+0x20] ;  /* 0x0000200001107983 */ /* 0x001f620000100a00 */
[C---:B--2---:R-:W-:Y:S03]  /*1f530*/  HMMA.16816.F32.BF16 R24, R8.reuse, R24, R20 ;  /* 0x000000180818723c */ /* 0x044fe60000041814 */
[----:B------:R-:W2:Y:S11]  /*1f540*/  LDL.LU.64 R20, [R1+0x1458] ;  /* 0x0014580001147983 */ /* 0x000eb60000300a00 */
[----:B------:R-:W-:Y:S09]  /*1f550*/  @!UPT UIADD3 URZ, URZ, URZ, URZ ;  /* 0x0000003f3f3ff290 */ /* 0x000ff2000fffe03f */
[----:B------:R-:W-:Y:S04]  /*1f560*/  STL.64 [R1+0x500], R24 ;  /* 0x0005001801007387 */ /* 0x000fe80000100a00 */
[----:B------:R0:W-:Y:S04]  /*1f570*/  STL.64 [R1+0x508], R26 ;  /* 0x0005081a01007387 */ /* 0x0001e80000100a00 */
[----:B0-----:R-:W3:Y:S04]  /*1f580*/  LDL.LU.64 R26, [R1+0x1450] ;  /* 0x00145000011a7983 */ /* 0x001ee80000300a00 */
[----:B------:R-:W3:Y:S02]  /*1f590*/  LDL.LU.64 R24, [R1+0x1448] ;  /* 0x0014480001187983 */ /* 0x000ee40000300a00 */
[----:B---3--:R-:W-:Y:S11]  /*1f5a0*/  HMMA.16816.F32.BF16 R24, R8, R4, R24 ;  /* 0x000000040818723c */ /* 0x008ff60000041818 */
[----:B------:R-:W-:Y:S11]  /*1f5b0*/  @!UPT UIADD3 URZ, URZ, URZ, URZ ;  /* 0x0000003f3f3ff290 */ /* 0x000ff6000fffe03f */
[----:B------:R-:W-:Y:S01]  /*1f5c0*/  @!UPT UIADD3 URZ, URZ, URZ, URZ ;  /* 0x0000003f3f3ff290 */ /* 0x000fe2000fffe03f */
[----:B------:R-:W-:Y:S04]  /*1f5d0*/  STL.64 [R1+0x4f0], R24 ;  /* 0x0004f01801007387 */ /* 0x000fe80000100a00 */
[----:B------:R0:W-:Y:S04]  /*1f5e0*/  STL.64 [R1+0x4f8], R26 ;  /* 0x0004f81a01007387 */ /* 0x0001e80000100a00 */
[----:B0-----:R-:W3:Y:S04]  /*1f5f0*/  LDL.LU.64 R26, [R1+0x1440] ;  /* 0x00144000011a7983 */ /* 0x001ee80000300a00 */
[----:B------:R-:W3:Y:S01]  /*1f600*/  LDL.LU.64 R24, [R1+0x1438] ;  /* 0x0014380001187983 */ /* 0x000ee20000300a00 */
[----:B------:R-:W-:Y:S01]  /*1f610*/  MOV R29, R4 ;  /* 0x00000004001d7202 */ /* 0x000fe20000000f00 */
[----:B------:R-:W-:Y:S01]  /*1f620*/  IMAD.MOV.U32 R28, RZ, RZ, R5 ;  /* 0x000000ffff1c7224 */ /* 0x000fe200078e0005 */
[----:B--2---:R-:W-:-:S02]  /*1f630*/  MOV R4, R20 ;  /* 0x0000001400047202 */ /* 0x004fc40000000f00 */
[----:B------:R-:W-:Y:S01]  /*1f640*/  MOV R5, R21 ;  /* 0x0000001500057202 */ /* 0x000fe20000000f00 */
[C---:B---3--:R-:W-:Y:S01]  /*1f650*/  HMMA.16816.F32.BF16 R24, R8.reuse, R20, R24 ;  /* 0x000000140818723c */ /* 0x048fe20000041818 */
[----:B------:R-:W2:Y:S11]  /*1f660*/  LDL.LU.64 R20, [R1+0x1430] ;  /* 0x0014300001147983 */ /* 0x000eb60000300a00 */
[----:B------:R-:W-:Y:S11]  /*1f670*/  @!UPT UIADD3 URZ, URZ, URZ, URZ ;  /* 0x0000003f3f3ff290 */ /* 0x000ff6000fffe03f */
[----:B------:R0:W-:Y:S01]  /*1f680*/  STL.64 [R1+0x4e0], R24 ;  /* 0x0004e01801007387 */ /* 0x0001e20000100a00 */
[----:B------:R-:W-:Y:S02]  /*1f690*/  MOV R6, R26 ;  /* 0x0000001a00067202 */ /* 0x000fe40000000f00 */
[----:B------:R-:W-:Y:S02]  /*1f6a0*/  MOV R7, R27 ;  /* 0x0000001b00077202 */ /* 0x000fe40000000f00 */
[----:B------:R-:W3:Y:S04]  /*1f6b0*/  LDL.LU.64 R26, [R1+0x1428] ;  /* 0x00142800011a7983 */ /* 0x000ee80000300a00 */
[----:B0-----:R-:W3:Y:S04]  /*1f6c0*/  LDL.LU.64 R24, [R1+0x1420] ;  /* 0x0014200001187983 */ /* 0x001ee80000300a00 */
[----:B------:R0:W-:Y:S04]  /*1f6d0*/  STL [R1+0x10ec], R7 ;  /* 0x0010ec0701007387 */ /* 0x0001e80000100800 */
[----:B0-----:R-:W4:Y:S04]  /*1f6e0*/  LDL R7, [R1+0x51c] ;  /* 0x00051c0001077983 */ /* 0x001f280000100800 */
[----:B------:R-:W-:Y:S01]  /*1f6f0*/  STL [R1+0x10e8], R6 ;  /* 0x0010e80601007387 */ /* 0x000fe20000100800 */
[----:B--2---:R-:W-:Y:S01]  /*1f700*/  IMAD.MOV.U32 R2, RZ, RZ, R20 ;  /* 0x000000ffff027224 */ /* 0x004fe200078e0014 */
[----:B------:R-:W-:Y:S01]  /*1f710*/  MOV R0, R21 ;  /* 0x0000001500007202 */ /* 0x000fe20000000f00 */
[----:B---3--:R-:W-:Y:S11]  /*1f720*/  HMMA.16816.F32.BF16 R24, R8, R20, R24 ;  /* 0x000000140818723c */ /* 0x008ff60000041818 */
[----:B------:R-:W-:Y:S11]  /*1f730*/  @!UPT UIADD3 URZ, URZ, URZ, URZ ;  /* 0x0000003f3f3ff290 */ /* 0x000ff6000fffe03f */
[----:B------:R-:W-:Y:S01]  /*1f740*/  @!UPT UIADD3 URZ, URZ, URZ, URZ ;  /* 0x0000003f3f3ff290 */ /* 0x000fe2000fffe03f */
[----:B------:R0:W-:Y:S04]  /*1f750*/  STL.64 [R1+0x4d0], R24 ;  /* 0x0004d01801007387 */ /* 0x0001e80000100a00 */
[----:B------:R-:W-:Y:S04]  /*1f760*/  STL.64 [R1+0x4d8], R26 ;  /* 0x0004d81a01007387 */ /* 0x000fe80000100a00 */
[----:B------:R-:W2:Y:S04]  /*1f770*/  LDL.LU.64 R22, [R1+0x1418] ;  /* 0x0014180001167983 */ /* 0x000ea80000300a00 */
[----:B------:R-:W2:Y:S04]  /*1f780*/  LDL.LU.64 R20, [R1+0x1410] ;  /* 0x0014100001147983 */ /* 0x000ea80000300a00 */
[----:B0-----:R-:W3:Y:S01]  /*1f790*/  LDL.64 R24, [R1+0x10] ;  /* 0x0000100001187983 */ /* 0x001ee20000100a00 */
[----:B-----5:R-:W-:-:S02]  /*1f7a0*/  MOV R6, R16 ;  /* 0x0000001000067202 */ /* 0x020fc40000000f00 */
[----:B------:R-:W-:Y:S01]  /*1f7b0*/  MOV R3, R17 ;  /* 0x0000001100037202 */ /* 0x000fe20000000f00 */
[C---:B--2---:R-:W-:Y:S11]  /*1f7c0*/  HMMA.16816.F32.BF16 R20, R8.reuse, R16, R20 ;  /* 0x000000100814723c */ /* 0x044ff60000041814 */
[----:B------:R-:W-:Y:S11]  /*1f7d0*/  @!UPT UIADD3 URZ, URZ, URZ, URZ ;  /* 0x0000003f3f3ff290 */ /* 0x000ff6000fffe03f */
[----:B------:R-:W-:Y:S01]  /*1f7e0*/  @!UPT UIADD3 URZ, URZ, URZ, URZ ;  /* 0x0000003f3f3ff290 */ /* 0x000fe2000fffe03f */
[----:B------:R-:W-:Y:S04]  /*1f7f0*/  STL.64 [R1+0x4c0], R20 ;  /* 0x0004c01401007387 */ /* 0x000fe80000100a00 */
[----:B------:R-:W-:Y:S04]  /*1f800*/  STL.64 [R1+0x4c8], R22 ;  /* 0x0004c81601007387 */ /* 0x000fe80000100a00 */
[----:B----4-:R-:W0:Y:S04]  /*1f810*/  LDSM.16.M88.4 R20, [R7+0x14c00] ;  /* 0x014c00000714783b */ /* 0x010e280000000200 */
[----:B------:R-:W2:Y:S04]  /*1f820*/  LDL.LU R16, [R1+0x2e0] ;  /* 0x0002e00001107983 */ /* 0x000ea80000300800 */
[----:B------:R-:W2:Y:S04]  /*1f830*/  LDL.LU R17, [R1+0x2e4] ;  /* 0x0002e40001117983 */ /* 0x000ea80000300800 */
[----:B------:R-:W2:Y:S04]  /*1f840*/  LDL.LU R18, [R1+0x2e8] ;  /* 0x0002e80001127983 */ /* 0x000ea80000300800 */
[----:B------:R-:W2:Y:S01]  /*1f850*/  LDL.LU R19, [R1+0x2ec] ;  /* 0x0002ec0001137983 */ /* 0x000ea20000300800 */
[----:B---3--:R-:W-:Y:S03]  /*1f860*/  HMMA.16816.F32.BF16 R12, R8, R24, R12 ;  /* 0x00000018080c723c */ /* 0x008fe6000004180c */
[----:B0-----:R-:W-:Y:S04]  /*1f870*/  STL.64 [R1+0x1300], R22 ;  /* 0x0013001601007387 */ /* 0x001fe80000100a00 */
[----:B------:R0:W-:Y:S02]  /*1f880*/  STL.64 [R1+0x12f8], R20 ;  /* 0x0012f81401007387 */ /* 0x0001e40000100a00 */
[----:B0-----:R-:W-:Y:S01]  /*1f890*/  MOV R20, R6 ;  /* 0x0000000600147202 */ /* 0x001fe20000000f00 */
[----:B------:R-:W-:Y:S01]  /*1f8a0*/  IMAD.MOV.U32 R21, RZ, RZ, R3 ;  /* 0x000000ffff157224 */ /* 0x000fe200078e0003 */
[----:B------:R-:W-:-:S02]  /*1f8b0*/  MOV R6, R24 ;  /* 0x0000001800067202 */ /* 0x000fc40000000f00 */
[----:B------:R-:W-:Y:S02]  /*1f8c0*/  MOV R3, R25 ;  /* 0x0000001900037202 */ /* 0x000fe40000000f00 */
[----:B------:R-:W0:Y:S04]  /*1f8d0*/  LDSM.16.M88.4 R24, [R7+0x15000] ;  /* 0x015000000718783b */ /* 0x000e280000000200 */
[----:B------:R1:W-:Y:S04]  /*1f8e0*/  STL.64 [R1+0x13b0], R20 ;  /* 0x0013b01401007387 */ /* 0x0003e80000100a00 */
[----:B-1----:R-:W3:Y:S04]  /*1f8f0*/  LDL.64 R20, [R1] ;  /* 0x0000000001147983 */ /* 0x002ee80000100a00 */
[----:B------:R-:W-:Y:S04]  /*1f900*/  STL.64 [R1+0x4b0], R12 ;  /* 0x0004b00c01007387 */ /* 0x000fe80000100a00 */
[----:B------:R1:W-:Y:S04]  /*1f910*/  STL.64 [R1+0x4b8], R14 ;  /* 0x0004b80e01007387 */ /* 0x0003e80000100a00 */
[----:B-1----:R-:W4:Y:S04]  /*1f920*/  LDL.LU.64 R14, [R1+0x1408] ;  /* 0x00140800010e7983 */ /* 0x002f280000300a00 */
[----:B------:R-:W4:Y:S04]  /*1f930*/  LDL.LU.64 R12, [R1+0x1400] ;  /* 0x00140000010c7983 */ /* 0x000f280000300a00 */
[----:B0-----:R-:W-:Y:S04]  /*1f940*/  STL.64 [R1+0x1288], R26 ;  /* 0x0012881a01007387 */ /* 0x001fe80000100a00 */
[----:B------:R0:W-:Y:S04]  /*1f950*/  STL.64 [R1+0x1280], R24 ;  /* 0x0012801801007387 */ /* 0x0001e80000100a00 */
[----:B0-----:R-:W5:Y:S04]  /*1f960*/  LDL.LU R24, [R1+0xb0] ;  /* 0x0000b00001187983 */ /* 0x001f680000300800 */
[----:B------:R-:W5:Y:S04]  /*1f970*/  LDL.LU R25, [R1+0xb4] ;  /* 0x0000b40001197983 */ /* 0x000f680000300800 */
[----:B------:R-:W2:Y:S04]  /*1f980*/  LDL.LU R26, [R1+0xb8] ;  /* 0x0000b800011a7983 */ /* 0x000ea80000300800 */
[----:B------:R-:W2:Y:S04]  /*1f990*/  LDL.LU R27, [R1+0xbc] ;  /* 0x0000bc00011b7983 */ /* 0x000ea80000300800 */
[----:B--2---:R-:W-:Y:S04]  /*1f9a0*/  STL.64 [R1+0x1310], R26 ;  /* 0x0013101a01007387 */ /* 0x004fe80000100a00 */
[----:B-----5:R0:W-:Y:S04]  /*1f9b0*/  STL.64 [R1+0x1308], R24 ;  /* 0x0013081801007387 */ /* 0x0201e80000100a00 */
[----:B0-----:R-:W2:Y:S04]  /*1f9c0*/  LDL.LU R24, [R1+0xc0] ;  /* 0x0000c00001187983 */ /* 0x001ea80000300800 */
[----:B------:R-:W2:Y:S04]  /*1f9d0*/  LDL.LU R25, [R1+0xc4] ;  /* 0x0000c40001197983 */ /* 0x000ea80000300800 */
[----:B------:R-:W5:Y:S04]  /*1f9e0*/  LDL.LU R26, [R1+0xc8] ;  /* 0x0000c800011a7983 */ /* 0x000f680000300800 */
[----:B------:R-:W5:Y:S04]  /*1f9f0*/  LDL.LU R27, [R1+0xcc] ;  /* 0x0000cc00011b7983 */ /* 0x000f680000300800 */
[----:B-----5:R-:W-:Y:S04]  /*1fa00*/  STL.64 [R1+0x1320], R26 ;  /* 0x0013201a01007387 */ /* 0x020fe80000100a00 */
[----:B--2---:R0:W-:Y:S02]  /*1fa10*/  STL.64 [R1+0x1318], R24 ;  /* 0x0013181801007387 */ /* 0x0041e40000100a00 */
[----:B0-----:R-:W-:-:S02]  /*1fa20*/  MOV R24, R4 ;  /* 0x0000000400187202 */ /* 0x001fc40000000f00 */
[----:B------:R-:W-:Y:S01]  /*1fa30*/  MOV R25, R5 ;  /* 0x0000000500197202 */ /* 0x000fe20000000f00 */
[----:B------:R-:W2:Y:S04]  /*1fa40*/  LDL.LU R4, [R1+0x13fc] ;  /* 0x0013fc0001047983 */ /* 0x000ea80000300800 */
[----:B------:R-:W2:Y:S04]  /*1fa50*/  LDL.LU R5, [R1+0x13f8] ;  /* 0x0013f80001057983 */ /* 0x000ea80000300800 */
[----:B------:R0:W-:Y:S04]  /*1fa60*/  STL.64 [R1+0x13c8], R24 ;  /* 0x0013c81801007387 */ /* 0x0001e80000100a00 */
[----:B0-----:R-:W3:Y:S04]  /*1fa70*/  LDL.LU R24, [R1+0x2f0] ;  /* 0x0002f00001187983 */ /* 0x001ee80000300800 */
[----:B------:R-:W3:Y:S04]  /*1fa80*/  LDL.LU R25, [R1+0x2f4] ;  /* 0x0002f40001197983 */ /* 0x000ee80000300800 */
[----:B------:R-:W3:Y:S04]  /*1fa90*/  LDL.LU R26, [R1+0x2f8] ;  /* 0x0002f800011a7983 */ /* 0x000ee80000300800 */
[----:B------:R-:W3:Y:S02]  /*1faa0*/  LDL.LU R27, [R1+0x2fc] ;  /* 0x0002fc00011b7983 */ /* 0x000ee40000300800 */
[C---:B---3--:R-:W-:Y:S08]  /*1fab0*/  HMMA.16816.F32.BF16 R24, R8.reuse, R20, R24 ;  /* 0x000000140818723c */ /* 0x048ff00000041818 */
[----:B--2---:R-:W-:Y:S11]  /*1fac0*/  HMMA.16816.F32.BF16 R8, R8, R4, R16 ;  /* 0x000000040808723c */ /* 0x004ff60000041810 */
[----:B------:R-:W-:Y:S04]  /*1fad0*/  @!UPT UIADD3 URZ, URZ, URZ, URZ ;  /* 0x0000003f3f3ff290 */ /* 0x000fe8000fffe03f */
[----:B------:R-:W-:Y:S04]  /*1fae0*/  STL.64 [R1+0x4a0], R24 ;  /* 0x0004a01801007387 */ /* 0x000fe80000100a00 */
[----:B------:R0:W-:Y:S04]  /*1faf0*/  STL.64 [R1+0x4a8], R26 ;  /* 0x0004a81a01007387 */ /* 0x0001e80000100a00 */
[----:B------:R-:W-:Y:S04]  /*1fb00*/  STL [R1+0x1378], R7 ;  /* 0x0013780701007387 */ /* 0x000fe80000100800 */
[----:B------:R-:W-:Y:S04]  /*1fb10*/  STL.64 [R1+0x1370], R4 ;  /* 0x0013700401007387 */ /* 0x000fe80000100a00 */
[----:B------:R-:W-:Y:S04]  /*1fb20*/  STL.64 [R1+0x490], R8 ;  /* 0x0004900801007387 */ /* 0x000fe80000100a00 */
[----:B------:R-:W-:Y:S01]  /*1fb30*/  STL.64 [R1+0x498], R10 ;  /* 0x0004980a01007387 */ /* 0x000fe20000100a00 */
[----:B0-----:R-:W-:-:S03]  /*1fb40*/  IMAD.MOV.U32 R27, RZ, RZ, R20 ;  /* 0x000000ffff1b7224 */ /* 0x001fc600078e0014 */
[----:B------:R-:W2:Y:S01]  /*1fb50*/  LDL.LU R16, [R1+0x100] ;  /* 0x0001000001107983 */ /* 0x000ea20000300800 */
[----:B------:R-:W-:-:S03]  /*1fb60*/  MOV R26, R21 ;  /* 0x00000015001a7202 */ /* 0x000fc60000000f00 */
[----:B------:R-:W2:Y:S04]  /*1fb70*/  LDL.LU R17, [R1+0x104] ;  /* 0x0001040001117983 */ /* 0x000ea80000300800 */
[----:B------:R-:W3:Y:S04]  /*1fb80*/  LDL.LU R18, [R1+0x108] ;  /* 0x0001080001127983 */ /* 0x000ee80000300800 */
[----:B------:R-:W3:Y:S04]  /*1fb90*/  LDL.LU R19, [R1+0x10c] ;  /* 0x00010c0001137983 */ /* 0x000ee80000300800 */
[----:B------:R-:W5:Y:S04]  /*1fba0*/  LDL.LU R20, [R1+0x2a0] ;  /* 0x0002a00001147983 */ /* 0x000f680000300800 */
[----:B------:R-:W5:Y:S04]  /*1fbb0*/  LDL.LU R21, [R1+0x2a4] ;  /* 0x0002a40001157983 */ /* 0x000f680000300800 */
[----:B------:R-:W2:Y:S04]  /*1fbc0*/  LDL.LU R22, [R1+0x2a8] ;  /* 0x0002a80001167983 */ /* 0x000ea80000300800 */
[----:B------:R-:W2:Y:S01]  /*1fbd0*/  LDL.LU R23, [R1+0x2ac] ;  /* 0x0002ac0001177983 */ /* 0x000ea20000300800 */
[----:B------:R-:W-:-:S02]  /*1fbe0*/  MOV R24, R29 ;  /* 0x0000001d00187202 */ /* 0x000fc40000000f00 */
[----:B------:R-:W-:-:S05]  /*1fbf0*/  MOV R25, R28 ;  /* 0x0000001c00197202 */ /* 0x000fca0000000f00 */
[----:B------:R-:W-:Y:S04]  /*1fc00*/  STL.64 [R1+0x13e0], R24 ;  /* 0x0013e01801007387 */ /* 0x000fe80000100a00 */
[----:B--2---:R-:W-:Y:S04]  /*1fc10*/  STL.64 [R1+0x13c0], R22 ;  /* 0x0013c01601007387 */ /* 0x004fe80000100a00 */
[----:B-----5:R0:W-:Y:S04]  /*1fc20*/  STL.64 [R1+0x13b8], R20 ;  /* 0x0013b81401007387 */ /* 0x0201e80000100a00 */
[----:B0-----:R-:W2:Y:S04]  /*1fc30*/  LDL.LU R20, [R1+0x2b0] ;  /* 0x0002b00001147983 */ /* 0x001ea80000300800 */
[----:B------:R-:W2:Y:S04]  /*1fc40*/  LDL.LU R21, [R1+0x2b4] ;  /* 0x0002b40001157983 */ /* 0x000ea80000300800 */
[----:B------:R-:W5:Y:S04]  /*1fc50*/  LDL.LU R22, [R1+0x2b8] ;  /* 0x0002b80001167983 */ /* 0x000f680000300800 */
[----:B------:R-:W5:Y:S04]  /*1fc60*/  LDL.LU R23, [R1+0x2bc] ;  /* 0x0002bc0001177983 */ /* 0x000f680000300800 */
[----:B------:R-:W2:Y:S04]  /*1fc70*/  LDL.64 R24, [R1+0x60] ;  /* 0x0000600001187983 */ /* 0x000ea80000100a00 */
[----:B-----5:R-:W-:Y:S04]  /*1fc80*/  STL.64 [R1+0x13d8], R22 ;  /* 0x0013d81601007387 */ /* 0x020fe80000100a00 */
[----:B--2---:R0:W-:Y:S04]  /*1fc90*/  STL.64 [R1+0x13d0], R20 ;  /* 0x0013d01401007387 */ /* 0x0041e80000100a00 */
[----:B0-----:R-:W2:Y:S04]  /*1fca0*/  LDL.LU R20, [R1+0x2c0] ;  /* 0x0002c00001147983 */ /* 0x001ea80000300800 */
[----:B------:R-:W2:Y:S04]  /*1fcb0*/  LDL.LU R21, [R1+0x2c4] ;  /* 0x0002c40001157983 */ /* 0x000ea80000300800 */
[----:B------:R-:W5:Y:S04]  /*1fcc0*/  LDL.LU R22, [R1+0x2c8] ;  /* 0x0002c80001167983 */ /* 0x000f680000300800 */
[----:B------:R-:W5:Y:S01]  /*1fcd0*/  LDL.LU R23, [R1+0x2cc] ;  /* 0x0002cc0001177983 */ /* 0x000f620000300800 */
[----:B------:R-:W-:Y:S01]  /*1fce0*/  MOV R4, R27 ;  /* 0x0000001b00047202 */ /* 0x000fe20000000f00 */
[----:B------:R-:W-:-:S02]  /*1fcf0*/  IMAD.MOV.U32 R5, RZ, RZ, R26 ;  /* 0x000000ffff057224 */ /* 0x000fc400078e001a */
[----:B-----5:R-:W-:Y:S04]  /*1fd00*/  STL.64 [R1+0x13f0], R22 ;  /* 0x0013f01601007387 */ /* 0x020fe80000100a00 */
[----:B--2---:R0:W-:Y:S04]  /*1fd10*/  STL.64 [R1+0x13e8], R20 ;  /* 0x0013e81401007387 */ /* 0x0041e80000100a00 */
[----:B0-----:R-:W4:Y:S04]  /*1fd20*/  LDL.LU R20, [R1+0x2d0] ;  /* 0x0002d00001147983 */ /* 0x001f280000300800 */
[----:B------:R-:W4:Y:S04]  /*1fd30*/  LDL.LU R21, [R1+0x2d4] ;  /* 0x0002d40001157983 */ /* 0x000f280000300800 */
[----:B------:R-:W4:Y:S04]  /*1fd40*/  LDL.LU R22, [R1+0x2d8] ;  /* 0x0002d80001167983 */ /* 0x000f280000300800 */
[----:B------:R-:W4:Y:S04]  /*1fd50*/  LDL.LU R23, [R1+0x2dc] ;  /* 0x0002dc0001177983 */ /* 0x000f280000300800 */
[----:B---3--:R-:W-:Y:S04]  /*1fd60*/  STL.64 [R1+0x1388], R18 ;  /* 0x0013881201007387 */ /* 0x008fe80000100a00 */
[----:B------:R-:W-:Y:S04]  /*1fd70*/  STL.64 [R1+0x1380], R16 ;  /* 0x0013801001007387 */ /* 0x000fe80000100a00 */
[----:B------:R0:W-:Y:S02]  /*1fd80*/  STL.64 [R1+0x1390], R4 ;  /* 0x0013900401007387 */ /* 0x0001e40000100a00 */
[----:B0-----:R-:W-:-:S02]  /*1fd90*/  MOV R4, R6 ;  /* 0x0000000600047202 */ /* 0x001fc40000000f00 */
[----:B------:R-:W-:-:S05]  /*1fda0*/  MOV R5, R3 ;  /* 0x0000000300057202 */ /* 0x000fca0000000f00 */
[----:B------:R0:W-:Y:S04]  /*1fdb0*/  STL.64 [R1+0x13a8], R4 ;  /* 0x0013a80401007387 */ /* 0x0001e80000100a00 */
[----:B------:R-:W2:Y:S04]  /*1fdc0*/  LDL.LU R16, [R1+0x230] ;  /* 0x0002300001107983 */ /* 0x000ea80000300800 */
[----:B------:R-:W2:Y:S04]  /*1fdd0*/  LDL.LU R17, [R1+0x234] ;  /* 0x0002340001117983 */ /* 0x000ea80000300800 */
[----:B------:R-:W3:Y:S04]  /*1fde0*/  LDL.LU R18, [R1+0x238] ;  /* 0x0002380001127983 */ /* 0x000ee80000300800 */
[----:B------:R-:W3:Y:S04]  /*1fdf0*/  LDL.LU R19, [R1+0x23c] ;  /* 0x00023c0001137983 */ /* 0x000ee80000300800 */
[----:B0-----:R-:W5:Y:S04]  /*1fe00*/  LDL.LU R4, [R1+0x290] ;  /* 0x0002900001047983 */ /* 0x001f680000300800 */
[----:B------:R-:W5:Y:S04]  /*1fe10*/  LDL.LU R5, [R1+0x294] ;  /* 0x0002940001057983 */ /* 0x000f680000300800 */
[----:B------:R-:W5:Y:S04]  /*1fe20*/  LDL.LU R6, [R1+0x298] ;  /* 0x0002980001067983 */ /* 0x000f680000300800 */
[----:B------:R-:W5:Y:S01]  /*1fe30*/  LDL.LU R7, [R1+0x29c] ;  /* 0x00029c0001077983 */ /* 0x000f620000300800 */
[----:B------:R-:W-:Y:S01]  /*1fe40*/  MOV R8, R2 ;  /* 0x0000000200087202 */ /* 0x000fe20000000f00 */
[----:B------:R-:W-:Y:S01]  /*1fe50*/  IMAD.MOV.U32 R2, RZ, RZ, R24 ;  /* 0x000000ffff027224 */ /* 0x000fe200078e0018 */
[----:B------:R-:W-:-:S02]  /*1fe60*/  MOV R9, R0 ;  /* 0x0000000000097202 */ /* 0x000fc40000000f00 */
[----:B------:R-:W-:Y:S01]  /*1fe70*/  MOV R0, R25 ;  /* 0x0000001900007202 */ /* 0x000fe20000000f00 */
[C---:B----4-:R-:W-:Y:S01]  /*1fe80*/  HMMA.16816.F32.BF16 R20, R12.reuse, R24, R20 ;  /* 0x000000180c14723c */ /* 0x050fe20000041814 */
[----:B---3--:R-:W-:Y:S04]  /*1fe90*/  STL.64 [R1+0x13a0], R18 ;  /* 0x0013a01201007387 */ /* 0x008fe80000100a00 */
[----:B--2---:R0:W-:Y:S04]  /*1fea0*/  STL.64 [R1+0x1398], R16 ;  /* 0x0013981001007387 */ /* 0x0041e80000100a00 */
[----:B0-----:R-:W2:Y:S04]  /*1feb0*/  LDL.LU R16, [R1+0x280] ;  /* 0x0002800001107983 */ /* 0x001ea80000300800 */
[----:B------:R-:W2:Y:S04]  /*1fec0*/  LDL.LU R17, [R1+0x284] ;  /* 0x0002840001117983 */ /* 0x000ea80000300800 */
[----:B------:R-:W2:Y:S04]  /*1fed0*/  LDL.LU R18, [R1+0x288] ;  /* 0x0002880001127983 */ /* 0x000ea80000300800 */
[----:B------:R-:W2:Y:S04]  /*1fee0*/  LDL.LU R19, [R1+0x28c] ;  /* 0x00028c0001137983 */ /* 0x000ea80000300800 */
[----:B------:R-:W-:Y:S04]  /*1fef0*/  STL.64 [R1+0x480], R20 ;  /* 0x0004801401007387 */ /* 0x000fe80000100a00 */
[----:B------:R0:W-:Y:S04]  /*1ff00*/  STL.64 [R1+0x488], R22 ;  /* 0x0004881601007387 */ /* 0x0001e80000100a00 */
[----:B0-----:R-:W3:Y:S04]  /*1ff10*/  LDL.LU.64 R22, [R1+0x13f0] ;  /* 0x0013f00001167983 */ /* 0x001ee80000300a00 */
[----:B------:R-:W3:Y:S04]  /*1ff20*/  LDL.LU.64 R20, [R1+0x13e8] ;  /* 0x0013e80001147983 */ /* 0x000ee80000300a00 */
[----:B------:R-:W3:Y:S02]  /*1ff30*/  LDL.LU.64 R24, [R1+0x13e0] ;  /* 0x0013e00001187983 */ /* 0x000ee40000300a00 */
[C---:B---3--:R-:W-:Y:S02]  /*1ff40*/  HMMA.16816.F32.BF16 R24, R12.reuse, R24, R20 ;  /* 0x000000180c18723c */ /* 0x048fe40000041814 */
[----:B------:R-:W3:Y:S04]  /*1ff50*/  LDL.LU.64 R22, [R1+0x13d8] ;  /* 0x0013d80001167983 */ /* 0x000ee80000300a00 */
[----:B------:R-:W3:Y:S11]  /*1ff60*/  LDL.LU.64 R20, [R1+0x13d0] ;  /* 0x0013d00001147983 */ /* 0x000ef60000300a00 */
[----:B------:R-:W-:Y:S06]  /*1ff70*/  @!UPT UIADD3 URZ, URZ, URZ, URZ ;  /* 0x0000003f3f3ff290 */ /* 0x000fec000fffe03f */
[----:B------:R0:W-:Y:S04]  /*1ff80*/  STL.64 [R1+0x470], R24 ;  /* 0x0004701801007387 */ /* 0x0001e80000100a00 */
[----:B------:R-:W-:Y:S04]  /*1ff90*/  STL.64 [R1+0x478], R26 ;  /* 0x0004781a01007387 */ /* 0x000fe80000100a00 */
[----:B0-----:R-:W3:Y:S02]  /*1ffa0*/  LDL.LU.64 R24, [R1+0x13c8] ;  /* 0x0013c80001187983 */ /* 0x001ee40000300a00 */
[C---:B---3--:R-:W-:Y:S11]  /*1ffb0*/  HMMA.16816.F32.BF16 R20, R12.reuse, R24, R20 ;  /* 0x000000180c14723c */ /* 0x048ff60000041814 */
[----:B------:R-:W-:Y:S11]  /*1ffc0*/  @!UPT UIADD3 URZ, URZ, URZ, URZ ;  /* 0x0000003f3f3ff290 */ /* 0x000ff6000fffe03f */
[----:B------:R-:W-:Y:S01]  /*1ffd0*/  @!UPT UIADD3 URZ, URZ, URZ, URZ ;  /* 0x0000003f3f3ff290 */ /* 0x000fe2000fffe03f */
[----:B------:R-:W-:Y:S04]  /*1ffe0*/  STL.64 [R1+0x460], R20 ;  /* 0x0004601401007387 */ /* 0x000fe80000100a00 */
[----:B------:R0:W-:Y:S04]  /*1fff0*/  STL.64 [R1+0x468], R22 ;  /* 0x0004681601007387 */ /* 0x0001e80000100a00 */
[----:B0-----:R-:W3:Y:S04]  /*20000*/  LDL.LU.64 R22, [R1+0x13c0] ;  /* 0x0013c00001167983 */ /* 0x001ee80000300a00 */
[----:B------:R-:W3:Y:S04]  /*20010*/  LDL.LU.64 R20, [R1+0x13b8] ;  /* 0x0013b80001147983 */ /* 0x000ee80000300a00 */
[----:B------:R0:W-:Y:S04]  /*20020*/  STL.64 [R1+0x1330], R24 ;  /* 0x0013301801007387 */ /* 0x0001e80000100a00 */
[----:B0-----:R-:W4:Y:S01]  /*20030*/  LDL.64 R24, [R1+0x50] ;  /* 0x0000500001187983 */ /* 0x001f220000100a00 */
[C---:B---3--:R-:W-:Y:S03]  /*20040*/  HMMA.16816.F32.BF16 R20, R12.reuse, R8, R20 ;  /* 0x000000080c14723c */ /* 0x048fe60000041814 */
[----:B----4-:R-:W-:Y:S11]  /*20050*/  STL.64 [R1+0x1348], R24 ;  /* 0x0013481801007387 */ /* 0x010ff60000100a00 */
[----:B------:R-:W-:Y:S09]  /*20060*/  @!UPT UIADD3 URZ, URZ, URZ, URZ ;  /* 0x0000003f3f3ff290 */ /* 0x000ff2000fffe03f */
[----:B------:R0:W-:Y:S04]  /*20070*/  STL.64 [R1+0x450], R20 ;  /* 0x0004501401007387 */ /* 0x0001e80000100a00 */
[----:B------:R-:W-:Y:S04]  /*20080*/  STL.64 [R1+0x458], R22 ;  /* 0x0004581601007387 */ /* 0x000fe80000100a00 */
[----:B0-----:R-:W5:Y:S04]  /*20090*/  LDL.LU.64 R20, [R1+0x13b0] ;  /* 0x0013b00001147983 */ /* 0x001f680000300a00 */
[----:B------:R0:W-:Y:S04]  /*200a0*/  STL.64 [R1+0x1328], R8 ;  /* 0x0013280801007387 */ /* 0x0001e80000100a00 */
[----:B0-----:R-:W3:Y:S04]  /*200b0*/  LDL.LU R8, [R1+0xd0] ;  /* 0x0000d00001087983 */ /* 0x001ee80000300800 */
[----:B------:R-:W3:Y:S04]  /*200c0*/  LDL.LU R9, [R1+0xd4] ;  /* 0x0000d40001097983 */ /* 0x000ee80000300800 */
[----:B------:R-:W4:Y:S04]  /*200d0*/  LDL.LU R10, [R1+0xd8] ;  /* 0x0000d800010a7983 */ /* 0x000f280000300800 */
[----:B------:R-:W4:Y:S04]  /*200e0*/  LDL.LU R11, [R1+0xdc] ;  /* 0x0000dc00010b7983 */ /* 0x000f280000300800 */
[----:B----4-:R-:W-:Y:S04]  /*200f0*/  STL.64 [R1+0x1340], R10 ;  /* 0x0013400a01007387 */ /* 0x010fe80000100a00 */
[----:B---3--:R0:W-:Y:S04]  /*20100*/  STL.64 [R1+0x1338], R8 ;  /* 0x0013380801007387 */ /* 0x0081e80000100a00 */
[----:B0-----:R-:W3:Y:S04]  /*20110*/  LDL.LU R8, [R1+0xe0] ;  /* 0x0000e00001087983 */ /* 0x001ee80000300800 */
[----:B------:R-:W3:Y:S04]  /*20120*/  LDL.LU R9, [R1+0xe4] ;  /* 0x0000e40001097983 */ /* 0x000ee80000300800 */
[----:B------:R-:W4:Y:S04]  /*20130*/  LDL.LU R10, [R1+0xe8] ;  /* 0x0000e800010a7983 */ /* 0x000f280000300800 */
[----:B------:R-:W4:Y:S01]  /*20140*/  LDL.LU R11, [R1+0xec] ;  /* 0x0000ec00010b7983 */ /* 0x000f220000300800 */
[C---:B-----5:R-:W-:Y:S03]  /*20150*/  HMMA.16816.F32.BF16 R4, R12.reuse, R20, R4 ;  /* 0x000000140c04723c */ /* 0x060fe60000041804 */
[----:B----4-:R-:W-:Y:S04]  /*20160*/  STL.64 [R1+0x1358], R10 ;  /* 0x0013580a01007387 */ /* 0x010fe80000100a00 */
[----:B---3--:R0:W-:Y:S04]  /*20170*/  STL.64 [R1+0x1350], R8 ;  /* 0x0013500801007387 */ /* 0x0081e80000100a00 */
[----:B0-----:R-:W3:Y:S04]  /*20180*/  LDL.LU R8, [R1+0xf0] ;  /* 0x0000f00001087983 */ /* 0x001ee80000300800 */
[----:B------:R-:W3:Y:S04]  /*20190*/  LDL.LU R9, [R1+0xf4] ;  /* 0x0000f40001097983 */ /* 0x000ee80000300800 */
[----:B------:R-:W3:Y:S04]  /*201a0*/  LDL.LU R10, [R1+0xf8] ;  /* 0x0000f800010a7983 */ /* 0x000ee80000300800 */
[----:B------:R-:W3:Y:S04]  /*201b0*/  LDL.LU R11, [R1+0xfc] ;  /* 0x0000fc00010b7983 */ /* 0x000ee80000300800 */
[----:B------:R0:W-:Y:S04]  /*201c0*/  STL.64 [R1+0x440], R4 ;  /* 0x0004400401007387 */ /* 0x0001e80000100a00 */
[----:B------:R2:W-:Y:S04]  /*201d0*/  STL.64 [R1+0x448], R6 ;  /* 0x0004480601007387 */ /* 0x0005e80000100a00 */
[----:B0-----:R-:W2:Y:S02]  /*201e0*/  LDL.LU.64 R4, [R1+0x13a8] ;  /* 0x0013a80001047983 */ /* 0x001ea40000300a00 */
[C---:B--2---:R-:W-:Y:S02]  /*201f0*/  HMMA.16816.F32.BF16 R4, R12.reuse, R4, R16 ;  /* 0x000000040c04723c */ /* 0x044fe40000041810 */
[----:B------:R-:W2:Y:S04]  /*20200*/  LDL.LU.64 R18, [R1+0x13a0] ;  /* 0x0013a00001127983 */ /* 0x000ea80000300a00 */
[----:B------:R-:W2:Y:S11]  /*20210*/  LDL.LU.64 R16, [R1+0x1398] ;  /* 0x0013980001107983 */ /* 0x000eb60000300a00 */
[----:B------:R-:W-:Y:S06]  /*20220*/  @!UPT UIADD3 URZ, URZ, URZ, URZ ;  /* 0x0000003f3f3ff290 */ /* 0x000fec000fffe03f */
[----:B------:R0:W-:Y:S04]  /*20230*/  STL.64 [R1+0x430], R4 ;  /* 0x0004300401007387 */ /* 0x0001e80000100a00 */
[----:B------:R2:W-:Y:S04]  /*20240*/  STL.64 [R1+0x438], R6 ;  /* 0x0004380601007387 */ /* 0x0005e80000100a00 */
[----:B0-----:R-:W2:Y:S02]  /*20250*/  LDL.LU.64 R4, [R1+0x1390] ;  /* 0x0013900001047983 */ /* 0x001ea40000300a00 */
[----:B--2---:R-:W-:Y:S02]  /*20260*/  HMMA.16816.F32.BF16 R4, R12, R4, R16 ;  /* 0x000000040c04723c */ /* 0x004fe40000041810 */
[----:B------:R-:W2:Y:S04]  /*20270*/  LDL.LU.64 R18, [R1+0x1388] ;  /* 0x0013880001127983 */ /* 0x000ea80000300a00 */
[----:B------:R-:W2:Y:S11]  /*20280*/  LDL.LU.64 R16, [R1+0x1380] ;  /* 0x0013800001107983 */ /* 0x000eb60000300a00 */
[----:B------:R-:W-:Y:S06]  /*20290*/  @!UPT UIADD3 URZ, URZ, URZ, URZ ;  /* 0x0000003f3f3ff290 */ /* 0x000fec000fffe03f */
[----:B------:R-:W-:Y:S04]  /*202a0*/  STL.64 [R1+0x420], R4 ;  /* 0x0004200401007387 */ /* 0x000fe80000100a00 */
[----:B------:R0:W-:Y:S04]  /*202b0*/  STL.64 [R1+0x428], R6 ;  /* 0x0004280601007387 */ /* 0x0001e80000100a00 */
[----:B0-----:R-:W4:Y:S04]  /*202c0*/  LDL.LU R7, [R1+0x1378] ;  /* 0x0013780001077983 */ /* 0x001f280000300800 */
[----:B------:R-:W2:Y:S01]  /*202d0*/  LDL.LU.64 R4, [R1+0x1370] ;  /* 0x0013700001047983 */ /* 0x000ea20000300a00 */
[----:B------:R-:W-:-:S02]  /*202e0*/  MOV R24, R2 ;  /* 0x0000000200187202 */ /* 0x000fc40000000f00 */
[----:B------:R-:W-:Y:S01]  /*202f0*/  MOV R25, R0 ;  /* 0x0000000000197202 */ /* 0x000fe20000000f00 */
[----:B--2---:R-:W-:Y:S01]  /*20300*/  HMMA.16816.F32.BF16 R12, R12, R4, R16 ;  /* 0x000000040c0c723c */ /* 0x004fe20000041810 */
[----:B------:R-:W3:Y:S04]  /*20310*/  LDL.LU.64 R18, [R1+0x1368] ;  /* 0x0013680001127983 */ /* 0x000ee80000300a00 */
[----:B------:R-:W3:Y:S11]  /*20320*/  LDL.LU.64 R16, [R1+0x1360] ;  /* 0x0013600001107983 */ /* 0x000ef60000300a00 */
[----:B------:R-:W-:Y:S07]  /*20330*/  @!UPT UIADD3 URZ, URZ, URZ, URZ ;  /* 0x0000003f3f3ff290 */ /* 0x000fee000fffe03f */
[----:B------:R0:W-:Y:S04]  /*20340*/  STL.64 [R1+0x410], R12 ;  /* 0x0004100c01007387 */ /* 0x0001e80000100a00 */
[----:B------:R-:W-:Y:S04]  /*20350*/  STL.64 [R1+0x418], R14 ;  /* 0x0004180e01007387 */ /* 0x000fe80000100a00 */
[----:B0-----:R-:W2:Y:S01]  /*20360*/  LDL.64 R12, [R1] ;  /* 0x00000000010c7983 */ /* 0x001ea20000100a00 */
[C---:B---3--:R-:W-:Y:S03]  /*20370*/  HMMA.16816.F32.BF16 R24, R16.reuse, R24, R8 ;  /* 0x000000181018723c */ /* 0x048fe60000041808 */
[----:B------:R-:W3:Y:S04]  /*20380*/  LDL.LU.64 R10, [R1+0x1358] ;  /* 0x00135800010a7983 */ /* 0x000ee80000300a00 */
[----:B------:R-:W3:Y:S11]  /*20390*/  LDL.LU.64 R8, [R1+0x1350] ;  /* 0x0013500001087983 */ /* 0x000ef60000300a00 */
[----:B------:R-:W-:Y:S05]  /*203a0*/  @!UPT UIADD3 URZ, URZ, URZ, URZ ;  /* 0x0000003f3f3ff290 */ /* 0x000fea000fffe03f */
[----:B------:R0:W-:Y:S04]  /*203b0*/  STL.64 [R1+0x400], R24 ;  /* 0x0004001801007387 */ /* 0x0001e80000100a00 */
[----:B------:R-:W-:Y:S04]  /*203c0*/  STL.64 [R1+0x408], R26 ;  /* 0x0004081a01007387 */ /* 0x000fe80000100a00 */
[----:B0-----:R-:W3:Y:S02]  /*203d0*/  LDL.LU.64 R24, [R1+0x1348] ;  /* 0x0013480001187983 */ /* 0x001ee40000300a00 */
[C---:B---3--:R-:W-:Y:S01]  /*203e0*/  HMMA.16816.F32.BF16 R8, R16.reuse, R24, R8 ;  /* 0x000000181008723c */ /* 0x048fe20000041808 */
[----:B------:R-:W-:Y:S01]  /*203f0*/  MOV R2, R24 ;  /* 0x0000001800027202 */ /* 0x000fe20000000f00 */
[----:B------:R-:W-:Y:S11]  /*20400*/  IMAD.MOV.U32 R0, RZ, RZ, R25 ;  /* 0x000000ffff007224 */ /* 0x000ff600078e0019 */
[----:B------:R-:W-:Y:S10]  /*20410*/  @!UPT UIADD3 URZ, URZ, URZ, URZ ;  /* 0x0000003f3f3ff290 */ /* 0x000ff4000fffe03f */
[----:B------:R-:W-:Y:S04]  /*20420*/  STL.64 [R1+0x3f0], R8 ;  /* 0x0003f00801007387 */ /* 0x000fe80000100a00 */
[----:B------:R0:W-:Y:S04]  /*20430*/  STL.64 [R1+0x3f8], R10 ;  /* 0x0003f80a01007387 */ /* 0x0001e80000100a00 */
[----:B0-----:R-:W3:Y:S04]  /*20440*/  LDL.LU.64 R10, [R1+0x1340] ;  /* 0x00134000010a7983 */ /* 0x001ee80000300a00 */
[----:B------:R-:W3:Y:S04]  /*20450*/  LDL.LU.64 R8, [R1+0x1338] ;  /* 0x0013380001087983 */ /* 0x000ee80000300a00 */
[----:B------:R-:W3:Y:S02]  /*20460*/  LDL.LU.64 R24, [R1+0x1330] ;  /* 0x0013300001187983 */ /* 0x000ee40000300a00 */
[C---:B---3--:R-:W-:Y:S02]  /*20470*/  HMMA.16816.F32.BF16 R24, R16.reuse, R24, R8 ;  /* 0x000000181018723c */ /* 0x048fe40000041808 */
[----:B------:R-:W3:Y:S11]  /*20480*/  LDL.LU.64 R8, [R1+0x1328] ;  /* 0x0013280001087983 */ /* 0x000ef60000300a00 */
[----:B------:R-:W-:Y:S10]  /*20490*/  @!UPT UIADD3 URZ, URZ, URZ, URZ ;  /* 0x0000003f3f3ff290 */ /* 0x000ff4000fffe03f */
[----:B------:R-:W-:Y:S04]  /*204a0*/  STL.64 [R1+0x3e0], R24 ;  /* 0x0003e01801007387 */ /* 0x000fe80000100a00 */
[----:B------:R0:W-:Y:S04]  /*204b0*/  STL.64 [R1+0x3e8], R26 ;  /* 0x0003e81a01007387 */ /* 0x0001e80000100a00 */
[----:B0-----:R-:W3:Y:S04]  /*204c0*/  LDL.LU.64 R26, [R1+0x1320] ;  /* 0x00132000011a7983 */ /* 0x001ee80000300a00 */
[----:B------:R-:W3:Y:S02]  /*204d0*/  LDL.LU.64 R24, [R1+0x1318] ;  /* 0x0013180001187983 */ /* 0x000ee40000300a00 */
[C---:B---3--:R-:W-:Y:S02]  /*204e0*/  HMMA.16816.F32.BF16 R8, R16.reuse, R8, R24 ;  /* 0x000000081008723c */ /* 0x048fe40000041818 */
[----:B------:R-:W3:Y:S04]  /*204f0*/  LDL.LU.64 R26, [R1+0x1310] ;  /* 0x00131000011a7983 */ /* 0x000ee80000300a00 */
[----:B------:R-:W3:Y:S11]  /*20500*/  LDL.LU.64 R24, [R1+0x1308] ;  /* 0x0013080001187983 */ /* 0x000ef60000300a00 */
[----:B------:R-:W-:Y:S06]  /*20510*/  @!UPT UIADD3 URZ, URZ, URZ, URZ ;  /* 0x0000003f3f3ff290 */ /* 0x000fec000fffe03f */
[----:B------:R-:W-:Y:S04]  /*20520*/  STL.64 [R1+0x3d0], R8 ;  /* 0x0003d00801007387 */ /* 0x000fe80000100a00 */
[----:B------:R3:W-:Y:S02]  /*20530*/  STL.64 [R1+0x3d8], R10 ;  /* 0x0003d80a01007387 */ /* 0x0007e40000100a00 */
[----:B---3--:R-:W-:Y:S02]  /*20540*/  HMMA.16816.F32.BF16 R8, R16, R20, R24 ;  /* 0x000000141008723c */ /* 0x008fe40000041818 */
[----:B------:R-:W3:Y:S11]  /*20550*/  LDL.LU R24, [R1+0x1b0] ;  /* 0x0001b00001187983 */ /* 0x000ef60000300800 */
[----:B------:R-:W-:Y:S10]  /*20560*/  @!UPT UIADD3 URZ, URZ, URZ, URZ ;  /* 0x0000003f3f3ff290 */ /* 0x000ff4000fffe03f */
[----:B------:R-:W-:Y:S04]  /*20570*/  STL.64 [R1+0x3c0], R8 ;  /* 0x0003c00801007387 */ /* 0x000fe80000100a00 */
[----:B------:R-:W-:Y:S04]  /*20580*/  STL.64 [R1+0x3c8], R10 ;  /* 0x0003c80a01007387 */ /* 0x000fe80000100a00 */
[----:B------:R-:W3:Y:S04]  /*20590*/  LDL.LU R25, [R1+0x1b4] ;  /* 0x0001b40001197983 */ /* 0x000ee80000300800 */
[----:B------:R-:W5:Y:S04]  /*205a0*/  LDL.LU R26, [R1+0x1b8] ;  /* 0x0001b800011a7983 */ /* 0x000f680000300800 */
[----:B------:R-:W5:Y:S04]  /*205b0*/  LDL.LU R27, [R1+0x1bc] ;  /* 0x0001bc00011b7983 */ /* 0x000f680000300800 */
[----:B------:R-:W2:Y:S04]  /*205c0*/  LDL.LU R20, [R1+0x210] ;  /* 0x0002100001147983 */ /* 0x000ea80000300800 */
[----:B------:R-:W2:Y:S04]  /*205d0*/  LDL.LU R21, [R1+0x214] ;  /* 0x0002140001157983 */ /* 0x000ea80000300800 */
[----:B------:R-:W2:Y:S04]  /*205e0*/  LDL.LU R22, [R1+0x218] ;  /* 0x0002180001167983 */ /* 0x000ea80000300800 */
[----:B------:R-:W2:Y:S04]  /*205f0*/  LDL.LU R23, [R1+0x21c] ;  /* 0x00021c0001177983 */ /* 0x000ea80000300800 */
[----:B----4-:R-:W0:Y:S04]  /*20600*/  LDSM.16.M88.4 R8, [R7+0x15400] ;  /* 0x015400000708783b */ /* 0x010e280000000200 */
[----:B-----5:R-:W-:Y:S04]  /*20610*/  STL.64 [R1+0x12b0], R26 ;  /* 0x0012b01a01007387 */ /* 0x020fe80000100a00 */
[----:B---3--:R1:W-:Y:S04]  /*20620*/  STL.64 [R1+0x12a8], R24 ;  /* 0x0012a81801007387 */ /* 0x0083e80000100a00 */
[----:B-1----:R-:W3:Y:S04]  /*20630*/  LDL.64 R24, [R1+0x30] ;  /* 0x0000300001187983 */ /* 0x002ee80000100a00 */
[----:B---3--:R1:W-:Y:S04]  /*20640*/  STL.64 [R1+0x12c0], R24 ;  /* 0x0012c01801007387 */ /* 0x0083e80000100a00 */
[----:B-1----:R-:W3:Y:S04]  /*20650*/  LDL.64 R24, [R1+0x40] ;  /* 0x0000400001187983 */ /* 0x002ee80000100a00 */
[----:B---3--:R1:W-:Y:S02]  /*20660*/  STL.64 [R1+0x12c8], R24 ;  /* 0x0012c81801007387 */ /* 0x0083e40000100a00 */
[----:B-1----:R-:W-:-:S02]  /*20670*/  MOV R24, R2 ;  /* 0x0000000200187202 */ /* 0x002fc40000000f00 */
[----:B------:R-:W-:-:S05]  /*20680*/  MOV R25, R0 ;  /* 0x0000000000197202 */ /* 0x000fca0000000f00 */
[----:B------:R1:W-:Y:S04]  /*20690*/  STL.64 [R1+0x12e0], R24 ;  /* 0x0012e01801007387 */ /* 0x0003e80000100a00 */
[----:B-1----:R-:W3:Y:S04]  /*206a0*/  LDL.LU R24, [R1+0x220] ;  /* 0x0002200001187983 */ /* 0x002ee80000300800 */
[----:B------:R-:W3:Y:S04]  /*206b0*/  LDL.LU R25, [R1+0x224] ;  /* 0x0002240001197983 */ /* 0x000ee80000300800 */
[----:B------:R-:W3:Y:S04]  /*206c0*/  LDL.LU R26, [R1+0x228] ;  /* 0x00022800011a7983 */ /* 0x000ee80000300800 */
[----:B------:R-:W3:Y:S04]  /*206d0*/  LDL.LU R27, [R1+0x22c] ;  /* 0x00022c00011b7983 */ /* 0x000ee80000300800 */
[----:B0-----:R-:W-:Y:S04]  /*206e0*/  STL.64 [R1+0x1208], R10 ;  /* 0x0012080a01007387 */ /* 0x001fe80000100a00 */
[----:B------:R0:W-:Y:S04]  /*206f0*/  STL.64 [R1+0x1200], R8 ;  /* 0x0012000801007387 */ /* 0x0001e80000100a00 */
[----:B0-----:R-:W3:Y:S02]  /*20700*/  LDL.64 R8, [R1+0x10] ;  /* 0x0000100001087983 */ /* 0x001ee40000100a00 */
[C---:B---3--:R-:W-:Y:S11]  /*20710*/  HMMA.16816.F32.BF16 R24, R16.reuse, R8, R24 ;  /* 0x000000081018723c */ /* 0x048ff60000041818 */
[----:B------:R-:W-:Y:S11]  /*20720*/  @!UPT UIADD3 URZ, URZ, URZ, URZ ;  /* 0x0000003f3f3ff290 */ /* 0x000ff6000fffe03f */
[----:B------:R-:W-:Y:S01]  /*20730*/  @!UPT UIADD3 URZ, URZ, URZ, URZ ;  /* 0x0000003f3f3ff290 */ /* 0x000fe2000fffe03f */
[----:B------:R0:W-:Y:S04]  /*20740*/  STL.64 [R1+0x3a0], R24 ;  /* 0x0003a01801007387 */ /* 0x0001e80000100a00 */
[----:B------:R-:W-:Y:S04]  /*20750*/  STL.64 [R1+0x3a8], R26 ;  /* 0x0003a81a01007387 */ /* 0x000fe80000100a00 */
[----:B0-----:R-:W3:Y:S04]  /*20760*/  LDL.64 R24, [R1+0x60] ;  /* 0x0000600001187983 */ /* 0x001ee80000100a00 */
[----:B------:R0:W-:Y:S04]  /*20770*/  STL.64 [R1+0x12b8], R8 ;  /* 0x0012b80801007387 */ /* 0x0001e80000100a00 */
[----:B0-----:R-:W4:Y:S04]  /*20780*/  LDL.LU R8, [R1+0x1c0] ;  /* 0x0001c00001087983 */ /* 0x001f280000300800 */
[----:B------:R-:W4:Y:S04]  /*20790*/  LDL.LU R9, [R1+0x1c4] ;  /* 0x0001c40001097983 */ /* 0x000f280000300800 */
[----:B------:R-:W5:Y:S04]  /*207a0*/  LDL.LU R10, [R1+0x1c8] ;  /* 0x0001c800010a7983 */ /* 0x000f680000300800 */
[----:B------:R-:W5:Y:S01]  /*207b0*/  LDL.LU R11, [R1+0x1cc] ;  /* 0x0001cc00010b7983 */ /* 0x000f620000300800 */
[C---:B--2---:R-:W-:Y:S03]  /*207c0*/  HMMA.16816.F32.BF16 R20, R16.reuse, R12, R20 ;  /* 0x0000000c1014723c */ /* 0x044fe60000041814 */
[----:B-----5:R-:W-:Y:S04]  /*207d0*/  STL.64 [R1+0x12d8], R10 ;  /* 0x0012d80a01007387 */ /* 0x020fe80000100a00 */
[----:B----4-:R0:W-:Y:S04]  /*207e0*/  STL.64 [R1+0x12d0], R8 ;  /* 0x0012d00801007387 */ /* 0x0101e80000100a00 */
[----:B0-----:R-:W2:Y:S04]  /*207f0*/  LDL.LU R8, [R1+0x1e0] ;  /* 0x0001e00001087983 */ /* 0x001ea80000300800 */
[----:B------:R-:W2:Y:S04]  /*20800*/  LDL.LU R9, [R1+0x1e4] ;  /* 0x0001e40001097983 */ /* 0x000ea80000300800 */
[----:B------:R-:W4:Y:S04]  /*20810*/  LDL.LU R10, [R1+0x1e8] ;  /* 0x0001e800010a7983 */ /* 0x000f280000300800 */
[----:B------:R-:W4:Y:S04]  /*20820*/  LDL.LU R11, [R1+0x1ec] ;  /* 0x0001ec00010b7983 */ /* 0x000f280000300800 */
[----:B----4-:R-:W-:Y:S04]  /*20830*/  STL.64 [R1+0x12f0], R10 ;  /* 0x0012f00a01007387 */ /* 0x010fe80000100a00 */
[----:B--2---:R0:W-:Y:S04]  /*20840*/  STL.64 [R1+0x12e8], R8 ;  /* 0x0012e80801007387 */ /* 0x0041e80000100a00 */
[----:B0-----:R-:W3:Y:S04]  /*20850*/  LDL.LU R8, [R1+0x1f0] ;  /* 0x0001f00001087983 */ /* 0x001ee80000300800 */
[----:B------:R-:W3:Y:S04]  /*20860*/  LDL.LU R9, [R1+0x1f4] ;  /* 0x0001f40001097983 */ /* 0x000ee80000300800 */
[----:B------:R-:W3:Y:S04]  /*20870*/  LDL.LU R10, [R1+0x1f8] ;  /* 0x0001f800010a7983 */ /* 0x000ee80000300800 */
[----:B------:R-:W3:Y:S04]  /*20880*/  LDL.LU R11, [R1+0x1fc] ;  /* 0x0001fc00010b7983 */ /* 0x000ee80000300800 */
[----:B------:R-:W-:Y:S04]  /*20890*/  STL.64 [R1+0x390], R20 ;  /* 0x0003901401007387 */ /* 0x000fe80000100a00 */
[----:B------:R0:W-:Y:S04]  /*208a0*/  STL.64 [R1+0x398], R22 ;  /* 0x0003981601007387 */ /* 0x0001e80000100a00 */
[----:B0-----:R-:W3:Y:S04]  /*208b0*/  LDL.LU.64 R22, [R1+0x1300] ;  /* 0x0013000001167983 */ /* 0x001ee80000300a00 */
[----:B------:R-:W3:Y:S04]  /*208c0*/  LDL.LU.64 R20, [R1+0x12f8] ;  /* 0x0012f80001147983 */ /* 0x000ee80000300a00 */
[----:B------:R0:W-:Y:S04]  /*208d0*/  STL.64 [R1+0x12a0], R12 ;  /* 0x0012a00c01007387 */ /* 0x0001e80000100a00 */
[----:B0-----:R-:W2:Y:S04]  /*208e0*/  LDL.LU R12, [R1+0x200] ;  /* 0x00020000010c7983 */ /* 0x001ea80000300800 */
[----:B------:R-:W2:Y:S04]  /*208f0*/  LDL.LU R13, [R1+0x204] ;  /* 0x00020400010d7983 */ /* 0x000ea80000300800 */
[----:B------:R-:W2:Y:S04]  /*20900*/  LDL.LU R14, [R1+0x208] ;  /* 0x00020800010e7983 */ /* 0x000ea80000300800 */
[----:B------:R-:W2:Y:S04]  /*20910*/  LDL.LU R15, [R1+0x20c] ;  /* 0x00020c00010f7983 */ /* 0x000ea80000300800 */
[----:B------:R-:W-:Y:S04]  /*20920*/  STL [R1+0x1298], R7 ;  /* 0x0012980701007387 */ /* 0x000fe80000100800 */
[----:B------:R0:W-:Y:S01]  /*20930*/  STL.64 [R1+0x1290], R4 ;  /* 0x0012900401007387 */ /* 0x0001e20000100a00 */
[----:B--2---:R-:W-:Y:S11]  /*20940*/  HMMA.16816.F32.BF16 R12, R16, R4, R12 ;  /* 0x00000004100c723c */ /* 0x004ff6000004180c */
[----:B------:R-:W-:Y:S11]  /*20950*/  @!UPT UIADD3 URZ, URZ, URZ, URZ ;  /* 0x0000003f3f3ff290 */ /* 0x000ff6000fffe03f */
[----:B------:R-:W-:Y:S01]  /*20960*/  @!UPT UIADD3 URZ, URZ, URZ, URZ ;  /* 0x0000003f3f3ff290 */ /* 0x000fe2000fffe03f */
[----:B------:R1:W-:Y:S04]  /*20970*/  STL.64 [R1+0x380], R12 ;  /* 0x0003800c01007387 */ /* 0x0003e80000100a00 */
[----:B------:R2:W-:Y:S04]  /*20980*/  STL.64 [R1+0x388], R14 ;  /* 0x0003880e01007387 */ /* 0x0005e80000100a00 */
[----:B0-----:R-:W4:Y:S04]  /*20990*/  LDL.LU R4, [R1+0x1d0] ;  /* 0x0001d00001047983 */ /* 0x001f280000300800 */
[----:B------:R-:W4:Y:S04]  /*209a0*/  LDL.LU R5, [R1+0x1d4] ;  /* 0x0001d40001057983 */ /* 0x000f280000300800 */
[----:B------:R-:W4:Y:S04]  /*209b0*/  LDL.LU R6, [R1+0x1d8] ;  /* 0x0001d80001067983 */ /* 0x000f280000300800 */
[----:B------:R-:W4:Y:S04]  /*209c0*/  LDL.LU R7, [R1+0x1dc] ;  /* 0x0001dc0001077983 */ /* 0x000f280000300800 */
[----:B------:R-:W5:Y:S04]  /*209d0*/  LDL.LU R16, [R1+0x110] ;  /* 0x0001100001107983 */ /* 0x000f680000300800 */
[----:B------:R-:W5:Y:S04]  /*209e0*/  LDL.LU R17, [R1+0x114] ;  /* 0x0001140001117983 */ /* 0x000f680000300800 */
[----:B------:R-:W4:Y:S04]  /*209f0*/  LDL.LU R18, [R1+0x118] ;  /* 0x0001180001127983 */ /* 0x000f280000300800 */
[----:B------:R-:W4:Y:S01]  /*20a00*/  LDL.LU R19, [R1+0x11c] ;  /* 0x00011c0001137983 */ /* 0x000f220000300800 */
[----:B---3--:R-:W-:Y:S03]  /*20a10*/  HMMA.16816.F32.BF16 R8, R20, R24, R8 ;  /* 0x000000181408723c */ /* 0x008fe60000041808 */
[----:B-1----:R-:W3:Y:S04]  /*20a20*/  LDL.LU R12, [R1+0x1a0] ;  /* 0x0001a000010c7983 */ /* 0x002ee80000300800 */
[----:B------:R-:W3:Y:S04]  /*20a30*/  LDL.LU R13, [R1+0x1a4] ;  /* 0x0001a400010d7983 */ /* 0x000ee80000300800 */
[----:B--2---:R-:W3:Y:S04]  /*20a40*/  LDL.LU R14, [R1+0x1a8] ;  /* 0x0001a800010e7983 */ /* 0x004ee80000300800 */
[----:B------:R-:W3:Y:S01]  /*20a50*/  LDL.LU R15, [R1+0x1ac] ;  /* 0x0001ac00010f7983 */ /* 0x000ee20000300800 */
[----:B------:R-:W-:-:S02]  /*20a60*/  MOV R2, R24 ;  /* 0x0000001800027202 */ /* 0x000fc40000000f00 */
[----:B------:R-:W-:Y:S01]  /*20a70*/  MOV R0, R25 ;  /* 0x0000001900007202 */ /* 0x000fe20000000f00 */
[----:B----4-:R-:W-:Y:S04]  /*20a80*/  STL.64 [R1+0x1218], R18 ;  /* 0x0012181201007387 */ /* 0x010fe80000100a00 */
[----:B-----5:R0:W-:Y:S04]  /*20a90*/  STL.64 [R1+0x1210], R16 ;  /* 0x0012101001007387 */ /* 0x0201e80000100a00 */
[----:B0-----:R-:W2:Y:S04]  /*20aa0*/  LDL.64 R16, [R1+0x20] ;  /* 0x0000200001107983 */ /* 0x001ea80000100a00 */
[----:B------:R-:W-:Y:S04]  /*20ab0*/  STL.64 [R1+0x370], R8 ;  /* 0x0003700801007387 */ /* 0x000fe80000100a00 */
[----:B------:R0:W-:Y:S04]  /*20ac0*/  STL.64 [R1+0x378], R10 ;  /* 0x0003780a01007387 */ /* 0x0001e80000100a00 */
[----:B0-----:R-:W4:Y:S04]  /*20ad0*/  LDL.LU.64 R10, [R1+0x12f0] ;  /* 0x0012f000010a7983 */ /* 0x001f280000300a00 */
[----:B------:R-:W4:Y:S04]  /*20ae0*/  LDL.LU.64 R8, [R1+0x12e8] ;  /* 0x0012e80001087983 */ /* 0x000f280000300a00 */
[----:B------:R-:W4:Y:S02]  /*20af0*/  LDL.LU.64 R24, [R1+0x12e0] ;  /* 0x0012e00001187983 */ /* 0x000f240000300a00 */
[C---:B----4-:R-:W-:Y:S02]  /*20b00*/  HMMA.16816.F32.BF16 R24, R20.reuse, R24, R8 ;  /* 0x000000181418723c */ /* 0x050fe40000041808 */
[----:B------:R-:W4:Y:S04]  /*20b10*/  LDL.LU.64 R10, [R1+0x12d8] ;  /* 0x0012d800010a7983 */ /* 0x000f280000300a00 */
[----:B------:R-:W4:Y:S11]  /*20b20*/  LDL.LU.64 R8, [R1+0x12d0] ;  /* 0x0012d00001087983 */ /* 0x000f360000300a00 */
[----:B------:R-:W-:Y:S06]  /*20b30*/  @!UPT UIADD3 URZ, URZ, URZ, URZ ;  /* 0x0000003f3f3ff290 */ /* 0x000fec000fffe03f */
[----:B------:R0:W-:Y:S04]  /*20b40*/  STL.64 [R1+0x360], R24 ;  /* 0x0003601801007387 */ /* 0x0001e80000100a00 */
[----:B------:R-:W-:Y:S04]  /*20b50*/  STL.64 [R1+0x368], R26 ;  /* 0x0003681a01007387 */ /* 0x000fe80000100a00 */
[----:B0-----:R-:W5:Y:S02]  /*20b60*/  LDL.LU.64 R24, [R1+0x12c8] ;  /* 0x0012c80001187983 */ /* 0x001f640000300a00 */
[----:B-----5:R-:W-:Y:S01]  /*20b70*/  HMMA.16816.F32.BF16 R4, R20, R24, R4 ;  /* 0x000000181404723c */ /* 0x020fe20000041804 */
[----:B------:R-:W-:Y:S11]  /*20b80*/  MOV R3, R25 ;  /* 0x0000001900037202 */ /* 0x000ff60000000f00 */
[----:B------:R-:W-:Y:S11]  /*20b90*/  @!UPT UIADD3 URZ, URZ, URZ, URZ ;  /* 0x0000003f3f3ff290 */ /* 0x000ff6000fffe03f */
[----:B------:R0:W-:Y:S04]  /*20ba0*/  STL.64 [R1+0x350], R4 ;  /* 0x0003500401007387 */ /* 0x0001e80000100a00 */
[----:B------:R1:W-:Y:S01]  /*20bb0*/  STL.64 [R1+0x358], R6 ;  /* 0x0003580601007387 */ /* 0x0003e20000100a00 */
[----:B0-----:R-:W-:-:S03]  /*20bc0*/  IMAD.MOV.U32 R4, RZ, RZ, R24 ;  /* 0x000000ffff047224 */ /* 0x001fc600078e0018 */
[----:B------:R-:W4:Y:S02]  /*20bd0*/  LDL.LU.64 R24, [R1+0x12c0] ;  /* 0x0012c00001187983 */ /* 0x000f240000300a00 */
[C---:B----4-:R-:W-:Y:S01]  /*20be0*/  HMMA.16816.F32.BF16 R8, R20.reuse, R24, R8 ;  /* 0x000000181408723c */ /* 0x050fe20000041808 */
[----:B-1----:R-:W-:Y:S02]  /*20bf0*/  MOV R6, R24 ;  /* 0x0000001800067202 */ /* 0x002fe40000000f00 */
[----:B------:R-:W-:Y:S11]  /*20c00*/  MOV R5, R25 ;  /* 0x0000001900057202 */ /* 0x000ff60000000f00 */
[----:B------:R-:W-:Y:S09]  /*20c10*/  @!UPT UIADD3 URZ, URZ, URZ, URZ ;  /* 0x0000003f3f3ff290 */ /* 0x000ff2000fffe03f */
[----:B------:R0:W-:Y:S04]  /*20c20*/  STL.64 [R1+0x2f0], R8 ;  /* 0x0002f00801007387 */ /* 0x0001e80000100a00 */
[----:B------:R-:W-:Y:S04]  /*20c30*/  STL.64 [R1+0x2f8], R10 ;  /* 0x0002f80a01007387 */ /* 0x000fe80000100a00 */
[----:B0-----:R-:W3:Y:S04]  /*20c40*/  LDL.LU.64 R8, [R1+0x12b8] ;  /* 0x0012b80001087983 */ /* 0x001ee80000300a00 */
[----:B------:R-:W4:Y:S04]  /*20c50*/  LDL.LU.64 R26, [R1+0x12b0] ;  /* 0x0012b000011a7983 */ /* 0x000f280000300a00 */
[----:B------:R-:W4:Y:S04]  /*20c60*/  LDL.LU.64 R24, [R1+0x12a8] ;  /* 0x0012a80001187983 */ /* 0x000f280000300a00 */
[----:B--2---:R0:W-:Y:S01]  /*20c70*/  STL.64 [R1+0x1228], R16 ;  /* 0x0012281001007387 */ /* 0x0041e20000100a00 */
[----:B----4-:R-:W-:Y:S07]  /*20c80*/  HMMA.16816.F32.BF16 R24, R20, R16, R24 ;  /* 0x000000101418723c */ /* 0x010fee0000041818 */
[----:B0-----:R-:W-:Y:S01]  /*20c90*/  MOV R16, R6 ;  /* 0x0000000600107202 */ /* 0x001fe20000000f00 */
[----:B------:R-:W-:Y:S11]  /*20ca0*/  IMAD.MOV.U32 R17, RZ, RZ, R5 ;  /* 0x000000ffff117224 */ /* 0x000ff600078e0005 */
[----:B------:R-:W-:Y:S04]  /*20cb0*/  @!UPT UIADD3 URZ, URZ, URZ, URZ ;  /* 0x0000003f3f3ff290 */ /* 0x000fe8000fffe03f */
[----:B------:R0:W-:Y:S04]  /*20cc0*/  STL.64 [R1+0x2e0], R24 ;  /* 0x0002e01801007387 */ /* 0x0001e80000100a00 */
[----:B------:R1:W-:Y:S04]  /*20cd0*/  STL.64 [R1+0x2e8], R26 ;  /* 0x0002e81a01007387 */ /* 0x0003e80000100a00 */
[----:B------:R2:W-:Y:S04]  /*20ce0*/  STL.64 [R1+0x1240], R16 ;  /* 0x0012401001007387 */ /* 0x0005e80000100a00 */
[----:B0-----:R-:W4:Y:S04]  /*20cf0*/  LDL.LU R24, [R1+0x180] ;  /* 0x0001800001187983 */ /* 0x001f280000300800 */
[----:B------:R-:W4:Y:S04]  /*20d00*/  LDL.LU R25, [R1+0x184] ;  /* 0x0001840001197983 */ /* 0x000f280000300800 */
[----:B-1----:R-:W4:Y:S01]  /*20d10*/  LDL.LU R26, [R1+0x188] ;  /* 0x00018800011a7983 */ /* 0x002f220000300800 */
[----:B--2---:R-:W-:-:S02]  /*20d20*/  MOV R16, R4 ;  /* 0x0000000400107202 */ /* 0x004fc40000000f00 */
[----:B------:R-:W-:Y:S01]  /*20d30*/  MOV R17, R3 ;  /* 0x0000000300117202 */ /* 0x000fe20000000f00 */
[----:B------:R-:W4:Y:S04]  /*20d40*/  LDL.LU R27, [R1+0x18c] ;  /* 0x00018c00011b7983 */ /* 0x000f280000300800 */
[----:B------:R-:W2:Y:S04]  /*20d50*/  LDL.LU R4, [R1+0x190] ;  /* 0x0001900001047983 */ /* 0x000ea80000300800 */
[----:B------:R-:W2:Y:S04]  /*20d60*/  LDL.LU R5, [R1+0x194] ;  /* 0x0001940001057983 */ /* 0x000ea80000300800 */
[----:B------:R-:W2:Y:S04]  /*20d70*/  LDL.LU R6, [R1+0x198] ;  /* 0x0001980001067983 */ /* 0x000ea80000300800 */
[----:B------:R-:W2:Y:S04]  /*20d80*/  LDL.LU R7, [R1+0x19c] ;  /* 0x00019c0001077983 */ /* 0x000ea80000300800 */
[----:B------:R0:W-:Y:S04]  /*20d90*/  STL.64 [R1+0x1258], R16 ;  /* 0x0012581001007387 */ /* 0x0001e80000100a00 */
[----:B0-----:R-:W5:Y:S04]  /*20da0*/  LDL.LU R16, [R1+0x160] ;  /* 0x0001600001107983 */ /* 0x001f680000300800 */
[----:B------:R-:W5:Y:S04]  /*20db0*/  LDL.LU R17, [R1+0x164] ;  /* 0x0001640001117983 */ /* 0x000f680000300800 */
[----:B------:R-:W2:Y:S04]  /*20dc0*/  LDL.LU R18, [R1+0x168] ;  /* 0x0001680001127983 */ /* 0x000ea80000300800 */
[----:B------:R-:W2:Y:S01]  /*20dd0*/  LDL.LU R19, [R1+0x16c] ;  /* 0x00016c0001137983 */ /* 0x000ea20000300800 */
[C---:B---3--:R-:W-:Y:S03]  /*20de0*/  HMMA.16816.F32.BF16 R12, R20.reuse, R8, R12 ;  /* 0x00000008140c723c */ /* 0x048fe6000004180c */
[----:B--2---:R-:W-:Y:S04]  /*20df0*/  STL.64 [R1+0x1268], R18 ;  /* 0x0012681201007387 */ /* 0x004fe80000100a00 */
[----:B-----5:R-:W-:Y:S11]  /*20e00*/  STL.64 [R1+0x1260], R16 ;  /* 0x0012601001007387 */ /* 0x020ff60000100a00 */
[----:B------:R-:W-:Y:S05]  /*20e10*/  @!UPT UIADD3 URZ, URZ, URZ, URZ ;  /* 0x0000003f3f3ff290 */ /* 0x000fea000fffe03f */
[----:B------:R0:W-:Y:S04]  /*20e20*/  STL.64 [R1+0x2d0], R12 ;  /* 0x0002d00c01007387 */ /* 0x0001e80000100a00 */
[----:B------:R-:W-:Y:S04]  /*20e30*/  STL.64 [R1+0x2d8], R14 ;  /* 0x0002d80e01007387 */ /* 0x000fe80000100a00 */
[----:B0-----:R-:W2:Y:S04]  /*20e40*/  LDL.LU.64 R12, [R1+0x12a0] ;  /* 0x0012a000010c7983 */ /* 0x001ea80000300a00 */
[----:B------:R0:W-:Y:S04]  /*20e50*/  STL.64 [R1+0x1220], R8 ;  /* 0x0012200801007387 */ /* 0x0001e80000100a00 */
[----:B0-----:R-:W3:Y:S04]  /*20e60*/  LDL.LU R8, [R1+0x130] ;  /* 0x0001300001087983 */ /* 0x001ee80000300800 */
[----:B------:R-:W3:Y:S04]  /*20e70*/  LDL.LU R9, [R1+0x134] ;  /* 0x0001340001097983 */ /* 0x000ee80000300800 */
[----:B------:R-:W5:Y:S04]  /*20e80*/  LDL.LU R10, [R1+0x138] ;  /* 0x00013800010a7983 */ /* 0x000f680000300800 */
[----:B------:R-:W5:Y:S04]  /*20e90*/  LDL.LU R11, [R1+0x13c] ;  /* 0x00013c00010b7983 */ /* 0x000f680000300800 */
[----:B-----5:R-:W-:Y:S04]  /*20ea0*/  STL.64 [R1+0x1238], R10 ;  /* 0x0012380a01007387 */ /* 0x020fe80000100a00 */
[----:B---3--:R0:W-:Y:S04]  /*20eb0*/  STL.64 [R1+0x1230], R8 ;  /* 0x0012300801007387 */ /* 0x0081e80000100a00 */
[----:B0-----:R-:W3:Y:S04]  /*20ec0*/  LDL.LU R8, [R1+0x140] ;  /* 0x0001400001087983 */ /* 0x001ee80000300800 */
[----:B------:R-:W3:Y:S04]  /*20ed0*/  LDL.LU R9, [R1+0x144] ;  /* 0x0001440001097983 */ /* 0x000ee80000300800 */
[----:B------:R-:W5:Y:S04]  /*20ee0*/  LDL.LU R10, [R1+0x148] ;  /* 0x00014800010a7983 */ /* 0x000f680000300800 */
[----:B------:R-:W5:Y:S01]  /*20ef0*/  LDL.LU R11, [R1+0x14c] ;  /* 0x00014c00010b7983 */ /* 0x000f620000300800 */
[----:B--2---:R-:W-:Y:S03]  /*20f00*/  HMMA.16816.F32.BF16 R4, R20, R12, R4 ;  /* 0x0000000c1404723c */ /* 0x004fe60000041804 */
[----:B-----5:R-:W-:Y:S04]  /*20f10*/  STL.64 [R1+0x1250], R10 ;  /* 0x0012500a01007387 */ /* 0x020fe80000100a00 */
[----:B---3--:R0:W-:Y:S04]  /*20f20*/  STL.64 [R1+0x1248], R8 ;  /* 0x0012480801007387 */ /* 0x0081e80000100a00 */
[----:B0-----:R-:W2:Y:S04]  /*20f30*/  LDL.LU R8, [R1+0x150] ;  /* 0x0001500001087983 */ /* 0x001ea80000300800 */
[----:B------:R-:W2:Y:S04]  /*20f40*/  LDL.LU R9, [R1+0x154] ;  /* 0x0001540001097983 */ /* 0x000ea80000300800 */
[----:B------:R-:W3:Y:S04]  /*20f50*/  LDL.LU R10, [R1+0x158] ;  /* 0x00015800010a7983 */ /* 0x000ee80000300800 */
[----:B------:R-:W3:Y:S04]  /*20f60*/  LDL.LU R11, [R1+0x15c] ;  /* 0x00015c00010b7983 */ /* 0x000ee80000300800 */
        /* <DEDUP_REMOVED lines=8> */
[----:B0-----:R-:W3:Y:S04]  /*20ff0*/  LDL.LU R7, [R1+0x1298] ;  /* 0x0012980001077983 */ /* 0x001ee80000300800 */
[----:B------:R-:W4:Y:S01]  /*21000*/  LDL.LU.64 R4, [R1+0x1290] ;  /* 0x0012900001047983 */ /* 0x000f220000300a00 */
[----:B------:R-:W-:-:S02]  /*21010*/  MOV R16, R2 ;  /* 0x0000000200107202 */ /* 0x000fc40000000f00 */
[----:B------:R-:W-:Y:S01]  /*21020*/  MOV R17, R0 ;  /* 0x0000000000117202 */ /* 0x000fe20000000f00 */
[----:B----4-:R-:W-:Y:S01]  /*21030*/  HMMA.16816.F32.BF16 R20, R20, R4, R24 ;  /* 0x000000041414723c */ /* 0x010fe20000041818 */
[----:B------:R-:W2:Y:S04]  /*21040*/  LDL.LU.64 R26, [R1+0x1288] ;  /* 0x00128800011a7983 */ /* 0x000ea80000300a00 */
[----:B------:R-:W2:Y:S11]  /*21050*/  LDL.LU.64 R24, [R1+0x1280] ;  /* 0x0012800001187983 */ /* 0x000eb60000300a00 */
[----:B------:R-:W-:Y:S07]  /*21060*/  @!UPT UIADD3 URZ, URZ, URZ, URZ ;  /* 0x0000003f3f3ff290 */ /* 0x000fee000fffe03f */
[----:B------:R0:W-:Y:S04]  /*21070*/  STL.64 [R1+0x2b0], R20 ;  /* 0x0002b01401007387 */ /* 0x0001e80000100a00 */
[----:B------:R-:W-:Y:S04]  /*21080*/  STL.64 [R1+0x2b8], R22 ;  /* 0x0002b81601007387 */ /* 0x000fe80000100a00 */
[----:B0-----:R-:W4:Y:S01]  /*21090*/  LDL.64 R20, [R1+0x50] ;  /* 0x0000500001147983 */ /* 0x001f220000100a00 */
[C---:B--2---:R-:W-:Y:S03]  /*210a0*/  HMMA.16816.F32.BF16 R16, R24.reuse, R16, R8 ;  /* 0x000000101810723c */ /* 0x044fe60000041808 */
[----:B------:R-:W2:Y:S04]  /*210b0*/  LDL.LU.64 R10, [R1+0x1278] ;  /* 0x00127800010a7983 */ /* 0x000ea80000300a00 */
[----:B------:R-:W2:Y:S11]  /*210c0*/  LDL.LU.64 R8, [R1+0x1270] ;  /* 0x0012700001087983 */ /* 0x000eb60000300a00 */
[----:B------:R-:W-:Y:S05]  /*210d0*/  @!UPT UIADD3 URZ, URZ, URZ, URZ ;  /* 0x0000003f3f3ff290 */ /* 0x000fea000fffe03f */
[----:B------:R-:W-:Y:S04]  /*210e0*/  STL.64 [R1+0x2a0], R16 ;  /* 0x0002a01001007387 */ /* 0x000fe80000100a00 */
[----:B------:R0:W-:Y:S04]  /*210f0*/  STL.64 [R1+0x2a8], R18 ;  /* 0x0002a81201007387 */ /* 0x0001e80000100a00 */
[----:B0-----:R-:W4:Y:S04]  /*21100*/  LDL.LU.64 R18, [R1+0x1268] ;  /* 0x0012680001127983 */ /* 0x001f280000300a00 */
[----:B------:R-:W4:Y:S02]  /*21110*/  LDL.LU.64 R16, [R1+0x1260] ;  /* 0x0012600001107983 */ /* 0x000f240000300a00 */
[C---:B----4-:R-:W-:Y:S11]  /*21120*/  HMMA.16816.F32.BF16 R16, R24.reuse, R20, R16 ;  /* 0x000000141810723c */ /* 0x050ff60000041810 */
[----:B------:R-:W-:Y:S11]  /*21130*/  @!UPT UIADD3 URZ, URZ, URZ, URZ ;  /* 0x0000003f3f3ff290 */ /* 0x000ff6000fffe03f */
[----:B------:R-:W-:Y:S01]  /*21140*/  @!UPT UIADD3 URZ, URZ, URZ, URZ ;  /* 0x0000003f3f3ff290 */ /* 0x000fe2000fffe03f */
[----:B------:R0:W-:Y:S04]  /*21150*/  STL.64 [R1+0x290], R16 ;  /* 0x0002901001007387 */ /* 0x0001e80000100a00 */
[----:B------:R-:W-:Y:S04]  /*21160*/  STL.64 [R1+0x298], R18 ;  /* 0x0002981201007387 */ /* 0x000fe80000100a00 */
[----:B0-----:R-:W2:Y:S04]  /*21170*/  LDL.LU.64 R16, [R1+0x1258] ;  /* 0x0012580001107983 */ /* 0x001ea80000300a00 */
[----:B------:R0:W-:Y:S04]  /*21180*/  STL.64 [R1+0x11f8], R20 ;  /* 0x0011f81401007387 */ /* 0x0001e80000100a00 */
[----:B0-----:R-:W4:Y:S04]  /*21190*/  LDL.LU R20, [R1+0x120] ;  /* 0x0001200001147983 */ /* 0x001f280000300800 */
[----:B------:R-:W4:Y:S04]  /*211a0*/  LDL.LU R21, [R1+0x124] ;  /* 0x0001240001157983 */ /* 0x000f280000300800 */
[----:B------:R-:W4:Y:S04]  /*211b0*/  LDL.LU R22, [R1+0x128] ;  /* 0x0001280001167983 */ /* 0x000f280000300800 */
[----:B------:R-:W4:Y:S01]  /*211c0*/  LDL.LU R23, [R1+0x12c] ;  /* 0x00012c0001177983 */ /* 0x000f220000300800 */
[C---:B--2---:R-:W-:Y:S03]  /*211d0*/  HMMA.16816.F32.BF16 R16, R24.reuse, R16, R8 ;  /* 0x000000101810723c */ /* 0x044fe60000041808 */
[----:B------:R-:W2:Y:S04]  /*211e0*/  LDL.LU.64 R10, [R1+0x1250] ;  /* 0x00125000010a7983 */ /* 0x000ea80000300a00 */
[----:B------:R-:W2:Y:S11]  /*211f0*/  LDL.LU.64 R8, [R1+0x1248] ;  /* 0x0012480001087983 */ /* 0x000eb60000300a00 */
[----:B------:R-:W-:Y:S05]  /*21200*/  @!UPT UIADD3 URZ, URZ, URZ, URZ ;  /* 0x0000003f3f3ff290 */ /* 0x000fea000fffe03f */
        /* <DEDUP_REMOVED lines=8> */
[----:B------:R-:W-:Y:S04]  /*21290*/  STL.64 [R1+0x238], R18 ;  /* 0x0002381201007387 */ /* 0x000fe80000100a00 */
[----:B0-----:R-:W2:Y:S02]  /*212a0*/  LDL.LU.64 R16, [R1+0x1228] ;  /* 0x0012280001107983 */ /* 0x001ea40000300a00 */
[----:B--2---:R-:W-:Y:S11]  /*212b0*/  HMMA.16816.F32.BF16 R8, R24, R16, R8 ;  /* 0x000000101808723c */ /* 0x004ff60000041808 */
[----:B------:R-:W-:Y:S11]  /*212c0*/  @!UPT UIADD3 URZ, URZ, URZ, URZ ;  /* 0x0000003f3f3ff290 */ /* 0x000ff6000fffe03f */
[----:B------:R-:W-:Y:S01]  /*212d0*/  @!UPT UIADD3 URZ, URZ, URZ, URZ ;  /* 0x0000003f3f3ff290 */ /* 0x000fe2000fffe03f */
[----:B------:R0:W-:Y:S04]  /*212e0*/  STL.64 [R1+0x220], R8 ;  /* 0x0002200801007387 */ /* 0x0001e80000100a00 */
[----:B------:R1:W-:Y:S04]  /*212f0*/  STL.64 [R1+0x228], R10 ;  /* 0x0002280a01007387 */ /* 0x0003e80000100a00 */
[----:B0-----:R-:W4:Y:S01]  /*21300*/  LDL.LU.64 R8, [R1+0x1220] ;  /* 0x0012200001087983 */ /* 0x001f220000300a00 */
[----:B------:R-:W-:Y:S01]  /*21310*/  IMAD.MOV.U32 R2, RZ, RZ, R16 ;  /* 0x000000ffff027224 */ /* 0x000fe200078e0010 */
[----:B------:R-:W-:-:S02]  /*21320*/  MOV R0, R17 ;  /* 0x0000001100007202 */ /* 0x000fc40000000f00 */
[----:B------:R-:W2:Y:S04]  /*21330*/  LDL.LU.64 R18, [R1+0x1218] ;  /* 0x0012180001127983 */ /* 0x000ea80000300a00 */
[----:B------:R-:W2:Y:S01]  /*21340*/  LDL.LU.64 R16, [R1+0x1210] ;  /* 0x0012100001107983 */ /* 0x000ea20000300a00 */
[----:B------:R-:W-:Y:S01]  /*21350*/  MOV R28, R12 ;  /* 0x0000000c001c7202 */ /* 0x000fe20000000f00 */
[C---:B----4-:R-:W-:Y:S08]  /*21360*/  HMMA.16816.F32.BF16 R20, R24.reuse, R8, R20 ;  /* 0x000000081814723c */ /* 0x050ff00000041814 */
[----:B--2---:R-:W-:Y:S11]  /*21370*/  HMMA.16816.F32.BF16 R16, R24, R12, R16 ;  /* 0x0000000c1810723c */ /* 0x004ff60000041810 */
[----:B------:R-:W-:Y:S04]  /*21380*/  @!UPT UIADD3 URZ, URZ, URZ, URZ ;  /* 0x0000003f3f3ff290 */ /* 0x000fe8000fffe03f */
[----:B------:R-:W-:Y:S04]  /*21390*/  STL.64 [R1+0x210], R20 ;  /* 0x0002101401007387 */ /* 0x000fe80000100a00 */
[----:B------:R0:W-:Y:S01]  /*213a0*/  STL.64 [R1+0x218], R22 ;  /* 0x0002181601007387 */ /* 0x0001e20000100a00 */
[----:B------:R-:W-:-:S03]  /*213b0*/  MOV R6, R9 ;  /* 0x0000000900067202 */ /* 0x000fc60000000f00 */
[----:B-1----:R-:W2:Y:S01]  /*213c0*/  LDL.LU.64 R10, [R1+0x1208] ;  /* 0x00120800010a7983 */ /* 0x002ea20000300a00 */
[----:B0-----:R-:W-:-:S03]  /*213d0*/  IMAD.MOV.U32 R23, RZ, RZ, R13 ;  /* 0x000000ffff177224 */ /* 0x001fc600078e000d */
[----:B---3--:R-:W0:Y:S01]  /*213e0*/  LDSM.16.M88.4 R12, [R7+0x15800] ;  /* 0x01580000070c783b */ /* 0x008e220000000200 */
[----:B------:R-:W-:-:S03]  /*213f0*/  MOV R22, R8 ;  /* 0x0000000800167202 */ /* 0x000fc60000000f00 */
[----:B------:R-:W2:Y:S04]  /*21400*/  LDL.LU.64 R8, [R1+0x1200] ;  /* 0x0012000001087983 */ /* 0x000ea80000300a00 */
[----:B------:R-:W-:Y:S04]  /*21410*/  STL.64 [R1+0x200], R16 ;  /* 0x0002001001007387 */ /* 0x000fe80000100a00 */
[----:B------:R-:W-:Y:S04]  /*21420*/  STL.64 [R1+0x208], R18 ;  /* 0x0002081201007387 */ /* 0x000fe80000100a00 */
[----:B------:R-:W3:Y:S04]  /*21430*/  LDL.LU R3, [R1+0x7f0] ;  /* 0x0007f00001037983 */ /* 0x000ee80000300800 */
[----:B------:R-:W3:Y:S04]  /*21440*/  LDL R29, [R1+0x6fc] ;  /* 0x0006fc00011d7983 */ /* 0x000ee80000100800 */
[----:B0-----:R-:W-:Y:S04]  /*21450*/  STL.64 [R1+0x1178], R14 ;  /* 0x0011780e01007387 */ /* 0x001fe80000100a00 */
[----:B------:R0:W-:Y:S04]  /*21460*/  STL.64 [R1+0x1170], R12 ;  /* 0x0011700c01007387 */ /* 0x0001e80000100a00 */
[----:B0-----:R-:W4:Y:S01]  /*21470*/  LDL.LU R12, [R1+0x340] ;  /* 0x00034000010c7983 */ /* 0x001f220000300800 */
[----:B------:R-:W4:Y:S02]  /*21480*/  LDL.LU R13, [R1+0x344] ;  /* 0x00034400010d7983 */ /* 0x000f240000300800 */
[----:B------:R-:W5:Y:S02]  /*21490*/  LDL.LU R14, [R1+0x348] ;  /* 0x00034800010e7983 */ /* 0x000f640000300800 */
[----:B------:R-:W5:Y:S01]  /*214a0*/  LDL.LU R15, [R1+0x34c] ;  /* 0x00034c00010f7983 */ /* 0x000f620000300800 */
[----:B------:R-:W2:Y:S01]  /*214b0*/  LDL.LU R16, [R1+0x260] ;  /* 0x0002600001107983 */ /* 0x000ea20000300800 */
[----:B------:R-:W2:Y:S02]  /*214c0*/  LDL.LU R17, [R1+0x264] ;  /* 0x0002640001117983 */ /* 0x000ea40000300800 */
[----:B------:R-:W2:Y:S02]  /*214d0*/  LDL.LU R18, [R1+0x268] ;  /* 0x0002680001127983 */ /* 0x000ea40000300800 */
[----:B------:R-:W2:Y:S01]  /*214e0*/  LDL.LU R19, [R1+0x26c] ;  /* 0x00026c0001137983 */ /* 0x000ea20000300800 */
[----:B------:R-:W2:Y:S04]  /*214f0*/  LDL.64 R20, [R1+0x60] ;  /* 0x0000600001147983 */ /* 0x000ea80000100a00 */
[----:B-----5:R-:W-:Y:S01]  /*21500*/  STL.64 [R1+0x1188], R14 ;  /* 0x0011880e01007387 */ /* 0x020fe20000100a00 */
[----:B----4-:R0:W-:Y:S02]  /*21510*/  STL.64 [R1+0x1180], R12 ;  /* 0x0011800c01007387 */ /* 0x0101e40000100a00 */
[----:B0-----:R-:W-:-:S02]  /*21520*/  MOV R12, R28 ;  /* 0x0000001c000c7202 */ /* 0x001fc40000000f00 */
[----:B------:R-:W-:-:S05]  /*21530*/  MOV R13, R23 ;  /* 0x00000017000d7202 */ /* 0x000fca0000000f00 */
[----:B------:R0:W-:Y:S02]  /*21540*/  STL.64 [R1+0x1198], R12 ;  /* 0x0011980c01007387 */ /* 0x0001e40000100a00 */
[----:B0-----:R-:W-:Y:S02]  /*21550*/  MOV R12, R22 ;  /* 0x00000016000c7202 */ /* 0x001fe40000000f00 */
[----:B------:R-:W-:-:S05]  /*21560*/  MOV R13, R6 ;  /* 0x00000006000d7202 */ /* 0x000fca0000000f00 */
[----:B------:R0:W-:Y:S04]  /*21570*/  STL.64 [R1+0x11b0], R12 ;  /* 0x0011b00c01007387 */ /* 0x0001e80000100a00 */
[----:B0-----:R-:W4:Y:S01]  /*21580*/  LDL.LU R12, [R1+0x270] ;  /* 0x00027000010c7983 */ /* 0x001f220000300800 */
[----:B------:R-:W4:Y:S02]  /*21590*/  LDL.LU R13, [R1+0x274] ;  /* 0x00027400010d7983 */ /* 0x000f240000300800 */
[----:B------:R-:W4:Y:S02]  /*215a0*/  LDL.LU R14, [R1+0x278] ;  /* 0x00027800010e7983 */ /* 0x000f240000300800 */
[----:B------:R-:W4:Y:S01]  /*215b0*/  LDL.LU R15, [R1+0x27c] ;  /* 0x00027c00010f7983 */ /* 0x000f220000300800 */
[----:B------:R-:W-:Y:S01]  /*215c0*/  STL [R1+0x1148], R7 ;  /* 0x0011480701007387 */ /* 0x000fe20000100800 */
[----:B------:R-:W-:Y:S01]  /*215d0*/  STL.64 [R1+0x11e0], R4 ;  /* 0x0011e00401007387 */ /* 0x000fe20000100a00 */
[----:B----4-:R-:W-:Y:S07]  /*215e0*/  HMMA.16816.F32.BF16 R24, R24, R4, R12 ;  /* 0x000000041818723c */ /* 0x010fee000004180c */
[----:B------:R-:W-:Y:S01]  /*215f0*/  IMAD.MOV.U32 R12, RZ, RZ, R2 ;  /* 0x000000ffff0c7224 */ /* 0x000fe200078e0002 */
[----:B------:R-:W-:Y:S11]  /*21600*/  MOV R13, R0 ;  /* 0x00000000000d7202 */ /* 0x000ff60000000f00 */
[----:B------:R-:W-:Y:S04]  /*21610*/  @!UPT UIADD3 URZ, URZ, URZ, URZ ;  /* 0x0000003f3f3ff290 */ /* 0x000fe8000fffe03f */
[----:B------:R-:W-:Y:S01]  /*21620*/  STL.64 [R1+0x1f0], R24 ;  /* 0x0001f01801007387 */ /* 0x000fe20000100a00 */
[----:B------:R0:W-:Y:S02]  /*21630*/  STL.64 [R1+0x1f8], R26 ;  /* 0x0001f81a01007387 */ /* 0x0001e40000100a00 */
[----:B------:R-:W-:Y:S01]  /*21640*/  STL.64 [R1+0x11c8], R12 ;  /* 0x0011c80c01007387 */ /* 0x000fe20000100a00 */
[----:B0-----:R-:W4:Y:S04]  /*21650*/  LDL.LU R26, [R1+0x514] ;  /* 0x00051400011a7983 */ /* 0x001f280000300800 */
[----:B----4-:R0:W-:Y:S01]  /*21660*/  STL [R1+0x11f0], R26 ;  /* 0x0011f01a01007387 */ /* 0x0101e20000100800 */
[----:B------:R-:W4:Y:S02]  /*21670*/  LDL.LU R24, [R1+0x250] ;  /* 0x0002500001187983 */ /* 0x000f240000300800 */
[----:B------:R-:W4:Y:S01]  /*21680*/  LDL.LU R25, [R1+0x254] ;  /* 0x0002540001197983 */ /* 0x000f220000300800 */
[----:B0-----:R-:W4:Y:S01]  /*21690*/  LDL.LU R26, [R1+0x258] ;  /* 0x00025800011a7983 */ /* 0x001f220000300800 */
[----:B------:R-:W4:Y:S02]  /*216a0*/  LDL.LU R27, [R1+0x25c] ;  /* 0x00025c00011b7983 */ /* 0x000f240000300800 */
[----:B------:R-:W5:Y:S01]  /*216b0*/  LDL R28, [R1+0x6f8] ;  /* 0x0006f800011c7983 */ /* 0x000f620000100800 */
[----:B--2---:R-:W-:Y:S01]  /*216c0*/  HMMA.16816.F32.BF16 R16, R8, R20, R16 ;  /* 0x000000140810723c */ /* 0x004fe20000041810 */
[----:B-----5:R-:W-:Y:S01]  /*216d0*/  STL [R1+0x114c], R28 ;  /* 0x00114c1c01007387 */ /* 0x020fe20000100800 */
[----:B------:R-:W2:Y:S02]  /*216e0*/  LDL.64 R12, [R1+0x30] ;  /* 0x00003000010c7983 */ /* 0x000ea40000100a00 */
[----:B------:R-:W5:Y:S01]  /*216f0*/  LDL.64 R4, [R1+0x40] ;  /* 0x0000400001047983 */ /* 0x000f620000100a00 */
[----:B--2---:R0:W-:Y:S04]  /*21700*/  STL.64 [R1+0x11e8], R12 ;  /* 0x0011e80c01007387 */ /* 0x0041e80000100a00 */
[----:B0-----:R-:W5:Y:S01]  /*21710*/  LDL.LU R12, [R1+0x240] ;  /* 0x00024000010c7983 */ /* 0x001f620000300800 */
[----:B------:R-:W5:Y:S02]  /*21720*/  LDL.LU R13, [R1+0x244] ;  /* 0x00024400010d7983 */ /* 0x000f640000300800 */
[----:B------:R-:W5:Y:S02]  /*21730*/  LDL.LU R14, [R1+0x248] ;  /* 0x00024800010e7983 */ /* 0x000f640000300800 */
[----:B------:R-:W5:Y:S09]  /*21740*/  LDL.LU R15, [R1+0x24c] ;  /* 0x00024c00010f7983 */ /* 0x000f720000300800 */
[----:B------:R0:W-:Y:S01]  /*21750*/  STL.64 [R1+0x1e0], R16 ;  /* 0x0001e01001007387 */ /* 0x0001e20000100a00 */
[----:B------:R-:W-:Y:S01]  /*21760*/  STL.64 [R1+0x1e8], R18 ;  /* 0x0001e81201007387 */ /* 0x000fe20000100a00 */
[----:B0-----:R-:W-:-:S02]  /*21770*/  MOV R17, R20 ;  /* 0x0000001400117202 */ /* 0x001fc40000000f00 */
[----:B------:R-:W-:Y:S02]  /*21780*/  MOV R16, R21 ;  /* 0x0000001500107202 */ /* 0x000fe40000000f00 */
[----:B------:R-:W4:Y:S02]  /*21790*/  LDL.LU.64 R20, [R1+0x11f8] ;  /* 0x0011f80001147983 */ /* 0x000f240000300a00 */
[C---:B----4-:R-:W-:Y:S01]  /*217a0*/  HMMA.16816.F32.BF16 R24, R8.reuse, R20, R24 ;  /* 0x000000140818723c */ /* 0x050fe20000041818 */
[----:B------:R-:W-:Y:S11]  /*217b0*/  IMAD.MOV.U32 R23, RZ, RZ, R21 ;  /* 0x000000ffff177224 */ /* 0x000ff600078e0015 */
[----:B------:R-:W-:Y:S11]  /*217c0*/  @!UPT UIADD3 URZ, URZ, URZ, URZ ;  /* 0x0000003f3f3ff290 */ /* 0x000ff6000fffe03f */
[----:B------:R0:W-:Y:S01]  /*217d0*/  STL.64 [R1+0x1d0], R24 ;  /* 0x0001d01801007387 */ /* 0x0001e20000100a00 */
[----:B------:R1:W-:Y:S01]  /*217e0*/  STL.64 [R1+0x1d8], R26 ;  /* 0x0001d81a01007387 */ /* 0x0003e20000100a00 */
[----:B0-----:R-:W-:Y:S02]  /*217f0*/  MOV R24, R20 ;  /* 0x0000001400187202 */ /* 0x001fe40000000f00 */
[----:B-1----:R-:W2:Y:S01]  /*21800*/  LDL.LU R26, [R1+0x11f0] ;  /* 0x0011f000011a7983 */ /* 0x002ea20000300800 */
[----:B------:R0:W-:Y:S02]  /*21810*/  STL [R1+0x1190], R23 ;  /* 0x0011901701007387 */ /* 0x0001e40000100800 */
[----:B------:R-:W4:Y:S02]  /*21820*/  LDL.LU R20, [R1+0x330] ;  /* 0x0003300001147983 */ /* 0x000f240000300800 */
[----:B------:R-:W4:Y:S01]  /*21830*/  LDL.LU R21, [R1+0x334] ;  /* 0x0003340001157983 */ /* 0x000f220000300800 */
[----:B------:R-:W2:Y:S04]  /*21840*/  LDL.LU R22, [R1+0x338] ;  /* 0x0003380001167983 */ /* 0x000ea80000300800 */
[----:B0-----:R-:W2:Y:S04]  /*21850*/  LDL.LU R23, [R1+0x33c] ;  /* 0x00033c0001177983 */ /* 0x001ea80000300800 */
[----:B--2---:R-:W-:Y:S01]  /*21860*/  STL.64 [R1+0x11a8], R22 ;  /* 0x0011a81601007387 */ /* 0x004fe20000100a00 */
[----:B----4-:R0:W-:Y:S03]  /*21870*/  STL.64 [R1+0x11a0], R20 ;  /* 0x0011a01401007387 */ /* 0x0101e60000100a00 */
[----:B0-----:R-:W2:Y:S01]  /*21880*/  LDL.LU R20, [R1+0x320] ;  /* 0x0003200001147983 */ /* 0x001ea20000300800 */
[----:B------:R-:W2:Y:S02]  /*21890*/  LDL.LU R21, [R1+0x324] ;  /* 0x0003240001157983 */ /* 0x000ea40000300800 */
[----:B------:R-:W4:Y:S02]  /*218a0*/  LDL.LU R22, [R1+0x328] ;  /* 0x0003280001167983 */ /* 0x000f240000300800 */
[----:B------:R-:W4:Y:S01]  /*218b0*/  LDL.LU R23, [R1+0x32c] ;  /* 0x00032c0001177983 */ /* 0x000f220000300800 */
[----:B-----5:R-:W-:Y:S01]  /*218c0*/  HMMA.16816.F32.BF16 R12, R8, R4, R12 ;  /* 0x00000004080c723c */ /* 0x020fe2000004180c */
[----:B----4-:R-:W-:Y:S01]  /*218d0*/  STL.64 [R1+0x11c0], R22 ;  /* 0x0011c01601007387 */ /* 0x010fe20000100a00 */
[----:B--2---:R0:W-:Y:S03]  /*218e0*/  STL.64 [R1+0x11b8], R20 ;  /* 0x0011b81401007387 */ /* 0x0041e60000100a00 */
[----:B0-----:R-:W2:Y:S01]  /*218f0*/  LDL.LU R20, [R1+0x310] ;  /* 0x0003100001147983 */ /* 0x001ea20000300800 */
[----:B------:R-:W2:Y:S02]  /*21900*/  LDL.LU R21, [R1+0x314] ;  /* 0x0003140001157983 */ /* 0x000ea40000300800 */
[----:B------:R-:W4:Y:S02]  /*21910*/  LDL.LU R22, [R1+0x318] ;  /* 0x0003180001167983 */ /* 0x000f240000300800 */
[----:B------:R-:W4:Y:S02]  /*21920*/  LDL.LU R23, [R1+0x31c] ;  /* 0x00031c0001177983 */ /* 0x000f240000300800 */
[----:B----4-:R-:W-:Y:S01]  /*21930*/  STL.64 [R1+0x11d8], R22 ;  /* 0x0011d81601007387 */ /* 0x010fe20000100a00 */
[----:B--2---:R0:W-:Y:S03]  /*21940*/  STL.64 [R1+0x11d0], R20 ;  /* 0x0011d01401007387 */ /* 0x0041e60000100a00 */
[----:B0-----:R-:W2:Y:S01]  /*21950*/  LDL.LU R20, [R1+0x300] ;  /* 0x0003000001147983 */ /* 0x001ea20000300800 */
[----:B------:R-:W2:Y:S02]  /*21960*/  LDL.LU R21, [R1+0x304] ;  /* 0x0003040001157983 */ /* 0x000ea40000300800 */
[----:B------:R-:W2:Y:S02]  /*21970*/  LDL.LU R22, [R1+0x308] ;  /* 0x0003080001167983 */ /* 0x000ea40000300800 */
[----:B------:R-:W2:Y:S02]  /*21980*/  LDL.LU R23, [R1+0x30c] ;  /* 0x00030c0001177983 */ /* 0x000ea40000300800 */
[----:B------:R0:W-:Y:S01]  /*21990*/  STL.64 [R1+0x1c0], R12 ;  /* 0x0001c00c01007387 */ /* 0x0001e20000100a00 */
[----:B------:R-:W-:Y:S03]  /*219a0*/  STL.64 [R1+0x1c8], R14 ;  /* 0x0001c80e01007387 */ /* 0x000fe60000100a00 */
[----:B0-----:R-:W2:Y:S01]  /*219b0*/  LDL.LU.64 R12, [R1+0x11e8] ;  /* 0x0011e800010c7983 */ /* 0x001ea20000300a00 */
[----:B------:R-:W-:-:S02]  /*219c0*/  MOV R28, R5 ;  /* 0x00000005001c7202 */ /* 0x000fc40000000f00 */
[----:B------:R-:W4:Y:S02]  /*219d0*/  LDL.LU.64 R4, [R1+0x11e0] ;  /* 0x0011e00001047983 */ /* 0x000f240000300a00 */
[----:B------:R-:W5:Y:S01]  /*219e0*/  LDL.LU R25, [R1+0x5f0] ;  /* 0x0005f00001197983 */ /* 0x000f620000300800 */
[----:B------:R-:W4:Y:S01]  /*219f0*/  LDL.LU R19, [R1+0x5f4] ;  /* 0x0005f40001137983 */ /* 0x000f220000300800 */
[----:B------:R-:W4:Y:S02]  /*21a00*/  LDL.LU R18, [R1+0x5f8] ;  /* 0x0005f80001127983 */ /* 0x000f240000300800 */
[----:B---3--:R-:W-:Y:S02]  /*21a10*/  FADD R0, -R29, R3 ;  /* 0x000000031d007221 */ /* 0x008fe40000000100 */
[----:B------:R-:W3:Y:S01]  /*21a20*/  LDL.LU R6, [R1+0x5fc] ;  /* 0x0005fc0001067983 */ /* 0x000ee20000300800 */
[----:B------:R-:W3:Y:S01]  /*21a30*/  LDL R29, [R1+0x6f4] ;  /* 0x0006f400011d7983 */ /* 0x000ee20000100800 */
[----:B--2---:R-:W-:Y:S01]  /*21a40*/  HMMA.16816.F32.BF16 R20, R8, R12, R20 ;  /* 0x0000000c0814723c */ /* 0x004fe20000041814 */
[----:B------:R-:W-:Y:S11]  /*21a50*/  MOV R7, R13 ;  /* 0x0000000d00077202 */ /* 0x000ff60000000f00 */
[----:B------:R-:W-:Y:S11]  /*21a60*/  @!UPT UIADD3 URZ, URZ, URZ, URZ ;  /* 0x0000003f3f3ff290 */ /* 0x000ff6000fffe03f */
[----:B------:R-:W-:Y:S01]  /*21a70*/  STL.64 [R1+0x1b0], R20 ;  /* 0x0001b01401007387 */ /* 0x000fe20000100a00 */
[----:B------:R0:W-:Y:S03]  /*21a80*/  STL.64 [R1+0x1b8], R22 ;  /* 0x0001b81601007387 */ /* 0x0001e60000100a00 */
[----:B0-----:R-:W2:Y:S01]  /*21a90*/  LDL.LU.64 R22, [R1+0x11d8] ;  /* 0x0011d80001167983 */ /* 0x001ea20000300a00 */
[----:B------:R-:W2:Y:S02]  /*21aa0*/  LDL.LU.64 R20, [R1+0x11d0] ;  /* 0x0011d00001147983 */ /* 0x000ea40000300a00 */
[----:B------:R-:W2:Y:S02]  /*21ab0*/  LDL.LU.64 R12, [R1+0x11c8] ;  /* 0x0011c800010c7983 */ /* 0x000ea40000300a00 */
[----:B------:R-:W-:-:S04]  /*21ac0*/  FMUL R0, R0, 1.4426950216293334961 ;  /* 0x3fb8aa3b00007820 */ /* 0x000fc80000400000 */
[----:B------:R0:W3:Y:S02]  /*21ad0*/  MUFU.EX2 R3, R0 ;  /* 0x0000000000037308 */ /* 0x0000e40000000800 */
[----:B0-----:R-:W3:Y:S01]  /*21ae0*/  LDL.LU R0, [R1+0x7f4] ;  /* 0x0007f40001007983 */ /* 0x001ee20000300800 */
[C---:B--2---:R-:W-:Y:S03]  /*21af0*/  HMMA.16816.F32.BF16 R12, R8.reuse, R12, R20 ;  /* 0x0000000c080c723c */ /* 0x044fe60000041814 */
[----:B------:R-:W2:Y:S01]  /*21b00*/  LDL.LU.64 R22, [R1+0x11c0] ;  /* 0x0011c00001167983 */ /* 0x000ea20000300a00 */
[----:B------:R-:W2:Y:S11]  /*21b10*/  LDL.LU.64 R20, [R1+0x11b8] ;  /* 0x0011b80001147983 */ /* 0x000eb60000300a00 */
[----:B------:R-:W-:Y:S08]  /*21b20*/  @!UPT UIADD3 URZ, URZ, URZ, URZ ;  /* 0x0000003f3f3ff290 */ /* 0x000ff0000fffe03f */
[----:B------:R0:W-:Y:S01]  /*21b30*/  STL.64 [R1+0x1a0], R12 ;  /* 0x0001a00c01007387 */ /* 0x0001e20000100a00 */
[----:B------:R2:W-:Y:S03]  /*21b40*/  STL.64 [R1+0x1a8], R14 ;  /* 0x0001a80e01007387 */ /* 0x0005e60000100a00 */
[----:B0-----:R-:W2:Y:S01]  /*21b50*/  LDL.LU.64 R12, [R1+0x11b0] ;  /* 0x0011b000010c7983 */ /* 0x001ea20000300a00 */
[----:B------:R-:W3:Y:S01]  /*21b60*/  LDL.LU R2, [R1+0x7f8] ;  /* 0x0007f80001027983 */ /* 0x000ee20000300800 */
[C---:B--2---:R-:W-:Y:S02]  /*21b70*/  HMMA.16816.F32.BF16 R12, R8.reuse, R12, R20 ;  /* 0x0000000c080c723c */ /* 0x044fe40000041814 */
[----:B------:R-:W2:Y:S01]  /*21b80*/  LDL.LU.64 R22, [R1+0x11a8] ;  /* 0x0011a80001167983 */ /* 0x000ea20000300a00 */
[----:B------:R-:W2:Y:S11]  /*21b90*/  LDL.LU.64 R20, [R1+0x11a0] ;  /* 0x0011a00001147983 */ /* 0x000eb60000300a00 */
[----:B------:R-:W-:Y:S09]  /*21ba0*/  @!UPT UIADD3 URZ, URZ, URZ, URZ ;  /* 0x0000003f3f3ff290 */ /* 0x000ff2000fffe03f */
[----:B------:R0:W-:Y:S01]  /*21bb0*/  STL.64 [R1+0x190], R12 ;  /* 0x0001900c01007387 */ /* 0x0001e20000100a00 */
[----:B------:R2:W-:Y:S03]  /*21bc0*/  STL.64 [R1+0x198], R14 ;  /* 0x0001980e01007387 */ /* 0x0005e60000100a00 */
[----:B0-----:R-:W2:Y:S02]  /*21bd0*/  LDL.LU.64 R12, [R1+0x1198] ;  /* 0x00119800010c7983 */ /* 0x001ea40000300a00 */
[C---:B--2---:R-:W-:Y:S02]  /*21be0*/  HMMA.16816.F32.BF16 R12, R8.reuse, R12, R20 ;  /* 0x0000000c080c723c */ /* 0x044fe40000041814 */
[----:B------:R-:W2:Y:S11]  /*21bf0*/  LDL.LU R23, [R1+0x1190] ;  /* 0x0011900001177983 */ /* 0x000eb60000300800 */
[----:B------:R-:W-:Y:S10]  /*21c00*/  @!UPT UIADD3 URZ, URZ, URZ, URZ ;  /* 0x0000003f3f3ff290 */ /* 0x000ff4000fffe03f */
[----:B------:R-:W-:Y:S01]  /*21c10*/  STL.64 [R1+0x180], R12 ;  /* 0x0001800c01007387 */ /* 0x000fe20000100a00 */
[----:B------:R0:W-:Y:S03]  /*21c20*/  STL.64 [R1+0x188], R14 ;  /* 0x0001880e01007387 */ /* 0x0001e60000100a00 */
[----:B0-----:R-:W4:Y:S01]  /*21c30*/  LDL.LU.64 R14, [R1+0x1188] ;  /* 0x00118800010e7983 */ /* 0x001f220000300a00 */
[----:B------:R-:W4:Y:S02]  /*21c40*/  LDL.LU.64 R12, [R1+0x1180] ;  /* 0x00118000010c7983 */ /* 0x000f240000300a00 */
[----:B------:R-:W2:Y:S02]  /*21c50*/  LDL.LU R20, [R1+0x600] ;  /* 0x0006000001147983 */ /* 0x000ea40000300800 */
[----:B------:R-:W2:Y:S01]  /*21c60*/  LDL.LU R21, [R1+0x604] ;  /* 0x0006040001157983 */ /* 0x000ea20000300800 */
[----:B------:R-:W2:Y:S01]  /*21c70*/  LDL.LU R22, [R1+0x608] ;  /* 0x0006080001167983 */ /* 0x000ea20000300800 */
[----:B----4-:R-:W-:Y:S03]  /*21c80*/  HMMA.16816.F32.BF16 R8, R8, R4, R12 ;  /* 0x000000040808723c */ /* 0x010fe6000004180c */
[----:B------:R-:W4:Y:S01]  /*21c90*/  LDL.LU.64 R14, [R1+0x1178] ;  /* 0x00117800010e7983 */ /* 0x000f220000300a00 */
[----:B------:R-:W4:Y:S11]  /*21ca0*/  LDL.LU.64 R12, [R1+0x1170] ;  /* 0x00117000010c7983 */ /* 0x000f360000300a00 */
[----:B------:R-:W-:Y:S08]  /*21cb0*/  @!UPT UIADD3 URZ, URZ, URZ, URZ ;  /* 0x0000003f3f3ff290 */ /* 0x000ff0000fffe03f */
[----:B------:R-:W-:Y:S01]  /*21cc0*/  STL.64 [R1+0x170], R8 ;  /* 0x0001700801007387 */ /* 0x000fe20000100a00 */
[----:B------:R3:W-:Y:S02]  /*21cd0*/  STL.64 [R1+0x178], R10 ;  /* 0x0001780a01007387 */ /* 0x0007e40000100a00 */
[C---:B---3--:R-:W-:Y:S02]  /*21ce0*/  FMUL R11, R3.reuse, R6 ;  /* 0x00000006030b7220 */ /* 0x048fe40000400000 */
[----:B------:R-:W3:Y:S01]  /*21cf0*/  LDL.LU R6, [R1+0x60c] ;  /* 0x00060c0001067983 */ /* 0x000ee20000300800 */
[C---:B-----5:R-:W-:Y:S02]  /*21d00*/  FMUL R8, R26.reuse, R25 ;  /* 0x000000191a087220 */ /* 0x060fe40000400000 */
[----:B------:R-:W-:Y:S02]  /*21d10*/  FMUL R9, R26, R19 ;  /* 0x000000131a097220 */ /* 0x000fe40000400000 */
[----:B------:R-:W-:Y:S01]  /*21d20*/  FMUL R10, R3, R18 ;  /* 0x00000012030a7220 */ /* 0x000fe20000400000 */
[----:B---3--:R-:W-:Y:S01]  /*21d30*/  STL.64 [R1+0x1168], R6 ;  /* 0x0011680601007387 */ /* 0x008fe20000100a00 */
[----:B------:R0:W-:Y:S02]  /*21d40*/  STL.64 [R1+0x1160], R4 ;  /* 0x0011600401007387 */ /* 0x0001e40000100a00 */
[----:B0-----:R-:W-:-:S02]  /*21d50*/  MOV R4, R17 ;  /* 0x0000001100047202 */ /* 0x001fc40000000f00 */
[----:B------:R-:W-:Y:S02]  /*21d60*/  MOV R5, R16 ;  /* 0x0000001000057202 */ /* 0x000fe40000000f00 */
[----:B------:R-:W3:Y:S01]  /*21d70*/  LDL.LU R16, [R1+0x610] ;  /* 0x0006100001107983 */ /* 0x000ee20000300800 */
[----:B------:R-:W5:Y:S02]  /*21d80*/  LDL.LU R17, [R1+0x614] ;  /* 0x0006140001117983 */ /* 0x000f640000300800 */
[----:B------:R-:W3:Y:S02]  /*21d90*/  LDL.LU R18, [R1+0x618] ;  /* 0x0006180001127983 */ /* 0x000ee40000300800 */
[----:B------:R-:W3:Y:S01]  /*21da0*/  LDL.LU R19, [R1+0x61c] ;  /* 0x00061c0001137983 */ /* 0x000ee20000300800 */
[----:B------:R-:W3:Y:S01]  /*21db0*/  LDL.LU.64 R6, [R1+0x1168] ;  /* 0x0011680001067983 */ /* 0x000ee20000300a00 */
[----:B----4-:R-:W-:Y:S01]  /*21dc0*/  HMMA.16816.F32.BF16 R8, R12, R4, R8 ;  /* 0x000000040c08723c */ /* 0x010fe20000041808 */
[----:B------:R-:W4:Y:S11]  /*21dd0*/  LDL.LU.64 R4, [R1+0x1160] ;  /* 0x0011600001047983 */ /* 0x000f360000300a00 */
[----:B------:R-:W-:Y:S11]  /*21de0*/  @!UPT UIADD3 URZ, URZ, URZ, URZ ;  /* 0x0000003f3f3ff290 */ /* 0x000ff6000fffe03f */
[----:B------:R0:W-:Y:S01]  /*21df0*/  STL.64 [R1+0x160], R8 ;  /* 0x0001600801007387 */ /* 0x0001e20000100a00 */
[----:B------:R1:W-:Y:S03]  /*21e00*/  STL.64 [R1+0x168], R10 ;  /* 0x0001680a01007387 */ /* 0x0003e60000100a00 */
[----:B0-----:R-:W3:Y:S01]  /*21e10*/  LDL.LU R8, [R1+0x620] ;  /* 0x0006200001087983 */ /* 0x001ee20000300800 */
[----:B------:R-:W3:Y:S02]  /*21e20*/  LDL.LU R9, [R1+0x624] ;  /* 0x0006240001097983 */ /* 0x000ee40000300800 */
[----:B-1----:R-:W3:Y:S02]  /*21e30*/  LDL.LU R10, [R1+0x628] ;  /* 0x00062800010a7983 */ /* 0x002ee40000300800 */
[----:B------:R-:W3:Y:S02]  /*21e40*/  LDL.LU R11, [R1+0x62c] ;  /* 0x00062c00010b7983 */ /* 0x000ee40000300800 */
[----:B--2---:R-:W-:-:S02]  /*21e50*/  FMUL R20, R26, R20 ;  /* 0x000000141a147220 */ /* 0x004fc40000400000 */
[----:B------:R-:W-:Y:S02]  /*21e60*/  FMUL R21, R26, R21 ;  /* 0x000000151a157220 */ /* 0x000fe40000400000 */
[----:B------:R-:W-:Y:S01]  /*21e70*/  FMUL R22, R3, R22 ;  /* 0x0000001603167220 */ /* 0x000fe20000400000 */
[----:B---3--:R-:W-:Y:S01]  /*21e80*/  STL.64 [R1+0x1158], R10 ;  /* 0x0011580a01007387 */ /* 0x008fe20000100a00 */
[----:B------:R0:W-:Y:S02]  /*21e90*/  STL.64 [R1+0x1150], R8 ;  /* 0x0011500801007387 */ /* 0x0001e40000100a00 */
[----:B------:R-:W2:Y:S02]  /*21ea0*/  LDL.LU R27, [R1+0x630] ;  /* 0x00063000011b7983 */ /* 0x000ea40000300800 */
[----:B------:R-:W3:Y:S01]  /*21eb0*/  LDL.LU R25, [R1+0x634] ;  /* 0x0006340001197983 */ /* 0x000ee20000300800 */
[----:B0-----:R-:W-:Y:S01]  /*21ec0*/  MOV R9, R23 ;  /* 0x0000001700097202 */ /* 0x001fe20000000f00 */
[----:B------:R-:W-:-:S02]  /*21ed0*/  IMAD.MOV.U32 R8, RZ, RZ, R24 ;  /* 0x000000ffff087224 */ /* 0x000fc400078e0018 */
[C---:B------:R-:W-:Y:S01]  /*21ee0*/  FMUL R23, R3.reuse, R6 ;  /* 0x0000000603177220 */ /* 0x040fe20000400000 */
[----:B------:R-:W2:Y:S01]  /*21ef0*/  LDL.LU R24, [R1+0x638] ;  /* 0x0006380001187983 */ /* 0x000ea20000300800 */
[----:B------:R-:W2:Y:S02]  /*21f00*/  LDL.LU R6, [R1+0x63c] ;  /* 0x00063c0001067983 */ /* 0x000ea40000300800 */
[----:B------:R-:W2:Y:S03]  /*21f10*/  LDL.LU.64 R10, [R1+0x1158] ;  /* 0x00115800010a7983 */ /* 0x000ea60000300a00 */
[C---:B------:R-:W-:Y:S01]  /*21f20*/  HMMA.16816.F32.BF16 R20, R12.reuse, R8, R20 ;  /* 0x000000080c14723c */ /* 0x040fe20000041814 */
[----:B------:R-:W2:Y:S11]  /*21f30*/  LDL.LU.64 R8, [R1+0x1150] ;  /* 0x0011500001087983 */ /* 0x000eb60000300a00 */
[----:B------:R-:W-:Y:S11]  /*21f40*/  @!UPT UIADD3 URZ, URZ, URZ, URZ ;  /* 0x0000003f3f3ff290 */ /* 0x000ff6000fffe03f */
[----:B------:R0:W-:Y:S01]  /*21f50*/  STL.64 [R1+0x150], R20 ;  /* 0x0001501401007387 */ /* 0x0001e20000100a00 */
[----:B------:R1:W-:Y:S03]  /*21f60*/  STL.64 [R1+0x158], R22 ;  /* 0x0001581601007387 */ /* 0x0003e60000100a00 */
[----:B0-----:R-:W1:Y:S01]  /*21f70*/  LDL R20, [R1+0x40] ;  /* 0x0000400001147983 */ /* 0x001e620000100800 */
[C---:B------:R-:W-:Y:S02]  /*21f80*/  FMUL R16, R26.reuse, R16 ;  /* 0x000000101a107220 */ /* 0x040fe40000400000 */
[C---:B-----5:R-:W-:Y:S02]  /*21f90*/  FMUL R17, R26.reuse, R17 ;  /* 0x000000111a117220 */ /* 0x060fe40000400000 */
[C---:B------:R-:W-:Y:S01]  /*21fa0*/  FMUL R18, R3.reuse, R18 ;  /* 0x0000001203127220 */ /* 0x040fe20000400000 */
[----:B------:R-:W-:Y:S01]  /*21fb0*/  MOV R21, R28 ;  /* 0x0000001c00157202 */ /* 0x000fe20000000f00 */
[C---:B------:R-:W-:Y:S01]  /*21fc0*/  FMUL R19, R3.reuse, R19 ;  /* 0x0000001303137220 */ /* 0x040fe20000400000 */
[----:B------:R-:W5:Y:S06]  /*21fd0*/  LDL.LU R28, [R1+0x114c] ;  /* 0x00114c00011c7983 */ /* 0x000f6c0000300800 */
[----:B-1----:R-:W-:Y:S01]  /*21fe0*/  HMMA.16816.F32.BF16 R20, R12, R20, R16 ;  /* 0x000000140c14723c */ /* 0x002fe20000041810 */
[----:B------:R-:W3:Y:S06]  /*21ff0*/  LDL R16, [R1+0x30] ;  /* 0x0000300001107983 */ /* 0x000eec0000100800 */
[----:B------:R-:W-:Y:S11]  /*22000*/  MOV R17, R7 ;  /* 0x0000000700117202 */ /* 0x000ff60000000f00 */
[----:B------:R-:W-:Y:S05]  /*22010*/  @!UPT UIADD3 URZ, URZ, URZ, URZ ;  /* 0x0000003f3f3ff290 */ /* 0x000fea000fffe03f */
[----:B------:R-:W-:Y:S01]  /*22020*/  STL.64 [R1+0x140], R20 ;  /* 0x0001401401007387 */ /* 0x000fe20000100a00 */
[----:B------:R0:W-:Y:S02]  /*22030*/  STL.64 [R1+0x148], R22 ;  /* 0x0001481601007387 */ /* 0x0001e40000100a00 */
[----:B------:R-:W4:Y:S02]  /*22040*/  LDL.LU R7, [R1+0x1148] ;  /* 0x0011480001077983 */ /* 0x000f240000300800 */
[C---:B--2---:R-:W-:Y:S02]  /*22050*/  FMUL R8, R26.reuse, R8 ;  /* 0x000000081a087220 */ /* 0x044fe40000400000 */
[----:B------:R-:W-:Y:S02]  /*22060*/  FMUL R9, R26, R9 ;  /* 0x000000091a097220 */ /* 0x000fe40000400000 */
[C---:B------:R-:W-:Y:S02]  /*22070*/  FMUL R10, R3.reuse, R10 ;  /* 0x0000000a030a7220 */ /* 0x040fe40000400000 */
[C---:B------:R-:W-:Y:S01]  /*22080*/  FMUL R11, R3.reuse, R11 ;  /* 0x0000000b030b7220 */ /* 0x040fe20000400000 */
[----:B-----5:R-:W-:Y:S01]  /*22090*/  STL [R1+0xd58], R28 ;  /* 0x000d581c01007387 */ /* 0x020fe20000100800 */
[----:B0-----:R-:W-:-:S02]  /*220a0*/  FMUL R22, R3, R24 ;  /* 0x0000001803167220 */ /* 0x001fc40000400000 */
[----:B------:R-:W-:Y:S02]  /*220b0*/  FADD R24, -R29, R2 ;  /* 0x000000021d187221 */ /* 0x000fe40000000100 */
[----:B------:R-:W-:Y:S01]  /*220c0*/  FMUL R23, R3, R6 ;  /* 0x0000000603177220 */ /* 0x000fe20000400000 */
[----:B---3--:R-:W-:Y:S01]  /*220d0*/  HMMA.16816.F32.BF16 R8, R12, R16, R8 ;  /* 0x000000100c08723c */ /* 0x008fe20000041808 */
[----:B------:R-:W2:Y:S11]  /*220e0*/  LDL.LU R16, [R1+0x640] ;  /* 0x0006400001107983 */ /* 0x000eb60000300800 */
[----:B------:R-:W-:Y:S11]  /*220f0*/  @!UPT UIADD3 URZ, URZ, URZ, URZ ;  /* 0x0000003f3f3ff290 */ /* 0x000ff6000fffe03f */
[----:B------:R-:W-:Y:S01]  /*22100*/  STL.64 [R1+0x130], R8 ;  /* 0x0001300801007387 */ /* 0x000fe20000100a00 */
[----:B------:R-:W-:Y:S02]  /*22110*/  STL.64 [R1+0x138], R10 ;  /* 0x0001380a01007387 */ /* 0x000fe40000100a00 */
[----:B------:R-:W3:Y:S02]  /*22120*/  LDL.LU R17, [R1+0x644] ;  /* 0x0006440001117983 */ /* 0x000ee40000300800 */
[----:B------:R-:W5:Y:S01]  /*22130*/  LDL.LU R18, [R1+0x648] ;  /* 0x0006480001127983 */ /* 0x000f620000300800 */
[----:B------:R-:W2:Y:S01]  /*22140*/  LDL.LU R2, [R1+0x64c] ;  /* 0x00064c0001027983 */ /* 0x000ea20000300800 */
[----:B------:R-:W-:Y:S03]  /*22150*/  STL [R1+0xd5c], R29 ;  /* 0x000d5c1d01007387 */ /* 0x000fe60000100800 */
[----:B----4-:R0:W1:Y:S04]  /*22160*/  LDSM.16.M88.4 R8, [R7+0x15c00] ;  /* 0x015c00000708783b */ /* 0x0100680000000200 */
[----:B0-----:R-:W4:Y:S01]  /*22170*/  LDL.LU R7, [R1+0x674] ;  /* 0x0006740001077983 */ /* 0x001f220000300800 */
[----:B------:R-:W4:Y:S02]  /*22180*/  LDL.LU R6, [R1+0x678] ;  /* 0x0006780001067983 */ /* 0x000f240000300800 */
[----:B------:R-:W-:-:S02]  /*22190*/  FMUL R20, R26, R27 ;  /* 0x0000001b1a147220 */ /* 0x000fc40000400000 */
[----:B------:R-:W-:Y:S01]  /*221a0*/  FMUL R21, R26, R25 ;  /* 0x000000191a157220 */ /* 0x000fe20000400000 */
[----:B----4-:R-:W-:Y:S01]  /*221b0*/  STL.64 [R1+0x1140], R6 ;  /* 0x0011400601007387 */ /* 0x010fe20000100a00 */
[----:B------:R0:W-:Y:S03]  /*221c0*/  STL.64 [R1+0x1138], R4 ;  /* 0x0011380401007387 */ /* 0x0001e60000100a00 */
[----:B0-----:R-:W4:Y:S01]  /*221d0*/  LDL.64 R4, [R1+0x20] ;  /* 0x0000200001047983 */ /* 0x001f220000100a00 */
[----:B------:R-:W-:Y:S02]  /*221e0*/  FADD R0, -R28, R0 ;  /* 0x000000001c007221 */ /* 0x000fe40000000100 */
[----:B------:R-:W2:Y:S02]  /*221f0*/  LDL.LU R29, [R1+0x67c] ;  /* 0x00067c00011d7983 */ /* 0x000ea40000300800 */
[----:B------:R-:W2:Y:S01]  /*22200*/  LDL.LU R28, [R1+0x660] ;  /* 0x00066000011c7983 */ /* 0x000ea20000300800 */
[----:B------:R-:W2:Y:S01]  /*22210*/  LDL.LU R25, [R1+0x664] ;  /* 0x0006640001197983 */ /* 0x000ea20000300800 */
[----:B-1----:R0:W-:Y:S03]  /*22220*/  STL.64 [R1+0x1120], R10 ;  /* 0x0011200a01007387 */ /* 0x0021e60000100a00 */
[----:B0-----:R-:W2:Y:S01]  /*22230*/  LDL.LU R11, [R1+0x670] ;  /* 0x00067000010b7983 */ /* 0x001ea20000300800 */
[----:B------:R0:W-:Y:S03]  /*22240*/  STL.64 [R1+0x1118], R8 ;  /* 0x0011180801007387 */ /* 0x0001e60000100a00 */
[----:B0-----:R-:W5:Y:S01]  /*22250*/  LDL.LU.64 R8, [R1] ;  /* 0x0000000001087983 */ /* 0x001f620000300a00 */
[----:B------:R-:W5:Y:S01]  /*22260*/  LDL.LU.64 R6, [R1+0x1140] ;  /* 0x0011400001067983 */ /* 0x000f620000300a00 */
[----:B----4-:R-:W-:Y:S01]  /*22270*/  HMMA.16816.F32.BF16 R20, R12, R4, R20 ;  /* 0x000000040c14723c */ /* 0x010fe20000041814 */
[----:B------:R-:W-:Y:S11]  /*22280*/  MOV R27, R5 ;  /* 0x00000005001b7202 */ /* 0x000ff60000000f00 */
[----:B------:R-:W-:Y:S11]  /*22290*/  @!UPT UIADD3 URZ, URZ, URZ, URZ ;  /* 0x0000003f3f3ff290 */ /* 0x000ff6000fffe03f */
[----:B------:R-:W-:Y:S01]  /*222a0*/  STL.64 [R1+0x120], R20 ;  /* 0x0001201401007387 */ /* 0x000fe20000100a00 */
[----:B------:R-:W-:Y:S02]  /*222b0*/  STL.64 [R1+0x128], R22 ;  /* 0x0001281601007387 */ /* 0x000fe40000100a00 */
[----:B------:R-:W4:Y:S02]  /*222c0*/  LDL.LU.64 R4, [R1+0x1138] ;  /* 0x0011380001047983 */ /* 0x000f240000300a00 */
[----:B------:R-:W4:Y:S02]  /*222d0*/  LDL.LU R10, [R1+0x668] ;  /* 0x00066800010a7983 */ /* 0x000f240000300800 */
[C---:B--2---:R-:W-:Y:S02]  /*222e0*/  FMUL R16, R26.reuse, R16 ;  /* 0x000000101a107220 */ /* 0x044fe40000400000 */
[----:B---3--:R-:W-:Y:S02]  /*222f0*/  FMUL R17, R26, R17 ;  /* 0x000000111a117220 */ /* 0x008fe40000400000 */
[----:B-----5:R-:W-:-:S02]  /*22300*/  FMUL R18, R3, R18 ;  /* 0x0000001203127220 */ /* 0x020fc40000400000 */
[C---:B------:R-:W-:Y:S01]  /*22310*/  FMUL R19, R3.reuse, R2 ;  /* 0x0000000203137220 */ /* 0x040fe20000400000 */
[----:B----4-:R-:W-:Y:S01]  /*22320*/  STL [R1+0x1130], R10 ;  /* 0x0011300a01007387 */ /* 0x010fe20000100800 */
[----:B------:R0:W-:Y:S03]  /*22330*/  STL.64 [R1+0x1128], R8 ;  /* 0x0011280801007387 */ /* 0x0001e60000100a00 */
[----:B0-----:R-:W2:Y:S01]  /*22340*/  LDL.LU.64 R8, [R1+0x10] ;  /* 0x0000100001087983 */ /* 0x001ea20000300a00 */
[----:B------:R-:W-:Y:S02]  /*22350*/  FMUL R21, R26, R7 ;  /* 0x000000071a157220 */ /* 0x000fe40000400000 */
[----:B------:R-:W-:Y:S02]  /*22360*/  FMUL R22, R3, R6 ;  /* 0x0000000603167220 */ /* 0x000fe40000400000 */
[----:B------:R-:W-:-:S02]  /*22370*/  FMUL R0, R0, 1.4426950216293334961 ;  /* 0x3fb8aa3b00007820 */ /* 0x000fc40000400000 */
[----:B------:R-:W-:Y:S02]  /*22380*/  FMUL R23, R3, R29 ;  /* 0x0000001d03177220 */ /* 0x000fe40000400000 */
[----:B------:R0:W-:Y:S02]  /*22390*/  MUFU.EX2 R2, R0 ;  /* 0x0000000000027308 */ /* 0x0001e40000000800 */
[----:B0-----:R-:W-:Y:S01]  /*223a0*/  FMUL R0, R24, 1.4426950216293334961 ;  /* 0x3fb8aa3b18007820 */ /* 0x001fe20000400000 */
[----:B--2---:R-:W-:Y:S01]  /*223b0*/  HMMA.16816.F32.BF16 R16, R12, R8, R16 ;  /* 0x000000080c10723c */ /* 0x004fe20000041810 */
[----:B------:R-:W-:Y:S01]  /*223c0*/  IMAD.MOV.U32 R7, RZ, RZ, R8 ;  /* 0x000000ffff077224 */ /* 0x000fe200078e0008 */
[----:B------:R-:W-:Y:S11]  /*223d0*/  MOV R6, R9 ;  /* 0x0000000900067202 */ /* 0x000ff60000000f00 */
[----:B------:R-:W-:Y:S10]  /*223e0*/  @!UPT UIADD3 URZ, URZ, URZ, URZ ;  /* 0x0000003f3f3ff290 */ /* 0x000ff4000fffe03f */
[----:B------:R-:W-:Y:S01]  /*223f0*/  STL.64 [R1+0x110], R16 ;  /* 0x0001101001007387 */ /* 0x000fe20000100a00 */
[----:B------:R0:W-:Y:S02]  /*22400*/  STL.64 [R1+0x118], R18 ;  /* 0x0001181201007387 */ /* 0x0001e40000100a00 */
[----:B------:R-:W2:Y:S02]  /*22410*/  LDL.LU R10, [R1+0x1130] ;  /* 0x00113000010a7983 */ /* 0x000ea40000300800 */
[----:B------:R-:W3:Y:S01]  /*22420*/  LDL.LU.64 R8, [R1+0x1128] ;  /* 0x0011280001087983 */ /* 0x000ee20000300a00 */
[----:B0-----:R-:W4:Y:S01]  /*22430*/  LDL.LU R19, [R1+0x66c] ;  /* 0x00066c0001137983 */ /* 0x001f220000300800 */
[C---:B------:R-:W-:Y:S02]  /*22440*/  FMUL R16, R26.reuse, R28 ;  /* 0x0000001c1a107220 */ /* 0x040fe40000400000 */
[----:B------:R-:W5:Y:S02]  /*22450*/  LDL.LU R29, [R1+0x654] ;  /* 0x00065400011d7983 */ /* 0x000f640000300800 */
[----:B------:R-:W5:Y:S01]  /*22460*/  LDL.LU R28, [R1+0x658] ;  /* 0x00065800011c7983 */ /* 0x000f620000300800 */
[----:B------:R-:W5:Y:S01]  /*22470*/  LDL.LU R24, [R1+0x65c] ;  /* 0x00065c0001187983 */ /* 0x000f620000300800 */
[----:B------:R-:W-:-:S02]  /*22480*/  FMUL R20, R26, R11 ;  /* 0x0000000b1a147220 */ /* 0x000fc40000400000 */
[----:B------:R-:W-:Y:S01]  /*22490*/  FMUL R17, R26, R25 ;  /* 0x000000191a117220 */ /* 0x000fe20000400000 */
[----:B------:R-:W5:Y:S04]  /*224a0*/  MUFU.EX2 R0, R0 ;  /* 0x0000000000007308 */ /* 0x000f680000000800 */
[----:B---3--:R-:W-:Y:S01]  /*224b0*/  HMMA.16816.F32.BF16 R20, R12, R8, R20 ;  /* 0x000000080c14723c */ /* 0x008fe20000041814 */
[C---:B--2---:R-:W-:Y:S02]  /*224c0*/  FMUL R18, R3.reuse, R10 ;  /* 0x0000000a03127220 */ /* 0x044fe40000400000 */
[----:B----4-:R-:W-:-:S07]  /*224d0*/  FMUL R19, R3, R19 ;  /* 0x0000001303137220 */ /* 0x010fce0000400000 */
[----:B------:R-:W-:Y:S01]  /*224e0*/  HMMA.16816.F32.BF16 R12, R12, R4, R16 ;  /* 0x000000040c0c723c */ /* 0x000fe20000041810 */
[----:B------:R-:W-:Y:S02]  /*224f0*/  MOV R26, R8 ;  /* 0x00000008001a7202 */ /* 0x000fe40000000f00 */
[----:B------:R-:W-:-:S10]  /*22500*/  MOV R25, R9 ;  /* 0x0000000900197202 */ /* 0x000fd40000000f00 */
[----:B------:R-:W-:Y:S01]  /*22510*/  STL.64 [R1+0x100], R20 ;  /* 0x0001001401007387 */ /* 0x000fe20000100a00 */
[----:B------:R0:W-:Y:S02]  /*22520*/  STL.64 [R1+0x108], R22 ;  /* 0x0001081601007387 */ /* 0x0001e40000100a00 */
[----:B------:R-:W2:Y:S02]  /*22530*/  LDL.LU.64 R10, [R1+0x1120] ;  /* 0x00112000010a7983 */ /* 0x000ea40000300a00 */
[----:B------:R-:W2:Y:S01]  /*22540*/  LDL.LU.64 R8, [R1+0x1118] ;  /* 0x0011180001087983 */ /* 0x000ea20000300a00 */
[----:B0-----:R-:W3:Y:S01]  /*22550*/  LDL.LU R23, [R1+0x650] ;  /* 0x0006500001177983 */ /* 0x001ee20000300800 */
[----:B------:R-:W2:Y:S02]  /*22560*/  LDL.LU R20, [R1+0x60] ;  /* 0x0000600001147983 */ /* 0x000ea40000300800 */
[----:B------:R-:W2:Y:S02]  /*22570*/  LDL.LU R21, [R1+0x64] ;  /* 0x0000640001157983 */ /* 0x000ea40000300800 */
[----:B------:R-:W-:Y:S01]  /*22580*/  STL [R1+0x1104], R26 ;  /* 0x0011041a01007387 */ /* 0x000fe20000100800 */
[----:B------:R-:W-:Y:S01]  /*22590*/  STL [R1+0x1100], R25 ;  /* 0x0011001901007387 */ /* 0x000fe20000100800 */
[----:B------:R-:W-:Y:S02]  /*225a0*/  STL [R1+0xd60], R3 ;  /* 0x000d600301007387 */ /* 0x000fe40000100800 */
[----:B------:R-:W-:Y:S02]  /*225b0*/  STL.64 [R1+0x10f8], R6 ;  /* 0x0010f80601007387 */ /* 0x000fe40000100a00 */
[----:B------:R-:W-:Y:S01]  /*225c0*/  STL.64 [R1+0x10f0], R4 ;  /* 0x0010f00401007387 */ /* 0x000fe20000100a00 */
[----:B------:R-:W-:Y:S01]  /*225d0*/  STL.64 [R1+0xf0], R12 ;  /* 0x0000f00c01007387 */ /* 0x000fe20000100a00 */
[----:B------:R5:W-:Y:S02]  /*225e0*/  STL.64 [R1+0xf8], R14 ;  /* 0x0000f80e01007387 */ /* 0x000be40000100a00 */
[----:B-----5:R-:W-:-:S02]  /*225f0*/  FMUL R15, R0, R24 ;  /* 0x00000018000f7220 */ /* 0x020fc40000400000 */
[----:B------:R-:W4:Y:S01]  /*22600*/  LDL.LU R24, [R1+0x40] ;  /* 0x0000400001187983 */ /* 0x000f220000300800 */
[----:B------:R-:W4:Y:S02]  /*22610*/  LDL.LU R25, [R1+0x44] ;  /* 0x0000440001197983 */ /* 0x000f240000300800 */
[----:B------:R-:W5:Y:S02]  /*22620*/  LDL.LU R7, [R1+0x680] ;  /* 0x0006800001077983 */ /* 0x000f640000300800 */
[----:B------:R-:W2:Y:S01]  /*22630*/  LDL.LU R6, [R1+0x684] ;  /* 0x0006840001067983 */ /* 0x000ea20000300800 */
[----:B------:R-:W2:Y:S01]  /*22640*/  LDL.LU R5, [R1+0x688] ;  /* 0x0006880001057983 */ /* 0x000ea20000300800 */
[----:B------:R-:W2:Y:S02]  /*22650*/  LDL.LU R4, [R1+0x68c] ;  /* 0x00068c0001047983 */ /* 0x000ea40000300800 */
[----:B------:R-:W-:Y:S02]  /*22660*/  STL [R1+0x1110], R27 ;  /* 0x0011101b01007387 */ /* 0x000fe40000100800 */
[----:B------:R-:W-:-:S02]  /*22670*/  FMUL R13, R2, R29 ;  /* 0x0000001d020d7220 */ /* 0x000fc40000400000 */
[----:B------:R-:W-:Y:S01]  /*22680*/  FMUL R14, R0, R28 ;  /* 0x0000001c000e7220 */ /* 0x000fe20000400000 */
[----:B----4-:R0:W-:Y:S04]  /*22690*/  STL.64 [R1+0x1108], R24 ;  /* 0x0011081801007387 */ /* 0x0101e80000100a00 */
[----:B0-----:R-:W4:Y:S01]  /*226a0*/  LDL.LU R24, [R1+0x50] ;  /* 0x0000500001187983 */ /* 0x001f220000300800 */
[----:B------:R-:W4:Y:S02]  /*226b0*/  LDL.LU R25, [R1+0x54] ;  /* 0x0000540001197983 */ /* 0x000f240000300800 */
[----:B---3--:R-:W-:-:S07]  /*226c0*/  FMUL R12, R2, R23 ;  /* 0x00000017020c7220 */ /* 0x008fce0000400000 */
[----:B--2---:R-:W-:Y:S11]  /*226d0*/  HMMA.16816.F32.BF16 R12, R8, R20, R12 ;  /* 0x00000014080c723c */ /* 0x004ff6000004180c */
[----:B------:R-:W-:Y:S11]  /*226e0*/  @!UPT UIADD3 URZ, URZ, URZ, URZ ;  /* 0x0000003f3f3ff290 */ /* 0x000ff6000fffe03f */
[----:B------:R-:W-:Y:S02]  /*226f0*/  @!UPT UIADD3 URZ, URZ, URZ, URZ ;  /* 0x0000003f3f3ff290 */ /* 0x000fe4000fffe03f */
[----:B------:R-:W-:Y:S01]  /*22700*/  MOV R3, R13 ;  /* 0x0000000d00037202 */ /* 0x000fe20000000f00 */
[----:B------:R-:W-:Y:S01]  /*22710*/  IMAD.MOV.U32 R29, RZ, RZ, R14 ;  /* 0x000000ffff1d7224 */ /* 0x000fe200078e000e */
[----:B------:R5:W-:Y:S01]  /*22720*/  STL [R1+0xe0], R12 ;  /* 0x0000e00c01007387 */ /* 0x000be20000100800 */
[----:B------:R-:W-:Y:S01]  /*22730*/  MOV R28, R15 ;  /* 0x0000000f001c7202 */ /* 0x000fe20000000f00 */
[----:B------:R-:W2:Y:S02]  /*22740*/  LDL.LU R20, [R1+0x30] ;  /* 0x0000300001147983 */ /* 0x000ea40000300800 */
[----:B------:R-:W2:Y:S01]  /*22750*/  LDL.LU R21, [R1+0x34] ;  /* 0x0000340001157983 */ /* 0x000ea20000300800 */
[----:B------:R0:W-:Y:S01]  /*22760*/  STL [R1+0xd6c], R3 ;  /* 0x000d6c0301007387 */ /* 0x0001e20000100800 */
[----:B------:R1:W-:Y:S02]  /*22770*/  STL [R1+0xd68], R29 ;  /* 0x000d681d01007387 */ /* 0x0003e40000100800 */
[----:B------:R3:W-:Y:S02]  /*22780*/  STL [R1+0xd64], R28 ;  /* 0x000d641c01007387 */ /* 0x0007e40000100800 */
[----:B------:R-:W2:Y:S01]  /*22790*/  LDL.LU R17, [R1+0x690] ;  /* 0x0006900001117983 */ /* 0x000ea20000300800 */
[----:B------:R-:W2:Y:S01]  /*227a0*/  LDL.LU R16, [R1+0x694] ;  /* 0x0006940001107983 */ /* 0x000ea20000300800 */
[----:B------:R-:W-:-:S02]  /*227b0*/  FMUL R13, R2, R6 ;  /* 0x00000006020d7220 */ /* 0x000fc40000400000 */
[----:B-----5:R-:W-:Y:S02]  /*227c0*/  FMUL R12, R2, R7 ;  /* 0x00000007020c7220 */ /* 0x020fe40000400000 */
[C---:B------:R-:W-:Y:S02]  /*227d0*/  FMUL R14, R0.reuse, R5 ;  /* 0x00000005000e7220 */ /* 0x040fe40000400000 */
[----:B------:R-:W-:Y:S01]  /*227e0*/  FMUL R15, R0, R4 ;  /* 0x00000004000f7220 */ /* 0x000fe20000400000 */
[----:B------:R-:W5:Y:S01]  /*227f0*/  LDL.LU R7, [R1+0x698] ;  /* 0x0006980001077983 */ /* 0x000f620000300800 */
[----:B------:R-:W5:Y:S02]  /*22800*/  LDL.LU R6, [R1+0x69c] ;  /* 0x00069c0001067983 */ /* 0x000f640000300800 */
[----:B------:R-:W5:Y:S03]  /*22810*/  LDL.LU R27, [R1+0x1110] ;  /* 0x00111000011b7983 */ /* 0x000f660000300800 */
[----:B----4-:R-:W-:Y:S01]  /*22820*/  HMMA.16816.F32.BF16 R12, R8, R24, R12 ;  /* 0x00000018080c723c */ /* 0x010fe2000004180c */
[----:B------:R-:W4:Y:S11]  /*22830*/  LDL.LU.64 R24, [R1+0x1108] ;  /* 0x0011080001187983 */ /* 0x000f360000300a00 */
[----:B------:R-:W-:Y:S11]  /*22840*/  @!UPT UIADD3 URZ, URZ, URZ, URZ ;  /* 0x0000003f3f3ff290 */ /* 0x000ff6000fffe03f */
[----:B------:R2:W-:Y:S01]  /*22850*/  STL [R1+0xdc], R15 ;  /* 0x0000dc0f01007387 */ /* 0x0005e20000100800 */
[----:B------:R-:W4:Y:S02]  /*22860*/  LDL.LU R4, [R1+0x20] ;  /* 0x0000200001047983 */ /* 0x000f240000300800 */
[----:B------:R-:W4:Y:S02]  /*22870*/  LDL.LU R23, [R1+0x6a0] ;  /* 0x0006a00001177983 */ /* 0x000f240000300800 */
[----:B------:R-:W4:Y:S01]  /*22880*/  LDL.LU R22, [R1+0x6a4] ;  /* 0x0006a40001167983 */ /* 0x000f220000300800 */
[----:B------:R-:W4:Y:S01]  /*22890*/  LDL.LU R19, [R1+0x6a8] ;  /* 0x0006a80001137983 */ /* 0x000f220000300800 */
[----:B------:R-:W4:Y:S01]  /*228a0*/  LDL.LU R18, [R1+0x6ac] ;  /* 0x0006ac0001127983 */ /* 0x000f220000300800 */
[----:B0-----:R-:W-:Y:S02]  /*228b0*/  MOV R3, R12 ;  /* 0x0000000c00037202 */ /* 0x001fe40000000f00 */
[----:B-1----:R-:W-:-:S02]  /*228c0*/  MOV R29, R13 ;  /* 0x0000000d001d7202 */ /* 0x002fc40000000f00 */
[----:B---3--:R-:W-:Y:S01]  /*228d0*/  MOV R28, R14 ;  /* 0x0000000e001c7202 */ /* 0x008fe20000000f00 */
[C---:B--2---:R-:W-:Y:S02]  /*228e0*/  FMUL R12, R2.reuse, R17 ;  /* 0x00000011020c7220 */ /* 0x044fe40000400000 */
[----:B------:R-:W-:Y:S02]  /*228f0*/  FMUL R13, R2, R16 ;  /* 0x00000010020d7220 */ /* 0x000fe40000400000 */
[C---:B-----5:R-:W-:Y:S02]  /*22900*/  FMUL R14, R0.reuse, R7 ;  /* 0x00000007000e7220 */ /* 0x060fe40000400000 */
[----:B------:R-:W-:Y:S01]  /*22910*/  FMUL R15, R0, R6 ;  /* 0x00000006000f7220 */ /* 0x000fe20000400000 */
[----:B------:R-:W-:Y:S01]  /*22920*/  STL [R1+0xd78], R3 ;  /* 0x000d780301007387 */ /* 0x000fe20000100800 */
[----:B------:R0:W-:Y:S02]  /*22930*/  STL [R1+0xd74], R29 ;  /* 0x000d741d01007387 */ /* 0x0001e40000100800 */
[----:B------:R1:W-:Y:S02]  /*22940*/  STL [R1+0xd70], R28 ;  /* 0x000d701c01007387 */ /* 0x0003e40000100800 */
[----:B------:R-:W2:Y:S01]  /*22950*/  LDL.LU R26, [R1+0x1104] ;  /* 0x00110400011a7983 */ /* 0x000ea20000300800 */
[----:B----4-:R-:W-:Y:S01]  /*22960*/  HMMA.16816.F32.BF16 R12, R8, R24, R12 ;  /* 0x00000018080c723c */ /* 0x010fe2000004180c */
[----:B------:R-:W3:Y:S11]  /*22970*/  LDL.LU R25, [R1+0x1100] ;  /* 0x0011000001197983 */ /* 0x000ef60000300800 */
[----:B------:R-:W-:Y:S11]  /*22980*/  @!UPT UIADD3 URZ, URZ, URZ, URZ ;  /* 0x0000003f3f3ff290 */ /* 0x000ff6000fffe03f */
[----:B------:R4:W-:Y:S01]  /*22990*/  STL.64 [R1+0xc8], R14 ;  /* 0x0000c80e01007387 */ /* 0x0009e20000100a00 */
[----:B------:R-:W5:Y:S02]  /*229a0*/  LDL.LU R16, [R1+0x6b0] ;  /* 0x0006b00001107983 */ /* 0x000f640000300800 */
[----:B------:R-:W2:Y:S02]  /*229b0*/  LDL.LU R17, [R1+0x6b4] ;  /* 0x0006b40001117983 */ /* 0x000ea40000300800 */
[----:B------:R-:W2:Y:S01]  /*229c0*/  LDL.LU R7, [R1+0x6b8] ;  /* 0x0006b80001077983 */ /* 0x000ea20000300800 */
[----:B------:R-:W3:Y:S01]  /*229d0*/  LDL.LU R6, [R1+0x6bc] ;  /* 0x0006bc0001067983 */ /* 0x000ee20000300800 */
[----:B------:R-:W5:Y:S01]  /*229e0*/  LDL R24, [R1+0xa74] ;  /* 0x000a740001187983 */ /* 0x000f620000100800 */
[----:B0-----:R-:W-:Y:S02]  /*229f0*/  MOV R29, R12 ;  /* 0x0000000c001d7202 */ /* 0x001fe40000000f00 */
[----:B-1----:R-:W-:Y:S01]  /*22a00*/  MOV R28, R13 ;  /* 0x0000000d001c7202 */ /* 0x002fe20000000f00 */
[----:B------:R-:W-:-:S02]  /*22a10*/  FMUL R12, R2, R23 ;  /* 0x00000017020c7220 */ /* 0x000fc40000400000 */
[----:B------:R-:W-:Y:S02]  /*22a20*/  FMUL R13, R2, R22 ;  /* 0x00000016020d7220 */ /* 0x000fe40000400000 */
[C---:B----4-:R-:W-:Y:S02]  /*22a30*/  FMUL R14, R0.reuse, R19 ;  /* 0x00000013000e7220 */ /* 0x050fe40000400000 */
[----:B------:R-:W-:-:S07]  /*22a40*/  FMUL R15, R0, R18 ;  /* 0x00000012000f7220 */ /* 0x000fce0000400000 */
[----:B------:R-:W-:Y:S01]  /*22a50*/  HMMA.16816.F32.BF16 R20, R8, R20, R12 ;  /* 0x000000140814723c */ /* 0x000fe2000004180c */
[----:B------:R-:W-:Y:S01]  /*22a60*/  STL [R1+0xd80], R29 ;  /* 0x000d801d01007387 */ /* 0x000fe20000100800 */
[----:B------:R0:W-:Y:S11]  /*22a70*/  STL [R1+0xd7c], R28 ;  /* 0x000d7c1c01007387 */ /* 0x0001f60000100800 */
[----:B------:R-:W-:Y:S10]  /*22a80*/  @!UPT UIADD3 URZ, URZ, URZ, URZ ;  /* 0x0000003f3f3ff290 */ /* 0x000ff4000fffe03f */
[----:B------:R1:W-:Y:S01]  /*22a90*/  STL [R1+0xb4], R21 ;  /* 0x0000b41501007387 */ /* 0x0003e20000100800 */
[----:B0-----:R-:W-:Y:S01]  /*22aa0*/  MOV R28, R20 ;  /* 0x00000014001c7202 */ /* 0x001fe20000000f00 */
[----:B------:R0:W-:Y:S01]  /*22ab0*/  STL [R1+0xb8], R22 ;  /* 0x0000b81601007387 */ /* 0x0001e20000100800 */
[----:B------:R-:W-:Y:S01]  /*22ac0*/  MOV R3, R23 ;  /* 0x0000001700037202 */ /* 0x000fe20000000f00 */
[----:B------:R-:W4:Y:S04]  /*22ad0*/  LDL.LU R20, [R1+0x6c0] ;  /* 0x0006c00001147983 */ /* 0x000f280000300800 */
[----:B-1----:R-:W4:Y:S01]  /*22ae0*/  LDL.LU R21, [R1+0x6c4] ;  /* 0x0006c40001157983 */ /* 0x002f220000300800 */
[----:B0-----:R-:W4:Y:S02]  /*22af0*/  LDL.LU R22, [R1+0x6c8] ;  /* 0x0006c80001167983 */ /* 0x001f240000300800 */
[----:B------:R-:W4:Y:S02]  /*22b00*/  LDL.LU R23, [R1+0x6cc] ;  /* 0x0006cc0001177983 */ /* 0x000f240000300800 */
[----:B------:R-:W-:Y:S01]  /*22b10*/  STL [R1+0xd98], R28 ;  /* 0x000d981c01007387 */ /* 0x000fe20000100800 */
[----:B------:R0:W-:Y:S01]  /*22b20*/  STL [R1+0xd84], R3 ;  /* 0x000d840301007387 */ /* 0x0001e20000100800 */
[----:B------:R-:W-:-:S02]  /*22b30*/  IMAD.MOV.U32 R5, RZ, RZ, R27 ;  /* 0x000000ffff057224 */ /* 0x000fc400078e001b */
[C---:B--2---:R-:W-:Y:S02]  /*22b40*/  FMUL R18, R0.reuse, R7 ;  /* 0x0000000700127220 */ /* 0x044fe40000400000 */
[----:B---3--:R-:W-:Y:S02]  /*22b50*/  FMUL R19, R0, R6 ;  /* 0x0000000600137220 */ /* 0x008fe40000400000 */
[C---:B-----5:R-:W-:Y:S01]  /*22b60*/  FMUL R16, R2.reuse, R16 ;  /* 0x0000001002107220 */ /* 0x060fe20000400000 */
[----:B------:R-:W2:Y:S01]  /*22b70*/  LDL.LU.64 R6, [R1+0x10f8] ;  /* 0x0010f80001067983 */ /* 0x000ea20000300a00 */
[----:B------:R-:W-:-:S03]  /*22b80*/  FMUL R17, R2, R17 ;  /* 0x0000001102117220 */ /* 0x000fc60000400000 */
[----:B------:R-:W-:Y:S04]  /*22b90*/  LDSM.16.M88.4 R12, [R24+0x14000] ;  /* 0x01400000180c783b */ /* 0x000fe80000000200 */
[----:B------:R-:W-:Y:S01]  /*22ba0*/  HMMA.16816.F32.BF16 R16, R8, R4, R16 ;  /* 0x000000040810723c */ /* 0x000fe20000041810 */
[----:B------:R-:W3:Y:S11]  /*22bb0*/  LDL.LU.64 R4, [R1+0x10f0] ;  /* 0x0010f00001047983 */ /* 0x000ef60000300a00 */
[----:B------:R-:W-:Y:S11]  /*22bc0*/  @!UPT UIADD3 URZ, URZ, URZ, URZ ;  /* 0x0000003f3f3ff290 */ /* 0x000ff6000fffe03f */
[----:B------:R-:W-:Y:S01]  /*22bd0*/  STL.64 [R1+0xa0], R16 ;  /* 0x0000a01001007387 */ /* 0x000fe20000100a00 */
[----:B0-----:R-:W-:Y:S01]  /*22be0*/  IMAD.MOV.U32 R3, RZ, RZ, R18 ;  /* 0x000000ffff037224 */ /* 0x001fe200078e0012 */
[----:B------:R-:W-:Y:S02]  /*22bf0*/  MOV R29, R19 ;  /* 0x00000013001d7202 */ /* 0x000fe40000000f00 */
[----:B------:R-:W0:Y:S04]  /*22c00*/  LDSM.16.M88.4 R16, [R24+0x14400] ;  /* 0x014400001810783b */ /* 0x000e280000000200 */
[----:B------:R-:W-:Y:S01]  /*22c10*/  STL [R1+0xda0], R29 ;  /* 0x000da01d01007387 */ /* 0x000fe20000100800 */
[----:B------:R-:W-:Y:S03]  /*22c20*/  STL [R1+0xd9c], R3 ;  /* 0x000d9c0301007387 */ /* 0x000fe60000100800 */
[----:B0-----:R0:W-:Y:S01]  /*22c30*/  STL.64 [R1+0x1080], R18 ;  /* 0x0010801201007387 */ /* 0x0011e20000100a00 */
[----:B------:R1:W-:Y:S02]  /*22c40*/  STL.64 [R1+0x1078], R16 ;  /* 0x0010781001007387 */ /* 0x0003e40000100a00 */
[----:B----4-:R-:W-:-:S02]  /*22c50*/  FMUL R20, R2, R20 ;  /* 0x0000001402147220 */ /* 0x010fc40000400000 */
[----:B------:R-:W-:Y:S02]  /*22c60*/  FMUL R21, R2, R21 ;  /* 0x0000001502157220 */ /* 0x000fe40000400000 */
[C---:B------:R-:W-:Y:S02]  /*22c70*/  FMUL R22, R0.reuse, R22 ;  /* 0x0000001600167220 */ /* 0x040fe40000400000 */
[----:B------:R-:W-:Y:S01]  /*22c80*/  FMUL R23, R0, R23 ;  /* 0x0000001700177220 */ /* 0x000fe20000400000 */
[----:B0-----:R-:W4:Y:S01]  /*22c90*/  LDL.LU R19, [R1+0x6e8] ;  /* 0x0006e80001137983 */ /* 0x001f220000300800 */
[----:B-1----:R-:W-:Y:S02]  /*22ca0*/  MOV R16, R26 ;  /* 0x0000001a00107202 */ /* 0x002fe40000000f00 */
[----:B------:R-:W-:Y:S01]  /*22cb0*/  MOV R17, R25 ;  /* 0x0000001900117202 */ /* 0x000fe20000000f00 */
[----:B------:R-:W5:Y:S01]  /*22cc0*/  LDL.LU R18, [R1+0x6ec] ;  /* 0x0006ec0001127983 */ /* 0x000f620000300800 */
[----:B------:R-:W0:Y:S04]  /*22cd0*/  LDSM.16.M88.4 R24, [R24+0x14800] ;  /* 0x014800001818783b */ /* 0x000e280000000200 */
[----:B0-----:R-:W-:Y:S01]  /*22ce0*/  STL.64 [R1+0x1008], R26 ;  /* 0x0010081a01007387 */ /* 0x001fe20000100a00 */
[----:B------:R2:W-:Y:S02]  /*22cf0*/  STL.64 [R1+0x1000], R24 ;  /* 0x0010001801007387 */ /* 0x0005e40000100a00 */
[----:B--2---:R-:W-:Y:S01]  /*22d00*/  MOV R24, R7 ;  /* 0x0000000700187202 */ /* 0x004fe20000000f00 */
[----:B------:R-:W-:Y:S01]  /*22d10*/  IMAD.MOV.U32 R25, RZ, RZ, R6 ;  /* 0x000000ffff197224 */ /* 0x000fe200078e0006 */
[----:B------:R-:W2:Y:S01]  /*22d20*/  LDL.LU R7, [R1+0x10ec] ;  /* 0x0010ec0001077983 */ /* 0x000ea20000300800 */
[----:B------:R-:W2:Y:S05]  /*22d30*/  LDL.LU R6, [R1+0x10e8] ;  /* 0x0010e80001067983 */ /* 0x000eaa0000300800 */
[----:B------:R-:W-:Y:S11]  /*22d40*/  HMMA.16816.F32.BF16 R20, R8, R24, R20 ;  /* 0x000000180814723c */ /* 0x000ff60000041814 */
[----:B------:R-:W-:Y:S11]  /*22d50*/  @!UPT UIADD3 URZ, URZ, URZ, URZ ;  /* 0x0000003f3f3ff290 */ /* 0x000ff6000fffe03f */
[----:B------:R-:W-:Y:S01]  /*22d60*/  @!UPT UIADD3 URZ, URZ, URZ, URZ ;  /* 0x0000003f3f3ff290 */ /* 0x000fe2000fffe03f */
[----:B------:R0:W-:Y:S01]  /*22d70*/  STL [R1+0x90], R20 ;  /* 0x0000901401007387 */ /* 0x0001e20000100800 */
[----:B------:R-:W-:Y:S02]  /*22d80*/  MOV R3, R22 ;  /* 0x0000001600037202 */ /* 0x000fe40000000f00 */
[----:B------:R-:W-:Y:S01]  /*22d90*/  MOV R28, R23 ;  /* 0x00000017001c7202 */ /* 0x000fe20000000f00 */
[----:B------:R-:W0:Y:S01]  /*22da0*/  LDL.LU R22, [R1+0x6e0] ;  /* 0x0006e00001167983 */ /* 0x000e220000300800 */
[----:B------:R-:W2:Y:S01]  /*22db0*/  LDL.LU R23, [R1+0x6e4] ;  /* 0x0006e40001177983 */ /* 0x000ea20000300800 */
[----:B------:R-:W-:Y:S01]  /*22dc0*/  MOV R29, R21 ;  /* 0x00000015001d7202 */ /* 0x000fe20000000f00 */
[----:B------:R-:W3:Y:S02]  /*22dd0*/  LDL.LU R27, [R1+0x6d0] ;  /* 0x0006d000011b7983 */ /* 0x000ee40000300800 */
[----:B------:R-:W3:Y:S01]  /*22de0*/  LDL.LU R26, [R1+0x6d4] ;  /* 0x0006d400011a7983 */ /* 0x000ee20000300800 */
[----:B------:R-:W3:Y:S01]  /*22df0*/  LDL.LU R25, [R1+0x6d8] ;  /* 0x0006d80001197983 */ /* 0x000ee20000300800 */
[----:B------:R-:W3:Y:S02]  /*22e00*/  LDL.LU R24, [R1+0x6dc] ;  /* 0x0006dc0001187983 */ /* 0x000ee40000300800 */
[----:B------:R1:W-:Y:S02]  /*22e10*/  STL [R1+0xe68], R28 ;  /* 0x000e681c01007387 */ /* 0x0003e40000100800 */
[----:B------:R-:W-:Y:S01]  /*22e20*/  STL [R1+0xe64], R3 ;  /* 0x000e640301007387 */ /* 0x000fe20000100800 */
[----:B------:R-:W-:Y:S01]  /*22e30*/  STL [R1+0xe60], R29 ;  /* 0x000e601d01007387 */ /* 0x000fe20000100800 */
[----:B0-----:R-:W-:-:S02]  /*22e40*/  FMUL R20, R2, R22 ;  /* 0x0000001602147220 */ /* 0x001fc40000400000 */
[----:B--2---:R-:W-:Y:S02]  /*22e50*/  FMUL R21, R2, R23 ;  /* 0x0000001702157220 */ /* 0x004fe40000400000 */
[C---:B----4-:R-:W-:Y:S02]  /*22e60*/  FMUL R22, R0.reuse, R19 ;  /* 0x0000001300167220 */ /* 0x050fe40000400000 */
[----:B-----5:R-:W-:-:S07]  /*22e70*/  FMUL R23, R0, R18 ;  /* 0x0000001200177220 */ /* 0x020fce0000400000 */
[----:B------:R-:W-:Y:S11]  /*22e80*/  HMMA.16816.F32.BF16 R16, R8, R16, R20 ;  /* 0x000000100810723c */ /* 0x000ff60000041814 */
[----:B------:R-:W-:Y:S11]  /*22e90*/  @!UPT UIADD3 URZ, URZ, URZ, URZ ;  /* 0x0000003f3f3ff290 */ /* 0x000ff6000fffe03f */
[----:B------:R-:W-:Y:S01]  /*22ea0*/  @!UPT UIADD3 URZ, URZ, URZ, URZ ;  /* 0x0000003f3f3ff290 */ /* 0x000fe2000fffe03f */
[----:B------:R0:W-:Y:S01]  /*22eb0*/  STL.64 [R1+0x80], R16 ;  /* 0x0000801001007387 */ /* 0x0001e20000100a00 */
[----:B------:R2:W-:Y:S01]  /*22ec0*/  STL [R1+0x88], R18 ;  /* 0x0000881201007387 */ /* 0x0005e20000100800 */
[----:B-1----:R-:W-:Y:S01]  /*22ed0*/  MOV R28, R19 ;  /* 0x00000013001c7202 */ /* 0x002fe20000000f00 */
[----:B------:R-:W-:Y:S01]  /*22ee0*/  MOV R19, R7 ;  /* 0x0000000700137202 */ /* 0x000fe20000000f00 */
[----:B0-----:R-:W4:Y:S01]  /*22ef0*/  LDL.LU R16, [R1+0x4e0] ;  /* 0x0004e00001107983 */ /* 0x001f220000300800 */
[----:B------:R-:W4:Y:S02]  /*22f00*/  LDL.LU R17, [R1+0x4e4] ;  /* 0x0004e40001117983 */ /* 0x000f240000300800 */
[----:B--2---:R-:W-:Y:S02]  /*22f10*/  IMAD.MOV.U32 R18, RZ, RZ, R6 ;  /* 0x000000ffff127224 */ /* 0x004fe400078e0006 */
[----:B------:R-:W2:Y:S01]  /*22f20*/  LDL.LU R6, [R1+0x10e4] ;  /* 0x0010e40001067983 */ /* 0x000ea20000300800 */
[----:B------:R-:W2:Y:S02]  /*22f30*/  LDL.LU R7, [R1+0x10e0] ;  /* 0x0010e00001077983 */ /* 0x000ea40000300800 */
[----:B---3--:R-:W-:-:S02]  /*22f40*/  FMUL R20, R2, R27 ;  /* 0x0000001b02147220 */ /* 0x008fc40000400000 */
[----:B------:R-:W-:Y:S02]  /*22f50*/  FMUL R21, R2, R26 ;  /* 0x0000001a02157220 */ /* 0x000fe40000400000 */
[C---:B------:R-:W-:Y:S02]  /*22f60*/  FMUL R22, R0.reuse, R25 ;  /* 0x0000001900167220 */ /* 0x040fe40000400000 */
[----:B------:R-:W-:-:S07]  /*22f70*/  FMUL R23, R0, R24 ;  /* 0x0000001800177220 */ /* 0x000fce0000400000 */
[----:B------:R-:W-:Y:S01]  /*22f80*/  HMMA.16816.F32.BF16 R8, R8, R4, R20 ;  /* 0x000000040808723c */ /* 0x000fe20000041814 */
[----:B------:R0:W-:Y:S04]  /*22f90*/  STL.64 [R1+0x10d0], R18 ;  /* 0x0010d01201007387 */ /* 0x0001e80000100a00 */
[----:B----4-:R-:W-:Y:S01]  /*22fa0*/  STL.64 [R1+0x10c8], R16 ;  /* 0x0010c81001007387 */ /* 0x010fe20000100a00 */
[----:B0-----:R-:W3:Y:S02]  /*22fb0*/  LDL R18, [R1+0x68] ;  /* 0x0000680001127983 */ /* 0x001ee40000100800 */
[----:B------:R-:W3:Y:S02]  /*22fc0*/  LDL R19, [R1+0x6c] ;  /* 0x00006c0001137983 */ /* 0x000ee40000100800 */
[----:B------:R-:W-:Y:S01]  /*22fd0*/  STL [R1+0xe6c], R28 ;  /* 0x000e6c1c01007387 */ /* 0x000fe20000100800 */
[----:B------:R-:W-:Y:S01]  /*22fe0*/  STL [R1+0xe70], R2 ;  /* 0x000e700201007387 */ /* 0x000fe20000100800 */
[----:B------:R-:W-:Y:S11]  /*22ff0*/  STL [R1+0xf68], R0 ;  /* 0x000f680001007387 */ /* 0x000ff60000100800 */
[----:B------:R-:W-:Y:S02]  /*23000*/  STL.64 [R1+0x70], R8 ;  /* 0x0000700801007387 */ /* 0x000fe40000100a00 */
[----:B--2---:R0:W-:Y:S02]  /*23010*/  STL.64 [R1+0x10a0], R6 ;  /* 0x0010a00601007387 */ /* 0x0041e40000100a00 */
[----:B0-----:R-:W2:Y:S04]  /*23020*/  LDL.64 R6, [R1+0x58] ;  /* 0x0000580001067983 */ /* 0x001ea80000100a00 */
[----:B--2---:R0:W-:Y:S01]  /*23030*/  STL.64 [R1+0x10d8], R6 ;  /* 0x0010d80601007387 */ /* 0x0041e20000100a00 */
[----:B------:R-:W3:Y:S02]  /*23040*/  LDL.LU R4, [R1+0x500] ;  /* 0x0005000001047983 */ /* 0x000ee40000300800 */
[----:B------:R-:W3:Y:S01]  /*23050*/  LDL.LU R5, [R1+0x504] ;  /* 0x0005040001057983 */ /* 0x000ee20000300800 */
[----:B0-----:R-:W3:Y:S01]  /*23060*/  LDL.LU R6, [R1+0x508] ;  /* 0x0005080001067983 */ /* 0x001ee20000300800 */
[----:B------:R-:W3:Y:S02]  /*23070*/  LDL.LU R7, [R1+0x50c] ;  /* 0x00050c0001077983 */ /* 0x000ee40000300800 */
[----:B------:R-:W2:Y:S02]  /*23080*/  LDL.LU R24, [R1+0x440] ;  /* 0x0004400001187983 */ /* 0x000ea40000300800 */
[----:B------:R-:W2:Y:S01]  /*23090*/  LDL.LU R25, [R1+0x444] ;  /* 0x0004440001197983 */ /* 0x000ea20000300800 */
[----:B------:R-:W4:Y:S01]  /*230a0*/  LDL.LU R26, [R1+0x448] ;  /* 0x00044800011a7983 */ /* 0x000f220000300800 */
[----:B------:R-:W4:Y:S03]  /*230b0*/  LDL.LU R27, [R1+0x44c] ;  /* 0x00044c00011b7983 */ /* 0x000f260000300800 */
[----:B----4-:R0:W-:Y:S01]  /*230c0*/  STL.64 [R1+0x1038], R26 ;  /* 0x0010381a01007387 */ /* 0x0101e20000100a00 */
[----:B--2---:R-:W-:Y:S02]  /*230d0*/  STL.64 [R1+0x1030], R24 ;  /* 0x0010301801007387 */ /* 0x004fe40000100a00 */
[----:B------:R-:W2:Y:S02]  /*230e0*/  LDL R22, [R1+0x8] ;  /* 0x0000080001167983 */ /* 0x000ea40000100800 */
[----:B------:R-:W2:Y:S01]  /*230f0*/  LDL R23, [R1+0xc] ;  /* 0x00000c0001177983 */ /* 0x000ea20000100800 */
[----:B---3--:R-:W-:Y:S01]  /*23100*/  HMMA.16816.F32.BF16 R16, R12, R18, R4 ;  /* 0x000000120c10723c */ /* 0x008fe20000041804 */
[----:B------:R-:W-:-:S02]  /*23110*/  MOV R2, R10 ;  /* 0x0000000a00027202 */ /* 0x000fc40000000f00 */
[----:B------:R-:W-:Y:S02]  /*23120*/  MOV R28, R11 ;  /* 0x0000000b001c7202 */ /* 0x000fe40000000f00 */
[----:B------:R-:W3:Y:S04]  /*23130*/  LDL.64 R10, [R1+0x38] ;  /* 0x00003800010a7983 */ /* 0x000ee80000100a00 */
[----:B0-----:R-:W4:Y:S04]  /*23140*/  LDL R26, [R1+0x48] ;  /* 0x00004800011a7983 */ /* 0x001f280000100800 */
[----:B------:R-:W4:Y:S04]  /*23150*/  LDL R27, [R1+0x4c] ;  /* 0x00004c00011b7983 */ /* 0x000f280000100800 */
[----:B--2---:R0:W-:Y:S01]  /*23160*/  STL.64 [R1+0x1098], R22 ;  /* 0x0010981601007387 */ /* 0x0041e20000100a00 */
[----:B------:R-:W2:Y:S02]  /*23170*/  LDL.LU R20, [R1+0x4f0] ;  /* 0x0004f00001147983 */ /* 0x000ea40000300800 */
[----:B------:R-:W2:Y:S01]  /*23180*/  LDL.LU R21, [R1+0x4f4] ;  /* 0x0004f40001157983 */ /* 0x000ea20000300800 */
[----:B0-----:R-:W2:Y:S01]  /*23190*/  LDL.LU R22, [R1+0x4f8] ;  /* 0x0004f80001167983 */ /* 0x001ea20000300800 */
[----:B------:R-:W2:Y:S02]  /*231a0*/  LDL.LU R23, [R1+0x4fc] ;  /* 0x0004fc0001177983 */ /* 0x000ea40000300800 */
[----:B------:R0:W-:Y:S02]  /*231b0*/  STL [R1+0xf8c], R28 ;  /* 0x000f8c1c01007387 */ /* 0x0001e40000100800 */
[----:B0-----:R-:W5:Y:S01]  /*231c0*/  LDL R28, [R1+0xa74] ;  /* 0x000a7400011c7983 */ /* 0x001f620000100800 */
[----:B------:R-:W-:Y:S02]  /*231d0*/  STL [R1+0xf88], R2 ;  /* 0x000f880201007387 */ /* 0x000fe40000100800 */
[----:B------:R-:W2:Y:S02]  /*231e0*/  LDL.LU.64 R6, [R1+0x10d8] ;  /* 0x0010d80001067983 */ /* 0x000ea40000300a00 */
[----:B------:R-:W-:Y:S01]  /*231f0*/  STL.64 [R1+0x500], R16 ;  /* 0x0005001001007387 */ /* 0x000fe20000100a00 */
[----:B------:R0:W-:Y:S04]  /*23200*/  STL.64 [R1+0x508], R18 ;  /* 0x0005081201007387 */ /* 0x0001e80000100a00 */
[----:B0-----:R-:W4:Y:S01]  /*23210*/  LDL.LU.64 R18, [R1+0x10d0] ;  /* 0x0010d00001127983 */ /* 0x001f220000300a00 */
[----:B------:R-:W4:Y:S01]  /*23220*/  LDL.LU.64 R16, [R1+0x10c8] ;  /* 0x0010c80001107983 */ /* 0x000f220000300a00 */
[----:B--2---:R-:W-:Y:S01]  /*23230*/  HMMA.16816.F32.BF16 R20, R12, R6, R20 ;  /* 0x000000060c14723c */ /* 0x004fe20000041814 */
[----:B------:R-:W-:Y:S01]  /*23240*/  MOV R2, R6 ;  /* 0x0000000600027202 */ /* 0x000fe20000000f00 */
[----:B------:R-:W-:-:S06]  /*23250*/  IMAD.MOV.U32 R0, RZ, RZ, R7 ;  /* 0x000000ffff007224 */ /* 0x000fcc00078e0007 */
[C---:B----4-:R-:W-:Y:S11]  /*23260*/  HMMA.16816.F32.BF16 R4, R12.reuse, R26, R16 ;  /* 0x0000001a0c04723c */ /* 0x050ff60000041810 */
[----:B------:R-:W-:Y:S04]  /*23270*/  @!UPT UIADD3 URZ, URZ, URZ, URZ ;  /* 0x0000003f3f3ff290 */ /* 0x000fe8000fffe03f */
[----:B------:R-:W-:Y:S01]  /*23280*/  STL.64 [R1+0x4f0], R20 ;  /* 0x0004f01401007387 */ /* 0x000fe20000100a00 */
[----:B------:R-:W-:Y:S02]  /*23290*/  STL.64 [R1+0x4f8], R22 ;  /* 0x0004f81601007387 */ /* 0x000fe40000100a00 */
[----:B------:R-:W-:Y:S05]  /*232a0*/  STL.64 [R1+0x1048], R26 ;  /* 0x0010481a01007387 */ /* 0x000fea0000100a00 */
[----:B------:R0:W-:Y:S01]  /*232b0*/  STL.64 [R1+0x4e0], R4 ;  /* 0x0004e00401007387 */ /* 0x0001e20000100a00 */
[----:B------:R1:W-:Y:S03]  /*232c0*/  STL.64 [R1+0x4e8], R6 ;  /* 0x0004e80601007387 */ /* 0x0003e60000100a00 */
[----:B0-----:R-:W2:Y:S01]  /*232d0*/  LDL.LU R4, [R1+0x4b0] ;  /* 0x0004b00001047983 */ /* 0x001ea20000300800 */
[----:B------:R-:W2:Y:S02]  /*232e0*/  LDL.LU R5, [R1+0x4b4] ;  /* 0x0004b40001057983 */ /* 0x000ea40000300800 */
[----:B-1----:R-:W4:Y:S02]  /*232f0*/  LDL.LU R6, [R1+0x4b8] ;  /* 0x0004b80001067983 */ /* 0x002f240000300800 */
[----:B------:R-:W4:Y:S02]  /*23300*/  LDL.LU R7, [R1+0x4bc] ;  /* 0x0004bc0001077983 */ /* 0x000f240000300800 */
[----:B----4-:R0:W-:Y:S01]  /*23310*/  STL.64 [R1+0x10b0], R6 ;  /* 0x0010b00601007387 */ /* 0x0101e20000100a00 */
[----:B--2---:R1:W-:Y:S03]  /*23320*/  STL.64 [R1+0x10a8], R4 ;  /* 0x0010a80401007387 */ /* 0x0043e60000100a00 */
[----:B0-----:R-:W2:Y:S04]  /*23330*/  LDL.64 R6, [R1+0x28] ;  /* 0x0000280001067983 */ /* 0x001ea80000100a00 */
[----:B--2---:R0:W-:Y:S01]  /*23340*/  STL.64 [R1+0x10c0], R6 ;  /* 0x0010c00601007387 */ /* 0x0041e20000100a00 */
[----:B-1----:R-:W3:Y:S02]  /*23350*/  LDL.LU R4, [R1+0x4d0] ;  /* 0x0004d00001047983 */ /* 0x002ee40000300800 */
[----:B------:R-:W3:Y:S01]  /*23360*/  LDL.LU R5, [R1+0x4d4] ;  /* 0x0004d40001057983 */ /* 0x000ee20000300800 */
[----:B0-----:R-:W3:Y:S01]  /*23370*/  LDL.LU R6, [R1+0x4d8] ;  /* 0x0004d80001067983 */ /* 0x001ee20000300800 */
[----:B------:R-:W3:Y:S02]  /*23380*/  LDL.LU R7, [R1+0x4dc] ;  /* 0x0004dc0001077983 */ /* 0x000ee40000300800 */
[----:B------:R-:W2:Y:S02]  /*23390*/  LDL.64 R22, [R1+0x18] ;  /* 0x0000180001167983 */ /* 0x000ea40000100a00 */
[----:B--2---:R0:W-:Y:S01]  /*233a0*/  STL.64 [R1+0x10b8], R22 ;  /* 0x0010b81601007387 */ /* 0x0041e20000100a00 */
[----:B------:R-:W2:Y:S02]  /*233b0*/  LDL.LU R20, [R1+0x4c0] ;  /* 0x0004c00001147983 */ /* 0x000ea40000300800 */
[----:B------:R-:W2:Y:S01]  /*233c0*/  LDL.LU R21, [R1+0x4c4] ;  /* 0x0004c40001157983 */ /* 0x000ea20000300800 */
[----:B0-----:R-:W2:Y:S01]  /*233d0*/  LDL.LU R22, [R1+0x4c8] ;  /* 0x0004c80001167983 */ /* 0x001ea20000300800 */
[----:B------:R-:W2:Y:S02]  /*233e0*/  LDL.LU R23, [R1+0x4cc] ;  /* 0x0004cc0001177983 */ /* 0x000ea40000300800 */
[----:B------:R-:W4:Y:S02]  /*233f0*/  LDL.LU R16, [R1+0x490] ;  /* 0x0004900001107983 */ /* 0x000f240000300800 */
[----:B------:R-:W4:Y:S01]  /*23400*/  LDL.LU R17, [R1+0x494] ;  /* 0x0004940001117983 */ /* 0x000f220000300800 */
[----:B------:R-:W2:Y:S01]  /*23410*/  LDL.LU R18, [R1+0x498] ;  /* 0x0004980001127983 */ /* 0x000ea20000300800 */
[----:B------:R-:W2:Y:S01]  /*23420*/  LDL.LU R19, [R1+0x49c] ;  /* 0x00049c0001137983 */ /* 0x000ea20000300800 */
[----:B---3--:R-:W-:Y:S01]  /*23430*/  HMMA.16816.F32.BF16 R4, R12, R10, R4 ;  /* 0x0000000a0c04723c */ /* 0x008fe20000041804 */
[----:B------:R-:W-:-:S02]  /*23440*/  MOV R26, R2 ;  /* 0x00000002001a7202 */ /* 0x000fc40000000f00 */
[----:B------:R-:W-:Y:S01]  /*23450*/  MOV R27, R0 ;  /* 0x00000000001b7202 */ /* 0x000fe20000000f00 */
[----:B--2---:R-:W-:Y:S01]  /*23460*/  STL.64 [R1+0x1090], R18 ;  /* 0x0010901201007387 */ /* 0x004fe20000100a00 */
[----:B----4-:R0:W-:Y:S03]  /*23470*/  STL.64 [R1+0x1088], R16 ;  /* 0x0010881001007387 */ /* 0x0101e60000100a00 */
[----:B0-----:R-:W2:Y:S01]  /*23480*/  LDL.LU R16, [R1+0x4a0] ;  /* 0x0004a00001107983 */ /* 0x001ea20000300800 */
[----:B------:R-:W2:Y:S02]  /*23490*/  LDL.LU R17, [R1+0x4a4] ;  /* 0x0004a40001117983 */ /* 0x000ea40000300800 */
[----:B------:R-:W2:Y:S02]  /*234a0*/  LDL.LU R18, [R1+0x4a8] ;  /* 0x0004a80001127983 */ /* 0x000ea40000300800 */
[----:B------:R-:W2:Y:S01]  /*234b0*/  LDL.LU R19, [R1+0x4ac] ;  /* 0x0004ac0001137983 */ /* 0x000ea20000300800 */
[----:B------:R0:W-:Y:S04]  /*234c0*/  STL.64 [R1+0x1060], R26 ;  /* 0x0010601a01007387 */ /* 0x0001e80000100a00 */
[----:B0-----:R-:W3:Y:S05]  /*234d0*/  LDL.64 R26, [R1+0x68] ;  /* 0x00006800011a7983 */ /* 0x001eea0000100a00 */
[----:B------:R-:W-:Y:S02]  /*234e0*/  STL.64 [R1+0x4d0], R4 ;  /* 0x0004d00401007387 */ /* 0x000fe40000100a00 */
[----:B------:R0:W-:Y:S02]  /*234f0*/  STL.64 [R1+0x4d8], R6 ;  /* 0x0004d80601007387 */ /* 0x0001e40000100a00 */
[----:B0-----:R-:W4:Y:S01]  /*23500*/  LDL.LU.64 R6, [R1+0x10c0] ;  /* 0x0010c00001067983 */ /* 0x001f220000300a00 */
[----:B------:R0:W-:Y:S02]  /*23510*/  STL.64 [R1+0x1040], R10 ;  /* 0x0010400a01007387 */ /* 0x0001e40000100a00 */
[----:B------:R-:W2:Y:S02]  /*23520*/  LDL.LU R8, [R1+0x460] ;  /* 0x0004600001087983 */ /* 0x000ea40000300800 */
[----:B------:R-:W2:Y:S01]  /*23530*/  LDL.LU R9, [R1+0x464] ;  /* 0x0004640001097983 */ /* 0x000ea20000300800 */
[----:B0-----:R-:W2:Y:S01]  /*23540*/  LDL.LU R10, [R1+0x468] ;  /* 0x00046800010a7983 */ /* 0x001ea20000300800 */
[----:B------:R-:W2:Y:S03]  /*23550*/  LDL.LU R11, [R1+0x46c] ;  /* 0x00046c00010b7983 */ /* 0x000ea60000300800 */
[----:B--2---:R-:W-:Y:S01]  /*23560*/  STL.64 [R1+0x1058], R10 ;  /* 0x0010580a01007387 */ /* 0x004fe20000100a00 */
[----:B------:R0:W-:Y:S03]  /*23570*/  STL.64 [R1+0x1050], R8 ;  /* 0x0010500801007387 */ /* 0x0001e60000100a00 */
[----:B0-----:R-:W2:Y:S01]  /*23580*/  LDL.LU R8, [R1+0x470] ;  /* 0x0004700001087983 */ /* 0x001ea20000300800 */
[----:B------:R-:W2:Y:S02]  /*23590*/  LDL.LU R9, [R1+0x474] ;  /* 0x0004740001097983 */ /* 0x000ea40000300800 */
[----:B------:R-:W2:Y:S02]  /*235a0*/  LDL.LU R10, [R1+0x478] ;  /* 0x00047800010a7983 */ /* 0x000ea40000300800 */
[----:B------:R-:W2:Y:S01]  /*235b0*/  LDL.LU R11, [R1+0x47c] ;  /* 0x00047c00010b7983 */ /* 0x000ea20000300800 */
[----:B----4-:R-:W-:Y:S01]  /*235c0*/  HMMA.16816.F32.BF16 R20, R12, R6, R20 ;  /* 0x000000060c14723c */ /* 0x010fe20000041814 */
[----:B------:R-:W-:-:S02]  /*235d0*/  MOV R2, R6 ;  /* 0x0000000600027202 */ /* 0x000fc40000000f00 */
[----:B------:R-:W-:Y:S01]  /*235e0*/  MOV R0, R7 ;  /* 0x0000000700007202 */ /* 0x000fe20000000f00 */
[----:B--2---:R-:W-:Y:S01]  /*235f0*/  STL.64 [R1+0x1070], R10 ;  /* 0x0010700a01007387 */ /* 0x004fe20000100a00 */
[----:B------:R0:W-:Y:S03]  /*23600*/  STL.64 [R1+0x1068], R8 ;  /* 0x0010680801007387 */ /* 0x0001e60000100a00 */
[----:B0-----:R-:W2:Y:S01]  /*23610*/  LDL.LU R8, [R1+0x480] ;  /* 0x0004800001087983 */ /* 0x001ea20000300800 */
[----:B------:R-:W2:Y:S02]  /*23620*/  LDL.LU R9, [R1+0x484] ;  /* 0x0004840001097983 */ /* 0x000ea40000300800 */
[----:B------:R-:W2:Y:S02]  /*23630*/  LDL.LU R10, [R1+0x488] ;  /* 0x00048800010a7983 */ /* 0x000ea40000300800 */
[----:B------:R-:W2:Y:S10]  /*23640*/  LDL.LU R11, [R1+0x48c] ;  /* 0x00048c00010b7983 */ /* 0x000eb40000300800 */
[----:B------:R-:W-:Y:S01]  /*23650*/  STL.64 [R1+0x4c0], R20 ;  /* 0x0004c01401007387 */ /* 0x000fe20000100a00 */
[----:B------:R0:W-:Y:S03]  /*23660*/  STL.64 [R1+0x4c8], R22 ;  /* 0x0004c81601007387 */ /* 0x0001e60000100a00 */
[----:B0-----:R-:W4:Y:S01]  /*23670*/  LDL.LU.64 R22, [R1+0x10b8] ;  /* 0x0010b80001167983 */ /* 0x001f220000300a00 */
[----:B------:R-:W4:Y:S02]  /*23680*/  LDL.LU.64 R6, [R1+0x10b0] ;  /* 0x0010b00001067983 */ /* 0x000f240000300a00 */
[----:B------:R-:W4:Y:S02]  /*23690*/  LDL.LU.64 R4, [R1+0x10a8] ;  /* 0x0010a80001047983 */ /* 0x000f240000300a00 */
[C---:B----4-:R-:W-:Y:S01]  /*236a0*/  HMMA.16816.F32.BF16 R4, R12.reuse, R22, R4 ;  /* 0x000000160c04723c */ /* 0x050fe20000041804 */
[----:B------:R-:W-:Y:S11]  /*236b0*/  MOV R3, R23 ;  /* 0x0000001700037202 */ /* 0x000ff60000000f00 */
[----:B------:R-:W-:Y:S11]  /*236c0*/  @!UPT UIADD3 URZ, URZ, URZ, URZ ;  /* 0x0000003f3f3ff290 */ /* 0x000ff6000fffe03f */
[----:B------:R0:W-:Y:S01]  /*236d0*/  STL.64 [R1+0x4b0], R4 ;  /* 0x0004b00401007387 */ /* 0x0001e20000100a00 */
[----:B------:R1:W-:Y:S02]  /*236e0*/  STL.64 [R1+0x4b8], R6 ;  /* 0x0004b80601007387 */ /* 0x0003e40000100a00 */
[----:B0-----:R-:W-:Y:S01]  /*236f0*/  IMAD.MOV.U32 R4, RZ, RZ, R22 ;  /* 0x000000ffff047224 */ /* 0x001fe200078e0016 */
[----:B-1----:R-:W4:Y:S01]  /*23700*/  LDL.LU.64 R6, [R1+0x10a0] ;  /* 0x0010a00001067983 */ /* 0x002f220000300a00 */
[----:B------:R-:W2:Y:S02]  /*23710*/  LDL.LU.64 R22, [R1+0x1098] ;  /* 0x0010980001167983 */ /* 0x000ea40000300a00 */
[C---:B--2---:R-:W-:Y:S11]  /*23720*/  HMMA.16816.F32.BF16 R16, R12.reuse, R22, R16 ;  /* 0x000000160c10723c */ /* 0x044ff60000041810 */
[----:B------:R-:W-:Y:S11]  /*23730*/  @!UPT UIADD3 URZ, URZ, URZ, URZ ;  /* 0x0000003f3f3ff290 */ /* 0x000ff6000fffe03f */
[----:B------:R-:W-:Y:S01]  /*23740*/  @!UPT UIADD3 URZ, URZ, URZ, URZ ;  /* 0x0000003f3f3ff290 */ /* 0x000fe2000fffe03f */
[----:B------:R-:W-:Y:S01]  /*23750*/  STL.64 [R1+0x4a0], R16 ;  /* 0x0004a01001007387 */ /* 0x000fe20000100a00 */
[----:B------:R0:W-:Y:S03]  /*23760*/  STL.64 [R1+0x4a8], R18 ;  /* 0x0004a81201007387 */ /* 0x0001e60000100a00 */
[----:B0-----:R-:W4:Y:S01]  /*23770*/  LDL.LU.64 R18, [R1+0x1090] ;  /* 0x0010900001127983 */ /* 0x001f220000300a00 */
[----:B------:R-:W4:Y:S02]  /*23780*/  LDL.LU.64 R16, [R1+0x1088] ;  /* 0x0010880001107983 */ /* 0x000f240000300a00 */
[----:B------:R0:W-:Y:S02]  /*23790*/  STL.64 [R1+0x1018], R22 ;  /* 0x0010181601007387 */ /* 0x0001e40000100a00 */
[----:B------:R-:W2:Y:S01]  /*237a0*/  LDL.LU R20, [R1+0x450] ;  /* 0x0004500001147983 */ /* 0x000ea20000300800 */
[----:B------:R-:W2:Y:S04]  /*237b0*/  LDL.LU R21, [R1+0x454] ;  /* 0x0004540001157983 */ /* 0x000ea80000300800 */
[----:B0-----:R-:W2:Y:S01]  /*237c0*/  LDL.LU R22, [R1+0x458] ;  /* 0x0004580001167983 */ /* 0x001ea20000300800 */
[----:B------:R-:W2:Y:S01]  /*237d0*/  LDL.LU R23, [R1+0x45c] ;  /* 0x00045c0001177983 */ /* 0x000ea20000300800 */
[----:B----4-:R-:W-:Y:S02]  /*237e0*/  HMMA.16816.F32.BF16 R12, R12, R6, R16 ;  /* 0x000000060c0c723c */ /* 0x010fe40000041810 */
[----:B------:R-:W4:Y:S01]  /*237f0*/  LDL.LU.64 R18, [R1+0x1080] ;  /* 0x0010800001127983 */ /* 0x000f220000300a00 */
[----:B------:R-:W4:Y:S02]  /*23800*/  LDL.LU.64 R16, [R1+0x1078] ;  /* 0x0010780001107983 */ /* 0x000f240000300a00 */
[----:B------:R-:W-:Y:S11]  /*23810*/  STL.64 [R1+0x1010], R6 ;  /* 0x0010100601007387 */ /* 0x000ff60000100a00 */
[----:B------:R-:W-:Y:S07]  /*23820*/  @!UPT UIADD3 URZ, URZ, URZ, URZ ;  /* 0x0000003f3f3ff290 */ /* 0x000fee000fffe03f */
[----:B------:R-:W-:Y:S01]  /*23830*/  STL.64 [R1+0x490], R12 ;  /* 0x0004900c01007387 */ /* 0x000fe20000100a00 */
[----:B------:R0:W-:Y:S02]  /*23840*/  STL.64 [R1+0x498], R14 ;  /* 0x0004980e01007387 */ /* 0x0001e40000100a00 */
[----:B0-----:R-:W-:Y:S02]  /*23850*/  MOV R14, R2 ;  /* 0x00000002000e7202 */ /* 0x001fe40000000f00 */
[----:B------:R-:W-:Y:S01]  /*23860*/  MOV R15, R0 ;  /* 0x00000000000f7202 */ /* 0x000fe20000000f00 */
[----:B---3--:R-:W-:Y:S02]  /*23870*/  MOV R2, R26 ;  /* 0x0000001a00027202 */ /* 0x008fe40000000f00 */
[----:B------:R-:W-:Y:S01]  /*23880*/  IMAD.MOV.U32 R0, RZ, RZ, R27 ;  /* 0x000000ffff007224 */ /* 0x000fe200078e001b */
[C---:B----4-:R-:W-:Y:S11]  /*23890*/  HMMA.16816.F32.BF16 R8, R16.reuse, R26, R8 ;  /* 0x0000001a1008723c */ /* 0x050ff60000041808 */
[----:B------:R-:W-:Y:S11]  /*238a0*/  @!UPT UIADD3 URZ, URZ, URZ, URZ ;  /* 0x0000003f3f3ff290 */ /* 0x000ff6000fffe03f */
[----:B------:R-:W-:Y:S01]  /*238b0*/  @!UPT UIADD3 URZ, URZ, URZ, URZ ;  /* 0x0000003f3f3ff290 */ /* 0x000fe2000fffe03f */
[----:B------:R-:W-:Y:S01]  /*238c0*/  STL.64 [R1+0x250], R8 ;  /* 0x0002500801007387 */ /* 0x000fe20000100a00 */
[----:B------:R0:W-:Y:S03]  /*238d0*/  STL.64 [R1+0x258], R10 ;  /* 0x0002580a01007387 */ /* 0x0001e60000100a00 */
[----:B0-----:R-:W3:Y:S01]  /*238e0*/  LDL.LU.64 R10, [R1+0x1070] ;  /* 0x00107000010a7983 */ /* 0x001ee20000300a00 */
[----:B------:R-:W3:Y:S02]  /*238f0*/  LDL.LU.64 R8, [R1+0x1068] ;  /* 0x0010680001087983 */ /* 0x000ee40000300a00 */
[----:B------:R-:W3:Y:S02]  /*23900*/  LDL.LU.64 R26, [R1+0x1060] ;  /* 0x00106000011a7983 */ /* 0x000ee40000300a00 */
[C---:B---3--:R-:W-:Y:S01]  /*23910*/  HMMA.16816.F32.BF16 R24, R16.reuse, R26, R8 ;  /* 0x0000001a1018723c */ /* 0x048fe20000041808 */
[----:B------:R-:W3:Y:S01]  /*23920*/  LDL.LU.64 R10, [R1+0x1058] ;  /* 0x00105800010a7983 */ /* 0x000ee20000300a00 */
[----:B------:R-:W3:Y:S11]  /*23930*/  LDL.LU.64 R8, [R1+0x1050] ;  /* 0x0010500001087983 */ /* 0x000ef60000300a00 */
[----:B------:R-:W-:Y:S10]  /*23940*/  @!UPT UIADD3 URZ, URZ, URZ, URZ ;  /* 0x0000003f3f3ff290 */ /* 0x000ff4000fffe03f */
[----:B------:R-:W-:Y:S01]  /*23950*/  STL.64 [R1+0x330], R24 ;  /* 0x0003301801007387 */ /* 0x000fe20000100a00 */
[----:B------:R0:W-:Y:S03]  /*23960*/  STL.64 [R1+0x338], R26 ;  /* 0x0003381a01007387 */ /* 0x0001e60000100a00 */
[----:B0-----:R-:W3:Y:S02]  /*23970*/  LDL.LU.64 R26, [R1+0x1048] ;  /* 0x00104800011a7983 */ /* 0x001ee40000300a00 */
[C---:B---3--:R-:W-:Y:S02]  /*23980*/  HMMA.16816.F32.BF16 R24, R16.reuse, R26, R8 ;  /* 0x0000001a1018723c */ /* 0x048fe40000041808 */
[----:B------:R-:W2:Y:S11]  /*23990*/  LDL.LU.64 R10, [R1+0x1040] ;  /* 0x00104000010a7983 */ /* 0x000eb60000300a00 */
[----:B------:R-:W-:Y:S10]  /*239a0*/  @!UPT UIADD3 URZ, URZ, URZ, URZ ;  /* 0x0000003f3f3ff290 */ /* 0x000ff4000fffe03f */
[----:B------:R-:W-:Y:S01]  /*239b0*/  STL.64 [R1+0x320], R24 ;  /* 0x0003201801007387 */ /* 0x000fe20000100a00 */
[----:B------:R0:W-:Y:S03]  /*239c0*/  STL.64 [R1+0x328], R26 ;  /* 0x0003281a01007387 */ /* 0x0001e60000100a00 */
[----:B0-----:R-:W3:Y:S01]  /*239d0*/  LDL.LU.64 R26, [R1+0x1038] ;  /* 0x00103800011a7983 */ /* 0x001ee20000300a00 */
[----:B------:R-:W3:Y:S01]  /*239e0*/  LDL.LU.64 R24, [R1+0x1030] ;  /* 0x0010300001187983 */ /* 0x000ee20000300a00 */
[----:B--2---:R-:W-:Y:S02]  /*239f0*/  HMMA.16816.F32.BF16 R20, R16, R10, R20 ;  /* 0x0000000a1014723c */ /* 0x004fe40000041814 */
[----:B------:R0:W-:Y:S04]  /*23a00*/  STL.64 [R1+0xfb8], R10 ;  /* 0x000fb80a01007387 */ /* 0x0001e80000100a00 */
[----:B0-----:R-:W2:Y:S11]  /*23a10*/  LDL.64 R10, [R1+0x48] ;  /* 0x00004800010a7983 */ /* 0x001eb60000100a00 */
[----:B------:R-:W-:Y:S06]  /*23a20*/  @!UPT UIADD3 URZ, URZ, URZ, URZ ;  /* 0x0000003f3f3ff290 */ /* 0x000fec000fffe03f */
[----:B------:R-:W-:Y:S01]  /*23a30*/  STL.64 [R1+0x310], R20 ;  /* 0x0003101401007387 */ /* 0x000fe20000100a00 */
[----:B------:R-:W-:Y:S03]  /*23a40*/  STL.64 [R1+0x318], R22 ;  /* 0x0003181601007387 */ /* 0x000fe60000100a00 */
[----:B--2---:R0:W-:Y:S04]  /*23a50*/  STL.64 [R1+0xfd0], R10 ;  /* 0x000fd00a01007387 */ /* 0x0041e80000100a00 */
[----:B0-----:R-:W2:Y:S01]  /*23a60*/  LDL.64 R10, [R1+0x58] ;  /* 0x00005800010a7983 */ /* 0x001ea20000100a00 */
[----:B------:R-:W-:-:S03]  /*23a70*/  MOV R22, R4 ;  /* 0x0000000400167202 */ /* 0x000fc60000000f00 */
[----:B--2---:R3:W-:Y:S02]  /*23a80*/  STL.64 [R1+0xfe8], R10 ;  /* 0x000fe80a01007387 */ /* 0x0047e40000100a00 */
[----:B---3--:R-:W-:Y:S11]  /*23a90*/  HMMA.16816.F32.BF16 R8, R16, R14, R24 ;  /* 0x0000000e1008723c */ /* 0x008ff60000041818 */
[----:B------:R-:W-:Y:S11]  /*23aa0*/  @!UPT UIADD3 URZ, URZ, URZ, URZ ;  /* 0x0000003f3f3ff290 */ /* 0x000ff6000fffe03f */
[----:B------:R-:W-:Y:S01]  /*23ab0*/  @!UPT UIADD3 URZ, URZ, URZ, URZ ;  /* 0x0000003f3f3ff290 */ /* 0x000fe2000fffe03f */
[----:B------:R-:W-:Y:S01]  /*23ac0*/  STL.64 [R1+0x300], R8 ;  /* 0x0003000801007387 */ /* 0x000fe20000100a00 */
[----:B------:R-:W-:Y:S02]  /*23ad0*/  STL.64 [R1+0x308], R10 ;  /* 0x0003080a01007387 */ /* 0x000fe40000100a00 */
[----:B------:R-:W2:Y:S02]  /*23ae0*/  LDL.LU R4, [R1+0x420] ;  /* 0x0004200001047983 */ /* 0x000ea40000300800 */
[----:B------:R-:W2:Y:S01]  /*23af0*/  LDL.LU R5, [R1+0x424] ;  /* 0x0004240001057983 */ /* 0x000ea20000300800 */
[----:B------:R-:W3:Y:S01]  /*23b00*/  LDL.LU R6, [R1+0x428] ;  /* 0x0004280001067983 */ /* 0x000ee20000300800 */
[----:B------:R-:W3:Y:S03]  /*23b10*/  LDL.LU R7, [R1+0x42c] ;  /* 0x00042c0001077983 */ /* 0x000ee60000300800 */
[----:B---3--:R-:W-:Y:S01]  /*23b20*/  STL.64 [R1+0x1028], R6 ;  /* 0x0010280601007387 */ /* 0x008fe20000100a00 */
[----:B--2---:R0:W-:Y:S03]  /*23b30*/  STL.64 [R1+0x1020], R4 ;  /* 0x0010200401007387 */ /* 0x0041e60000100a00 */
[----:B0-----:R-:W2:Y:S01]  /*23b40*/  LDL.LU R4, [R1+0x430] ;  /* 0x0004300001047983 */ /* 0x001ea20000300800 */
[----:B------:R-:W2:Y:S02]  /*23b50*/  LDL.LU R5, [R1+0x434] ;  /* 0x0004340001057983 */ /* 0x000ea40000300800 */
[----:B------:R-:W2:Y:S02]  /*23b60*/  LDL.LU R6, [R1+0x438] ;  /* 0x0004380001067983 */ /* 0x000ea40000300800 */
[----:B------:R-:W2:Y:S01]  /*23b70*/  LDL.LU R7, [R1+0x43c] ;  /* 0x00043c0001077983 */ /* 0x000ea20000300800 */
[----:B------:R0:W-:Y:S01]  /*23b80*/  STL.64 [R1+0xfb0], R14 ;  /* 0x000fb00e01007387 */ /* 0x0001e20000100a00 */
[----:B------:R-:W3:Y:S02]  /*23b90*/  LDL.LU R12, [R1+0x3d0] ;  /* 0x0003d000010c7983 */ /* 0x000ee40000300800 */
[----:B------:R-:W3:Y:S01]  /*23ba0*/  LDL.LU R13, [R1+0x3d4] ;  /* 0x0003d400010d7983 */ /* 0x000ee20000300800 */
[----:B0-----:R-:W4:Y:S01]  /*23bb0*/  LDL.LU R14, [R1+0x3d8] ;  /* 0x0003d800010e7983 */ /* 0x001f220000300800 */
[----:B------:R-:W4:Y:S02]  /*23bc0*/  LDL.LU R15, [R1+0x3dc] ;  /* 0x0003dc00010f7983 */ /* 0x000f240000300800 */
[----:B------:R-:W2:Y:S02]  /*23bd0*/  LDL.LU R24, [R1+0x410] ;  /* 0x0004100001187983 */ /* 0x000ea40000300800 */
[----:B------:R-:W2:Y:S01]  /*23be0*/  LDL.LU R25, [R1+0x414] ;  /* 0x0004140001197983 */ /* 0x000ea20000300800 */
[----:B------:R-:W2:Y:S01]  /*23bf0*/  LDL.LU R26, [R1+0x418] ;  /* 0x00041800011a7983 */ /* 0x000ea20000300800 */
[----:B------:R-:W2:Y:S03]  /*23c00*/  LDL.LU R27, [R1+0x41c] ;  /* 0x00041c00011b7983 */ /* 0x000ea60000300800 */
[----:B----4-:R-:W-:Y:S01]  /*23c10*/  STL.64 [R1+0xfc8], R14 ;  /* 0x000fc80e01007387 */ /* 0x010fe20000100a00 */
[----:B---3--:R0:W-:Y:S03]  /*23c20*/  STL.64 [R1+0xfc0], R12 ;  /* 0x000fc00c01007387 */ /* 0x0081e60000100a00 */
[----:B0-----:R-:W3:Y:S01]  /*23c30*/  LDL.LU R12, [R1+0x3e0] ;  /* 0x0003e000010c7983 */ /* 0x001ee20000300800 */
[----:B------:R-:W3:Y:S02]  /*23c40*/  LDL.LU R13, [R1+0x3e4] ;  /* 0x0003e400010d7983 */ /* 0x000ee40000300800 */
[----:B------:R-:W4:Y:S02]  /*23c50*/  LDL.LU R14, [R1+0x3e8] ;  /* 0x0003e800010e7983 */ /* 0x000f240000300800 */
[----:B------:R-:W4:Y:S01]  /*23c60*/  LDL.LU R15, [R1+0x3ec] ;  /* 0x0003ec00010f7983 */ /* 0x000f220000300800 */
[----:B------:R-:W-:-:S07]  /*23c70*/  MOV R23, R3 ;  /* 0x0000000300177202 */ /* 0x000fce0000000f00 */
[C---:B--2---:R-:W-:Y:S01]  /*23c80*/  HMMA.16816.F32.BF16 R20, R16.reuse, R22, R4 ;  /* 0x000000161014723c */ /* 0x044fe20000041804 */
[----:B----4-:R-:W-:Y:S01]  /*23c90*/  STL.64 [R1+0xfe0], R14 ;  /* 0x000fe00e01007387 */ /* 0x010fe20000100a00 */
[----:B---3--:R0:W-:Y:S03]  /*23ca0*/  STL.64 [R1+0xfd8], R12 ;  /* 0x000fd80c01007387 */ /* 0x0081e60000100a00 */
[----:B0-----:R-:W2:Y:S01]  /*23cb0*/  LDL.LU R12, [R1+0x3f0] ;  /* 0x0003f000010c7983 */ /* 0x001ea20000300800 */
[----:B------:R-:W2:Y:S02]  /*23cc0*/  LDL.LU R13, [R1+0x3f4] ;  /* 0x0003f400010d7983 */ /* 0x000ea40000300800 */
[----:B------:R-:W3:Y:S02]  /*23cd0*/  LDL.LU R14, [R1+0x3f8] ;  /* 0x0003f800010e7983 */ /* 0x000ee40000300800 */
[----:B------:R-:W3:Y:S02]  /*23ce0*/  LDL.LU R15, [R1+0x3fc] ;  /* 0x0003fc00010f7983 */ /* 0x000ee40000300800 */
[----:B---3--:R-:W-:Y:S01]  /*23cf0*/  STL.64 [R1+0xff8], R14 ;  /* 0x000ff80e01007387 */ /* 0x008fe20000100a00 */
[----:B--2---:R0:W-:Y:S03]  /*23d00*/  STL.64 [R1+0xff0], R12 ;  /* 0x000ff00c01007387 */ /* 0x0041e60000100a00 */
[----:B0-----:R-:W2:Y:S01]  /*23d10*/  LDL.LU R12, [R1+0x400] ;  /* 0x00040000010c7983 */ /* 0x001ea20000300800 */
[----:B------:R-:W2:Y:S02]  /*23d20*/  LDL.LU R13, [R1+0x404] ;  /* 0x00040400010d7983 */ /* 0x000ea40000300800 */
[----:B------:R-:W2:Y:S02]  /*23d30*/  LDL.LU R14, [R1+0x408] ;  /* 0x00040800010e7983 */ /* 0x000ea40000300800 */
[----:B------:R-:W2:Y:S01]  /*23d40*/  LDL.LU R15, [R1+0x40c] ;  /* 0x00040c00010f7983 */ /* 0x000ea20000300800 */
[----:B------:R-:W3:Y:S01]  /*23d50*/  LDL.LU.64 R6, [R1+0x1028] ;  /* 0x0010280001067983 */ /* 0x000ee20000300a00 */
[----:B------:R-:W3:Y:S02]  /*23d60*/  LDL.LU.64 R4, [R1+0x1020] ;  /* 0x0010200001047983 */ /* 0x000ee40000300a00 */
[----:B------:R-:W-:Y:S02]  /*23d70*/  STL.64 [R1+0x270], R20 ;  /* 0x0002701401007387 */ /* 0x000fe40000100a00 */
[----:B------:R0:W-:Y:S02]  /*23d80*/  STL.64 [R1+0x278], R22 ;  /* 0x0002781601007387 */ /* 0x0001e40000100a00 */
[----:B0-----:R-:W3:Y:S02]  /*23d90*/  LDL.LU.64 R22, [R1+0x1018] ;  /* 0x0010180001167983 */ /* 0x001ee40000300a00 */
[C---:B---3--:R-:W-:Y:S11]  /*23da0*/  HMMA.16816.F32.BF16 R4, R16.reuse, R22, R4 ;  /* 0x000000161004723c */ /* 0x048ff60000041804 */
[----:B------:R-:W-:Y:S11]  /*23db0*/  @!UPT UIADD3 URZ, URZ, URZ, URZ ;  /* 0x0000003f3f3ff290 */ /* 0x000ff6000fffe03f */
[----:B------:R-:W-:Y:S01]  /*23dc0*/  @!UPT UIADD3 URZ, URZ, URZ, URZ ;  /* 0x0000003f3f3ff290 */ /* 0x000fe2000fffe03f */
[----:B------:R-:W-:Y:S01]  /*23dd0*/  STL.64 [R1+0x260], R4 ;  /* 0x0002600401007387 */ /* 0x000fe20000100a00 */
[----:B------:R0:W-:Y:S03]  /*23de0*/  STL.64 [R1+0x268], R6 ;  /* 0x0002680601007387 */ /* 0x0001e60000100a00 */
[----:B0-----:R-:W3:Y:S01]  /*23df0*/  LDL.LU.64 R6, [R1+0x1010] ;  /* 0x0010100001067983 */ /* 0x001ee20000300a00 */
[----:B------:R0:W-:Y:S02]  /*23e00*/  STL.64 [R1+0xf98], R22 ;  /* 0x000f981601007387 */ /* 0x0001e40000100a00 */
[----:B------:R-:W4:Y:S02]  /*23e10*/  LDL.LU R20, [R1+0x3a0] ;  /* 0x0003a00001147983 */ /* 0x000f240000300800 */
[----:B------:R-:W4:Y:S01]  /*23e20*/  LDL.LU R21, [R1+0x3a4] ;  /* 0x0003a40001157983 */ /* 0x000f220000300800 */
[----:B0-----:R-:W2:Y:S01]  /*23e30*/  LDL.LU R22, [R1+0x3a8] ;  /* 0x0003a80001167983 */ /* 0x001ea20000300800 */
[----:B------:R-:W2:Y:S01]  /*23e40*/  LDL.LU R23, [R1+0x3ac] ;  /* 0x0003ac0001177983 */ /* 0x000ea20000300800 */
[----:B---3--:R-:W-:Y:S02]  /*23e50*/  HMMA.16816.F32.BF16 R16, R16, R6, R24 ;  /* 0x000000061010723c */ /* 0x008fe40000041818 */
[----:B--2---:R-:W-:Y:S01]  /*23e60*/  STL.64 [R1+0xfa8], R22 ;  /* 0x000fa81601007387 */ /* 0x004fe20000100a00 */
[----:B----4-:R0:W-:Y:S03]  /*23e70*/  STL.64 [R1+0xfa0], R20 ;  /* 0x000fa01401007387 */ /* 0x0101e60000100a00 */
[----:B0-----:R-:W2:Y:S01]  /*23e80*/  LDL.LU R20, [R1+0x3c0] ;  /* 0x0003c00001147983 */ /* 0x001ea20000300800 */
[----:B------:R-:W2:Y:S02]  /*23e90*/  LDL.LU R21, [R1+0x3c4] ;  /* 0x0003c40001157983 */ /* 0x000ea40000300800 */
[----:B------:R-:W2:Y:S02]  /*23ea0*/  LDL.LU R22, [R1+0x3c8] ;  /* 0x0003c80001167983 */ /* 0x000ea40000300800 */
[----:B------:R-:W2:Y:S01]  /*23eb0*/  LDL.LU R23, [R1+0x3cc] ;  /* 0x0003cc0001177983 */ /* 0x000ea20000300800 */
[----:B------:R-:W3:Y:S01]  /*23ec0*/  LDL.LU.64 R26, [R1+0x1008] ;  /* 0x00100800011a7983 */ /* 0x000ee20000300a00 */
[----:B------:R-:W3:Y:S01]  /*23ed0*/  LDL.LU.64 R24, [R1+0x1000] ;  /* 0x0010000001187983 */ /* 0x000ee20000300a00 */
[----:B------:R-:W-:-:S02]  /*23ee0*/  MOV R10, R2 ;  /* 0x00000002000a7202 */ /* 0x000fc40000000f00 */
[----:B------:R-:W-:-:S07]  /*23ef0*/  MOV R11, R0 ;  /* 0x00000000000b7202 */ /* 0x000fce0000000f00 */
[----:B------:R-:W-:Y:S01]  /*23f00*/  STL.64 [R1+0x240], R16 ;  /* 0x0002401001007387 */ /* 0x000fe20000100a00 */
[----:B------:R0:W-:Y:S03]  /*23f10*/  STL.64 [R1+0x248], R18 ;  /* 0x0002481201007387 */ /* 0x0001e60000100a00 */
[----:B0-----:R-:W4:Y:S01]  /*23f20*/  LDL.64 R18, [R1+0x18] ;  /* 0x0000180001127983 */ /* 0x001f220000100a00 */
[C---:B---3--:R-:W-:Y:S03]  /*23f30*/  HMMA.16816.F32.BF16 R8, R24.reuse, R10, R12 ;  /* 0x0000000a1808723c */ /* 0x048fe6000004180c */
[----:B------:R-:W3:Y:S01]  /*23f40*/  LDL.LU.64 R14, [R1+0xff8] ;  /* 0x000ff800010e7983 */ /* 0x000ee20000300a00 */
[----:B------:R-:W3:Y:S11]  /*23f50*/  LDL.LU.64 R12, [R1+0xff0] ;  /* 0x000ff000010c7983 */ /* 0x000ef60000300a00 */
[----:B------:R-:W-:Y:S08]  /*23f60*/  @!UPT UIADD3 URZ, URZ, URZ, URZ ;  /* 0x0000003f3f3ff290 */ /* 0x000ff0000fffe03f */
[----:B------:R-:W-:Y:S01]  /*23f70*/  STL.64 [R1+0x400], R8 ;  /* 0x0004000801007387 */ /* 0x000fe20000100a00 */
[----:B------:R0:W-:Y:S03]  /*23f80*/  STL.64 [R1+0x408], R10 ;  /* 0x0004080a01007387 */ /* 0x0001e60000100a00 */
[----:B0-----:R-:W3:Y:S02]  /*23f90*/  LDL.LU.64 R10, [R1+0xfe8] ;  /* 0x000fe800010a7983 */ /* 0x001ee40000300a00 */
[C---:B---3--:R-:W-:Y:S01]  /*23fa0*/  HMMA.16816.F32.BF16 R12, R24.reuse, R10, R12 ;  /* 0x0000000a180c723c */ /* 0x048fe2000004180c */
[----:B------:R-:W-:Y:S01]  /*23fb0*/  IMAD.MOV.U32 R2, RZ, RZ, R10 ;  /* 0x000000ffff027224 */ /* 0x000fe200078e000a */
[----:B------:R-:W-:Y:S11]  /*23fc0*/  MOV R3, R11 ;  /* 0x0000000b00037202 */ /* 0x000ff60000000f00 */
[----:B------:R-:W-:Y:S10]  /*23fd0*/  @!UPT UIADD3 URZ, URZ, URZ, URZ ;  /* 0x0000003f3f3ff290 */ /* 0x000ff4000fffe03f */
[----:B------:R-:W-:Y:S01]  /*23fe0*/  STL.64 [R1+0x3f0], R12 ;  /* 0x0003f00c01007387 */ /* 0x000fe20000100a00 */
[----:B------:R0:W-:Y:S03]  /*23ff0*/  STL.64 [R1+0x3f8], R14 ;  /* 0x0003f80e01007387 */ /* 0x0001e60000100a00 */
[----:B0-----:R-:W3:Y:S01]  /*24000*/  LDL.LU.64 R14, [R1+0xfe0] ;  /* 0x000fe000010e7983 */ /* 0x001ee20000300a00 */
[----:B------:R-:W3:Y:S02]  /*24010*/  LDL.LU.64 R12, [R1+0xfd8] ;  /* 0x000fd800010c7983 */ /* 0x000ee40000300a00 */
[----:B------:R-:W3:Y:S02]  /*24020*/  LDL.LU.64 R10, [R1+0xfd0] ;  /* 0x000fd000010a7983 */ /* 0x000ee40000300a00 */
[----:B------:R-:W-:Y:S01]  /*24030*/  STL [R1+0xf94], R3 ;  /* 0x000f940301007387 */ /* 0x000fe20000100800 */
[----:B------:R-:W-:Y:S01]  /*24040*/  STL [R1+0xf90], R2 ;  /* 0x000f900201007387 */ /* 0x000fe20000100800 */
[----:B---3--:R-:W-:Y:S01]  /*24050*/  HMMA.16816.F32.BF16 R12, R24, R10, R12 ;  /* 0x0000000a180c723c */ /* 0x008fe2000004180c */
[----:B------:R-:W-:-:S02]  /*24060*/  MOV R5, R10 ;  /* 0x0000000a00057202 */ /* 0x000fc40000000f00 */
[----:B------:R-:W-:Y:S11]  /*24070*/  MOV R4, R11 ;  /* 0x0000000b00047202 */ /* 0x000ff60000000f00 */
[----:B------:R-:W-:Y:S09]  /*24080*/  @!UPT UIADD3 URZ, URZ, URZ, URZ ;  /* 0x0000003f3f3ff290 */ /* 0x000ff2000fffe03f */
[----:B------:R-:W-:Y:S01]  /*24090*/  STL.64 [R1+0x3e0], R12 ;  /* 0x0003e00c01007387 */ /* 0x000fe20000100a00 */
[----:B------:R0:W-:Y:S03]  /*240a0*/  STL.64 [R1+0x3e8], R14 ;  /* 0x0003e80e01007387 */ /* 0x0001e60000100a00 */
[----:B0-----:R-:W3:Y:S01]  /*240b0*/  LDL.LU.64 R14, [R1+0xfc8] ;  /* 0x000fc800010e7983 */ /* 0x001ee20000300a00 */
[----:B------:R-:W3:Y:S02]  /*240c0*/  LDL.LU.64 R12, [R1+0xfc0] ;  /* 0x000fc000010c7983 */ /* 0x000ee40000300a00 */
[----:B------:R-:W3:Y:S02]  /*240d0*/  LDL.LU.64 R10, [R1+0xfb8] ;  /* 0x000fb800010a7983 */ /* 0x000ee40000300a00 */
[C---:B---3--:R-:W-:Y:S11]  /*240e0*/  HMMA.16816.F32.BF16 R12, R24.reuse, R10, R12 ;  /* 0x0000000a180c723c */ /* 0x048ff6000004180c */
[----:B------:R-:W-:Y:S11]  /*240f0*/  @!UPT UIADD3 URZ, URZ, URZ, URZ ;  /* 0x0000003f3f3ff290 */ /* 0x000ff6000fffe03f */
[----:B------:R-:W-:Y:S01]  /*24100*/  @!UPT UIADD3 URZ, URZ, URZ, URZ ;  /* 0x0000003f3f3ff290 */ /* 0x000fe2000fffe03f */
[----:B------:R-:W-:Y:S01]  /*24110*/  STL.64 [R1+0x3d0], R12 ;  /* 0x0003d00c01007387 */ /* 0x000fe20000100a00 */
[----:B------:R0:W-:Y:S03]  /*24120*/  STL.64 [R1+0x3d8], R14 ;  /* 0x0003d80e01007387 */ /* 0x0001e60000100a00 */
[----:B0-----:R-:W2:Y:S02]  /*24130*/  LDL.LU.64 R14, [R1+0xfb0] ;  /* 0x000fb000010e7983 */ /* 0x001ea40000300a00 */
[----:B--2---:R-:W-:Y:S02]  /*24140*/  HMMA.16816.F32.BF16 R12, R24, R14, R20 ;  /* 0x0000000e180c723c */ /* 0x004fe40000041814 */
[----:B------:R-:W2:Y:S01]  /*24150*/  LDL.LU.64 R22, [R1+0xfa8] ;  /* 0x000fa80001167983 */ /* 0x000ea20000300a00 */
[----:B------:R-:W2:Y:S01]  /*24160*/  LDL.LU.64 R20, [R1+0xfa0] ;  /* 0x000fa00001147983 */ /* 0x000ea20000300a00 */
[----:B----4-:R-:W-:-:S02]  /*24170*/  MOV R0, R18 ;  /* 0x0000001200007202 */ /* 0x010fc40000000f00 */
[----:B------:R-:W-:Y:S11]  /*24180*/  MOV R29, R19 ;  /* 0x00000013001d7202 */ /* 0x000ff60000000f00 */
[----:B------:R-:W-:Y:S06]  /*24190*/  @!UPT UIADD3 URZ, URZ, URZ, URZ ;  /* 0x0000003f3f3ff290 */ /* 0x000fec000fffe03f */
[----:B------:R-:W-:Y:S01]  /*241a0*/  STL.64 [R1+0x3c0], R12 ;  /* 0x0003c00c01007387 */ /* 0x000fe20000100a00 */
[----:B------:R-:W-:Y:S02]  /*241b0*/  STL.64 [R1+0x3c8], R14 ;  /* 0x0003c80e01007387 */ /* 0x000fe40000100a00 */
[----:B-----5:R-:W0:Y:S02]  /*241c0*/  LDSM.16.M88.4 R12, [R28+0x15000] ;  /* 0x015000001c0c783b */ /* 0x020e240000000200 */
[----:B0-----:R-:W-:Y:S02]  /*241d0*/  STL.64 [R1+0xf08], R14 ;  /* 0x000f080e01007387 */ /* 0x001fe40000100a00 */
[----:B------:R0:W-:Y:S02]  /*241e0*/  STL.64 [R1+0xf00], R12 ;  /* 0x000f000c01007387 */ /* 0x0001e40000100a00 */
[----:B0-----:R-:W3:Y:S01]  /*241f0*/  LDL.LU R12, [R1+0x380] ;  /* 0x00038000010c7983 */ /* 0x001ee20000300800 */
[----:B------:R-:W3:Y:S02]  /*24200*/  LDL.LU R13, [R1+0x384] ;  /* 0x00038400010d7983 */ /* 0x000ee40000300800 */
[----:B------:R-:W3:Y:S02]  /*24210*/  LDL.LU R14, [R1+0x388] ;  /* 0x00038800010e7983 */ /* 0x000ee40000300800 */
[----:B------:R-:W3:Y:S01]  /*24220*/  LDL.LU R15, [R1+0x38c] ;  /* 0x00038c00010f7983 */ /* 0x000ee20000300800 */
[C---:B--2---:R-:W-:Y:S01]  /*24230*/  HMMA.16816.F32.BF16 R20, R24.reuse, R18, R20 ;  /* 0x000000121814723c */ /* 0x044fe20000041814 */
[----:B------:R-:W0:Y:S11]  /*24240*/  LDSM.16.M88.4 R16, [R28+0x15400] ;  /* 0x015400001c10783b */ /* 0x000e360000000200 */
[----:B------:R-:W-:Y:S11]  /*24250*/  @!UPT UIADD3 URZ, URZ, URZ, URZ ;  /* 0x0000003f3f3ff290 */ /* 0x000ff6000fffe03f */
[----:B------:R-:W-:Y:S01]  /*24260*/  STL.64 [R1+0x3a0], R20 ;  /* 0x0003a01401007387 */ /* 0x000fe20000100a00 */
[----:B------:R1:W-:Y:S03]  /*24270*/  STL.64 [R1+0x3a8], R22 ;  /* 0x0003a81601007387 */ /* 0x0003e60000100a00 */
[----:B-1----:R-:W2:Y:S04]  /*24280*/  LDL.LU.64 R22, [R1+0xf98] ;  /* 0x000f980001167983 */ /* 0x002ea80000300a00 */
[----:B0-----:R-:W-:Y:S01]  /*24290*/  STL.64 [R1+0xe80], R18 ;  /* 0x000e801201007387 */ /* 0x001fe20000100a00 */
[----:B------:R0:W-:Y:S03]  /*242a0*/  STL.64 [R1+0xe78], R16 ;  /* 0x000e781001007387 */ /* 0x0001e60000100a00 */
[----:B0-----:R-:W2:Y:S01]  /*242b0*/  LDL.LU R16, [R1+0x390] ;  /* 0x0003900001107983 */ /* 0x001ea20000300800 */
[----:B------:R-:W2:Y:S02]  /*242c0*/  LDL.LU R17, [R1+0x394] ;  /* 0x0003940001117983 */ /* 0x000ea40000300800 */
[----:B------:R-:W2:Y:S02]  /*242d0*/  LDL.LU R18, [R1+0x398] ;  /* 0x0003980001127983 */ /* 0x000ea40000300800 */
[----:B------:R-:W2:Y:S02]  /*242e0*/  LDL.LU R19, [R1+0x39c] ;  /* 0x00039c0001137983 */ /* 0x000ea40000300800 */
[C---:B--2---:R-:W-:Y:S01]  /*242f0*/  HMMA.16816.F32.BF16 R16, R24.reuse, R22, R16 ;  /* 0x000000161810723c */ /* 0x044fe20000041810 */
[----:B------:R-:W0:Y:S04]  /*24300*/  LDSM.16.M88.4 R20, [R28+0x15800] ;  /* 0x015800001c14783b */ /* 0x000e280000000200 */
[----:B0-----:R-:W-:Y:S11]  /*24310*/  STL.64 [R1+0xe08], R22 ;  /* 0x000e081601007387 */ /* 0x001ff60000100a00 */
[----:B------:R-:W-:Y:S07]  /*24320*/  @!UPT UIADD3 URZ, URZ, URZ, URZ ;  /* 0x0000003f3f3ff290 */ /* 0x000fee000fffe03f */
[----:B------:R-:W-:Y:S02]  /*24330*/  STL.64 [R1+0x390], R16 ;  /* 0x0003901001007387 */ /* 0x000fe40000100a00 */
[----:B------:R-:W-:Y:S02]  /*24340*/  STL.64 [R1+0x398], R18 ;  /* 0x0003981201007387 */ /* 0x000fe40000100a00 */
[----:B------:R0:W-:Y:S02]  /*24350*/  STL.64 [R1+0xe00], R20 ;  /* 0x000e001401007387 */ /* 0x0001e40000100a00 */
        /* <DEDUP_REMOVED lines=8> */
[----:B------:R-:W4:Y:S02]  /*243e0*/  LDL.LU R22, [R1+0x2d8] ;  /* 0x0002d80001167983 */ /* 0x000f240000300800 */
[----:B------:R-:W4:Y:S01]  /*243f0*/  LDL.LU R23, [R1+0x2dc] ;  /* 0x0002dc0001177983 */ /* 0x000f220000300800 */
[----:B---3--:R-:W-:Y:S01]  /*24400*/  HMMA.16816.F32.BF16 R12, R24, R6, R12 ;  /* 0x00000006180c723c */ /* 0x008fe2000004180c */
[----:B------:R-:W-:Y:S01]  /*24410*/  IMAD.MOV.U32 R2, RZ, RZ, R11 ;  /* 0x000000ffff027224 */ /* 0x000fe200078e000b */
[----:B------:R-:W-:Y:S01]  /*24420*/  MOV R3, R10 ;  /* 0x0000000a00037202 */ /* 0x000fe20000000f00 */
[----:B------:R-:W-:Y:S04]  /*24430*/  LDSM.16.M88.4 R24, [R28+0x15c00] ;  /* 0x015c00001c18783b */ /* 0x000fe80000000200 */
[----:B------:R-:W0:Y:S04]  /*24440*/  LDSM.16.M88.4 R8, [R28+0x14c00] ;  /* 0x014c00001c08783b */ /* 0x000e280000000200 */
[----:B----4-:R1:W-:Y:S01]  /*24450*/  STL.64 [R1+0xf28], R22 ;  /* 0x000f281601007387 */ /* 0x0103e20000100a00 */
[----:B--2---:R-:W-:Y:S03]  /*24460*/  STL.64 [R1+0xf20], R20 ;  /* 0x000f201401007387 */ /* 0x004fe60000100a00 */
[----:B-1----:R-:W2:Y:S04]  /*24470*/  LDL.64 R22, [R1+0x28] ;  /* 0x0000280001167983 */ /* 0x002ea80000100a00 */
[----:B--2---:R1:W-:Y:S02]  /*24480*/  STL.64 [R1+0xf38], R22 ;  /* 0x000f381601007387 */ /* 0x0043e40000100a00 */
[----:B-1----:R-:W-:-:S02]  /*24490*/  MOV R22, R3 ;  /* 0x0000000300167202 */ /* 0x002fc40000000f00 */
[----:B------:R-:W-:Y:S01]  /*244a0*/  MOV R23, R2 ;  /* 0x0000000200177202 */ /* 0x000fe20000000f00 */
[----:B------:R-:W2:Y:S01]  /*244b0*/  LDL.LU R3, [R1+0xf94] ;  /* 0x000f940001037983 */ /* 0x000ea20000300800 */
[----:B------:R-:W3:Y:S03]  /*244c0*/  LDL.LU R2, [R1+0xf90] ;  /* 0x000f900001027983 */ /* 0x000ee60000300800 */
[----:B------:R1:W-:Y:S01]  /*244d0*/  STL.64 [R1+0xf50], R22 ;  /* 0x000f501601007387 */ /* 0x0003e20000100a00 */
[----:B------:R-:W-:Y:S02]  /*244e0*/  STL.64 [R1+0x340], R12 ;  /* 0x0003400c01007387 */ /* 0x000fe40000100a00 */
[----:B------:R4:W-:Y:S02]  /*244f0*/  STL.64 [R1+0x348], R14 ;  /* 0x0003480e01007387 */ /* 0x0009e40000100a00 */
[----:B-1----:R-:W-:Y:S01]  /*24500*/  IMAD.MOV.U32 R22, RZ, RZ, R5 ;  /* 0x000000ffff167224 */ /* 0x002fe200078e0005 */
[----:B------:R-:W-:Y:S01]  /*24510*/  MOV R23, R4 ;  /* 0x0000000400177202 */ /* 0x000fe20000000f00 */
[----:B----4-:R-:W0:Y:S04]  /*24520*/  LDL.64 R14, [R1+0x68] ;  /* 0x00006800010e7983 */ /* 0x010e280000100a00 */
[----:B------:R-:W-:Y:S01]  /*24530*/  STL.64 [R1+0xf70], R22 ;  /* 0x000f701601007387 */ /* 0x000fe20000100a00 */
[----:B------:R1:W-:Y:S02]  /*24540*/  STL.64 [R1+0xf30], R6 ;  /* 0x000f300601007387 */ /* 0x0003e40000100a00 */
[----:B------:R-:W4:Y:S02]  /*24550*/  LDL.LU R4, [R1+0x2e0] ;  /* 0x0002e00001047983 */ /* 0x000f240000300800 */
[----:B------:R-:W4:Y:S01]  /*24560*/  LDL.LU R5, [R1+0x2e4] ;  /* 0x0002e40001057983 */ /* 0x000f220000300800 */
[----:B-1----:R-:W5:Y:S01]  /*24570*/  LDL.LU R6, [R1+0x2e8] ;  /* 0x0002e80001067983 */ /* 0x002f620000300800 */
[----:B------:R-:W5:Y:S02]  /*24580*/  LDL.LU R7, [R1+0x2ec] ;  /* 0x0002ec0001077983 */ /* 0x000f640000300800 */
[----:B------:R-:W2:Y:S02]  /*24590*/  LDL.LU R20, [R1+0x360] ;  /* 0x0003600001147983 */ /* 0x000ea40000300800 */
[----:B------:R-:W2:Y:S01]  /*245a0*/  LDL.LU R21, [R1+0x364] ;  /* 0x0003640001157983 */ /* 0x000ea20000300800 */
[----:B------:R-:W2:Y:S01]  /*245b0*/  LDL.LU R22, [R1+0x368] ;  /* 0x0003680001167983 */ /* 0x000ea20000300800 */
[----:B------:R-:W2:Y:S03]  /*245c0*/  LDL.LU R23, [R1+0x36c] ;  /* 0x00036c0001177983 */ /* 0x000ea60000300800 */
[----:B--2---:R-:W-:Y:S01]  /*245d0*/  STL.64 [R1+0xf80], R22 ;  /* 0x000f801601007387 */ /* 0x004fe20000100a00 */
[----:B------:R1:W-:Y:S03]  /*245e0*/  STL.64 [R1+0xf78], R20 ;  /* 0x000f781401007387 */ /* 0x0003e60000100a00 */
[----:B-1----:R-:W0:Y:S01]  /*245f0*/  LDL.LU R20, [R1+0x370] ;  /* 0x0003700001147983 */ /* 0x002e220000300800 */
[----:B------:R-:W0:Y:S02]  /*24600*/  LDL.LU R21, [R1+0x374] ;  /* 0x0003740001157983 */ /* 0x000e240000300800 */
[----:B------:R-:W0:Y:S02]  /*24610*/  LDL.LU R22, [R1+0x378] ;  /* 0x0003780001167983 */ /* 0x000e240000300800 */
[----:B------:R-:W0:Y:S01]  /*24620*/  LDL.LU R23, [R1+0x37c] ;  /* 0x00037c0001177983 */ /* 0x000e220000300800 */
[----:B-----5:R-:W-:Y:S01]  /*24630*/  STL.64 [R1+0xf48], R6 ;  /* 0x000f480601007387 */ /* 0x020fe20000100a00 */
[----:B----4-:R1:W-:Y:S03]  /*24640*/  STL.64 [R1+0xf40], R4 ;  /* 0x000f400401007387 */ /* 0x0103e60000100a00 */
[----:B-1----:R-:W2:Y:S01]  /*24650*/  LDL.LU R4, [R1+0x2f0] ;  /* 0x0002f00001047983 */ /* 0x002ea20000300800 */
[----:B------:R-:W2:Y:S02]  /*24660*/  LDL.LU R5, [R1+0x2f4] ;  /* 0x0002f40001057983 */ /* 0x000ea40000300800 */
[----:B------:R-:W4:Y:S02]  /*24670*/  LDL.LU R6, [R1+0x2f8] ;  /* 0x0002f80001067983 */ /* 0x000f240000300800 */
[----:B------:R-:W4:Y:S02]  /*24680*/  LDL.LU R7, [R1+0x2fc] ;  /* 0x0002fc0001077983 */ /* 0x000f240000300800 */
[----:B----4-:R-:W-:Y:S01]  /*24690*/  STL.64 [R1+0xf60], R6 ;  /* 0x000f600601007387 */ /* 0x010fe20000100a00 */
[----:B--2---:R1:W-:Y:S03]  /*246a0*/  STL.64 [R1+0xf58], R4 ;  /* 0x000f580401007387 */ /* 0x0043e60000100a00 */
[----:B-1----:R-:W2:Y:S01]  /*246b0*/  LDL.LU R4, [R1+0x350] ;  /* 0x0003500001047983 */ /* 0x002ea20000300800 */
[----:B------:R-:W2:Y:S02]  /*246c0*/  LDL.LU R5, [R1+0x354] ;  /* 0x0003540001057983 */ /* 0x000ea40000300800 */
[----:B------:R-:W2:Y:S02]  /*246d0*/  LDL.LU R6, [R1+0x358] ;  /* 0x0003580001067983 */ /* 0x000ea40000300800 */
[----:B------:R-:W2:Y:S01]  /*246e0*/  LDL.LU R7, [R1+0x35c] ;  /* 0x00035c0001077983 */ /* 0x000ea20000300800 */
[----:B------:R-:W4:Y:S01]  /*246f0*/  LDL.LU R16, [R1+0x1f0] ;  /* 0x0001f00001107983 */ /* 0x000f220000300800 */
[----:B------:R-:W4:Y:S02]  /*24700*/  LDL.LU R17, [R1+0x1f4] ;  /* 0x0001f40001117983 */ /* 0x000f240000300800 */
[----:B------:R-:W5:Y:S02]  /*24710*/  LDL.LU R18, [R1+0x1f8] ;  /* 0x0001f80001127983 */ /* 0x000f640000300800 */
[----:B------:R-:W5:Y:S01]  /*24720*/  LDL.LU R19, [R1+0x1fc] ;  /* 0x0001fc0001137983 */ /* 0x000f620000300800 */
[----:B0-----:R-:W-:Y:S01]  /*24730*/  HMMA.16816.F32.BF16 R20, R8, R14, R20 ;  /* 0x0000000e0814723c */ /* 0x001fe20000041814 */
[----:B-----5:R0:W-:Y:S01]  /*24740*/  STL.64 [R1+0xe90], R18 ;  /* 0x000e901201007387 */ /* 0x0201e20000100a00 */
[----:B----4-:R-:W-:Y:S03]  /*24750*/  STL.64 [R1+0xe88], R16 ;  /* 0x000e881001007387 */ /* 0x010fe60000100a00 */
[----:B0-----:R-:W4:Y:S01]  /*24760*/  LDL.64 R18, [R1+0x8] ;  /* 0x0000080001127983 */ /* 0x001f220000100a00 */
[----:B------:R-:W5:Y:S02]  /*24770*/  LDL.LU R28, [R1+0xf8c] ;  /* 0x000f8c00011c7983 */ /* 0x000f640000300800 */
[----:B------:R3:W-:Y:S02]  /*24780*/  STL.64 [R1+0xd28], R26 ;  /* 0x000d281a01007387 */ /* 0x0007e40000100a00 */
[----:B------:R-:W-:Y:S01]  /*24790*/  STL.64 [R1+0xd20], R24 ;  /* 0x000d201801007387 */ /* 0x000fe20000100a00 */
[----:B---3--:R-:W-:-:S02]  /*247a0*/  MOV R26, R2 ;  /* 0x00000002001a7202 */ /* 0x008fc40000000f00 */
[----:B------:R-:W3:Y:S10]  /*247b0*/  LDL.LU R2, [R1+0xf88] ;  /* 0x000f880001027983 */ /* 0x000ef40000300800 */
[----:B------:R-:W-:Y:S02]  /*247c0*/  STL.64 [R1+0x440], R20 ;  /* 0x0004401401007387 */ /* 0x000fe40000100a00 */
[----:B------:R0:W-:Y:S02]  /*247d0*/  STL.64 [R1+0x448], R22 ;  /* 0x0004481601007387 */ /* 0x0001e40000100a00 */
[----:B0-----:R-:W2:Y:S01]  /*247e0*/  LDL.LU.64 R22, [R1+0xf80] ;  /* 0x000f800001167983 */ /* 0x001ea20000300a00 */
[----:B------:R-:W2:Y:S01]  /*247f0*/  LDL.LU.64 R20, [R1+0xf78] ;  /* 0x000f780001147983 */ /* 0x000ea20000300a00 */
[----:B------:R-:W-:Y:S01]  /*24800*/  MOV R27, R3 ;  /* 0x00000003001b7202 */ /* 0x000fe20000000f00 */
[----:B------:R-:W3:Y:S01]  /*24810*/  LDL.LU R12, [R1+0x2b0] ;  /* 0x0002b000010c7983 */ /* 0x000ee20000300800 */
[----:B------:R-:W-:Y:S01]  /*24820*/  MOV R16, R14 ;  /* 0x0000000e00107202 */ /* 0x000fe20000000f00 */
[----:B------:R-:W3:Y:S01]  /*24830*/  LDL.LU R13, [R1+0x2b4] ;  /* 0x0002b400010d7983 */ /* 0x000ee20000300800 */
[----:B------:R-:W-:-:S02]  /*24840*/  IMAD.MOV.U32 R3, RZ, RZ, R15 ;  /* 0x000000ffff037224 */ /* 0x000fc400078e000f */
[----:B------:R-:W3:Y:S02]  /*24850*/  LDL.LU R14, [R1+0x2b8] ;  /* 0x0002b800010e7983 */ /* 0x000ee40000300800 */
[----:B------:R-:W3:Y:S01]  /*24860*/  LDL.LU R15, [R1+0x2bc] ;  /* 0x0002bc00010f7983 */ /* 0x000ee20000300800 */
[C---:B--2---:R-:W-:Y:S11]  /*24870*/  HMMA.16816.F32.BF16 R20, R8.reuse, R26, R20 ;  /* 0x0000001a0814723c */ /* 0x044ff60000041814 */
[----:B------:R-:W-:Y:S11]  /*24880*/  @!UPT UIADD3 URZ, URZ, URZ, URZ ;  /* 0x0000003f3f3ff290 */ /* 0x000ff6000fffe03f */
[----:B------:R-:W-:Y:S01]  /*24890*/  @!UPT UIADD3 URZ, URZ, URZ, URZ ;  /* 0x0000003f3f3ff290 */ /* 0x000fe2000fffe03f */
[----:B------:R-:W-:Y:S01]  /*248a0*/  STL.64 [R1+0x430], R20 ;  /* 0x0004301401007387 */ /* 0x000fe20000100a00 */
[----:B------:R0:W-:Y:S03]  /*248b0*/  STL.64 [R1+0x438], R22 ;  /* 0x0004381601007387 */ /* 0x0001e60000100a00 */
[----:B0-----:R-:W2:Y:S01]  /*248c0*/  LDL.LU.64 R22, [R1+0xf70] ;  /* 0x000f700001167983 */ /* 0x001ea20000300a00 */
[----:B------:R0:W-:Y:S02]  /*248d0*/  STL.64 [R1+0xef8], R26 ;  /* 0x000ef81a01007387 */ /* 0x0001e40000100a00 */
[----:B0-----:R-:W-:Y:S02]  /*248e0*/  MOV R26, R0 ;  /* 0x00000000001a7202 */ /* 0x001fe40000000f00 */
[----:B------:R-:W3:Y:S01]  /*248f0*/  LDL.LU R0, [R1+0xf68] ;  /* 0x000f680001007983 */ /* 0x000ee20000300800 */
[C---:B--2---:R-:W-:Y:S03]  /*24900*/  HMMA.16816.F32.BF16 R20, R8.reuse, R22, R4 ;  /* 0x000000160814723c */ /* 0x044fe60000041804 */
[----:B------:R-:W2:Y:S01]  /*24910*/  LDL.LU.64 R6, [R1+0xf60] ;  /* 0x000f600001067983 */ /* 0x000ea20000300a00 */
[----:B------:R-:W2:Y:S11]  /*24920*/  LDL.LU.64 R4, [R1+0xf58] ;  /* 0x000f580001047983 */ /* 0x000eb60000300a00 */
[----:B------:R-:W-:Y:S08]  /*24930*/  @!UPT UIADD3 URZ, URZ, URZ, URZ ;  /* 0x0000003f3f3ff290 */ /* 0x000ff0000fffe03f */
[----:B------:R-:W-:Y:S01]  /*24940*/  STL.64 [R1+0x420], R20 ;  /* 0x0004201401007387 */ /* 0x000fe20000100a00 */
[----:B------:R0:W-:Y:S03]  /*24950*/  STL.64 [R1+0x428], R22 ;  /* 0x0004281601007387 */ /* 0x0001e60000100a00 */
[----:B0-----:R-:W2:Y:S02]  /*24960*/  LDL.LU.64 R22, [R1+0xf50] ;  /* 0x000f500001167983 */ /* 0x001ea40000300a00 */
[C---:B--2---:R-:W-:Y:S02]  /*24970*/  HMMA.16816.F32.BF16 R20, R8.reuse, R22, R4 ;  /* 0x000000160814723c */ /* 0x044fe40000041804 */
[----:B------:R-:W2:Y:S01]  /*24980*/  LDL.LU.64 R6, [R1+0xf48] ;  /* 0x000f480001067983 */ /* 0x000ea20000300a00 */
[----:B------:R-:W2:Y:S11]  /*24990*/  LDL.LU.64 R4, [R1+0xf40] ;  /* 0x000f400001047983 */ /* 0x000eb60000300a00 */
[----:B------:R-:W-:Y:S09]  /*249a0*/  @!UPT UIADD3 URZ, URZ, URZ, URZ ;  /* 0x0000003f3f3ff290 */ /* 0x000ff2000fffe03f */
[----:B------:R-:W-:Y:S01]  /*249b0*/  STL.64 [R1+0x410], R20 ;  /* 0x0004101401007387 */ /* 0x000fe20000100a00 */
[----:B------:R0:W-:Y:S03]  /*249c0*/  STL.64 [R1+0x418], R22 ;  /* 0x0004181601007387 */ /* 0x0001e60000100a00 */
[----:B0-----:R-:W2:Y:S02]  /*249d0*/  LDL.LU.64 R22, [R1+0xf38] ;  /* 0x000f380001167983 */ /* 0x001ea40000300a00 */
[----:B--2---:R-:W-:Y:S11]  /*249e0*/  HMMA.16816.F32.BF16 R4, R8, R22, R4 ;  /* 0x000000160804723c */ /* 0x004ff60000041804 */
[----:B------:R-:W-:Y:S11]  /*249f0*/  @!UPT UIADD3 URZ, URZ, URZ, URZ ;  /* 0x0000003f3f3ff290 */ /* 0x000ff6000fffe03f */
[----:B------:R-:W-:Y:S01]  /*24a00*/  @!UPT UIADD3 URZ, URZ, URZ, URZ ;  /* 0x0000003f3f3ff290 */ /* 0x000fe2000fffe03f */
[----:B------:R0:W-:Y:S01]  /*24a10*/  STL.64 [R1+0x380], R4 ;  /* 0x0003800401007387 */ /* 0x0001e20000100a00 */
[----:B------:R1:W-:Y:S01]  /*24a20*/  STL.64 [R1+0x388], R6 ;  /* 0x0003880601007387 */ /* 0x0003e20000100a00 */
[----:B0-----:R-:W-:Y:S02]  /*24a30*/  MOV R5, R22 ;  /* 0x0000001600057202 */ /* 0x001fe40000000f00 */
[----:B-1----:R-:W3:Y:S01]  /*24a40*/  LDL.LU.64 R6, [R1+0xf30] ;  /* 0x000f300001067983 */ /* 0x002ee20000300a00 */
[----:B------:R-:W-:Y:S02]  /*24a50*/  MOV R4, R23 ;  /* 0x0000001700047202 */ /* 0x000fe40000000f00 */
[----:B------:R-:W2:Y:S02]  /*24a60*/  LDL.LU.64 R22, [R1+0xf28] ;  /* 0x000f280001167983 */ /* 0x000ea40000300a00 */
[----:B------:R-:W2:Y:S01]  /*24a70*/  LDL.LU.64 R20, [R1+0xf20] ;  /* 0x000f200001147983 */ /* 0x000ea20000300a00 */
[----:B------:R-:W-:-:S07]  /*24a80*/  MOV R27, R29 ;  /* 0x0000001d001b7202 */ /* 0x000fce0000000f00 */
[C---:B--2---:R-:W-:Y:S01]  /*24a90*/  HMMA.16816.F32.BF16 R24, R8.reuse, R26, R20 ;  /* 0x0000001a0818723c */ /* 0x044fe20000041814 */
[----:B------:R-:W2:Y:S01]  /*24aa0*/  LDL.LU.64 R22, [R1+0xf18] ;  /* 0x000f180001167983 */ /* 0x000ea20000300a00 */
[----:B------:R-:W2:Y:S02]  /*24ab0*/  LDL.LU.64 R20, [R1+0xf10] ;  /* 0x000f100001147983 */ /* 0x000ea40000300a00 */
[----:B----4-:R0:W-:Y:S11]  /*24ac0*/  STL.64 [R1+0xea0], R18 ;  /* 0x000ea01201007387 */ /* 0x0101f60000100a00 */
[----:B------:R-:W-:Y:S08]  /*24ad0*/  @!UPT UIADD3 URZ, URZ, URZ, URZ ;  /* 0x0000003f3f3ff290 */ /* 0x000ff0000fffe03f */
[----:B------:R-:W-:Y:S01]  /*24ae0*/  STL.64 [R1+0x370], R24 ;  /* 0x0003701801007387 */ /* 0x000fe20000100a00 */
[----:B------:R-:W-:Y:S01]  /*24af0*/  STL.64 [R1+0x378], R26 ;  /* 0x0003781a01007387 */ /* 0x000fe20000100a00 */
[C---:B--2---:R-:W-:Y:S02]  /*24b00*/  HMMA.16816.F32.BF16 R20, R8.reuse, R18, R20 ;  /* 0x000000120814723c */ /* 0x044fe40000041814 */
[----:B0-----:R-:W2:Y:S11]  /*24b10*/  LDL.LU.64 R18, [R1+0x18] ;  /* 0x0000180001127983 */ /* 0x001eb60000300a00 */
[----:B------:R-:W-:Y:S10]  /*24b20*/  @!UPT UIADD3 URZ, URZ, URZ, URZ ;  /* 0x0000003f3f3ff290 */ /* 0x000ff4000fffe03f */
[----:B------:R0:W-:Y:S01]  /*24b30*/  STL.64 [R1+0x360], R20 ;  /* 0x0003601401007387 */ /* 0x0001e20000100a00 */
[----:B------:R1:W-:Y:S03]  /*24b40*/  STL.64 [R1+0x368], R22 ;  /* 0x0003681601007387 */ /* 0x0003e60000100a00 */
[----:B--2---:R2:W-:Y:S01]  /*24b50*/  STL.64 [R1+0xeb0], R18 ;  /* 0x000eb01201007387 */ /* 0x0045e20000100a00 */
[----:B0-----:R-:W4:Y:S02]  /*24b60*/  LDL.LU R20, [R1+0x280] ;  /* 0x0002800001147983 */ /* 0x001f240000300800 */
[----:B------:R-:W4:Y:S02]  /*24b70*/  LDL.LU R21, [R1+0x284] ;  /* 0x0002840001157983 */ /* 0x000f240000300800 */
[----:B-1----:R-:W4:Y:S01]  /*24b80*/  LDL.LU R22, [R1+0x288] ;  /* 0x0002880001167983 */ /* 0x002f220000300800 */
[----:B------:R-:W4:Y:S01]  /*24b90*/  LDL.LU R23, [R1+0x28c] ;  /* 0x00028c0001177983 */ /* 0x000f220000300800 */
[----:B------:R-:W5:Y:S02]  /*24ba0*/  LDL.LU R24, [R1+0x2a0] ;  /* 0x0002a00001187983 */ /* 0x000f640000300800 */
[----:B------:R-:W5:Y:S02]  /*24bb0*/  LDL.LU R25, [R1+0x2a4] ;  /* 0x0002a40001197983 */ /* 0x000f640000300800 */
[----:B------:R-:W5:Y:S01]  /*24bc0*/  LDL.LU R26, [R1+0x2a8] ;  /* 0x0002a800011a7983 */ /* 0x000f620000300800 */
[----:B------:R-:W5:Y:S01]  /*24bd0*/  LDL.LU R27, [R1+0x2ac] ;  /* 0x0002ac00011b7983 */ /* 0x000f620000300800 */
[----:B--2---:R-:W-:Y:S01]  /*24be0*/  IMAD.MOV.U32 R18, RZ, RZ, R5 ;  /* 0x000000ffff127224 */ /* 0x004fe200078e0005 */
[----:B------:R-:W-:Y:S01]  /*24bf0*/  MOV R19, R4 ;  /* 0x0000000400137202 */ /* 0x000fe20000000f00 */
[----:B---3--:R-:W-:Y:S01]  /*24c00*/  HMMA.16816.F32.BF16 R8, R8, R6, R12 ;  /* 0x000000060808723c */ /* 0x008fe2000004180c */
[----:B----4-:R-:W-:Y:S01]  /*24c10*/  STL.64 [R1+0xef0], R22 ;  /* 0x000ef01601007387 */ /* 0x010fe20000100a00 */
[----:B------:R0:W-:Y:S03]  /*24c20*/  STL.64 [R1+0xee8], R20 ;  /* 0x000ee81401007387 */ /* 0x0001e60000100a00 */
[----:B0-----:R-:W2:Y:S01]  /*24c30*/  LDL.LU R20, [R1+0x290] ;  /* 0x0002900001147983 */ /* 0x001ea20000300800 */
[----:B------:R-:W2:Y:S02]  /*24c40*/  LDL.LU R21, [R1+0x294] ;  /* 0x0002940001157983 */ /* 0x000ea40000300800 */
[----:B------:R-:W2:Y:S02]  /*24c50*/  LDL.LU R22, [R1+0x298] ;  /* 0x0002980001167983 */ /* 0x000ea40000300800 */
[----:B------:R-:W2:Y:S01]  /*24c60*/  LDL.LU R23, [R1+0x29c] ;  /* 0x00029c0001177983 */ /* 0x000ea20000300800 */
[----:B------:R0:W-:Y:S04]  /*24c70*/  STL.64 [R1+0xec8], R18 ;  /* 0x000ec81201007387 */ /* 0x0001e80000100a00 */
[----:B0-----:R-:W3:Y:S04]  /*24c80*/  LDL.64 R18, [R1+0x38] ;  /* 0x0000380001127983 */ /* 0x001ee80000100a00 */
[----:B---3--:R0:W-:Y:S04]  /*24c90*/  STL.64 [R1+0xee0], R18 ;  /* 0x000ee01201007387 */ /* 0x0081e80000100a00 */
[----:B0-----:R-:W3:Y:S01]  /*24ca0*/  LDL.64 R18, [R1+0x48] ;  /* 0x0000480001127983 */ /* 0x001ee20000100a00 */
[----:B------:R-:W5:Y:S02]  /*24cb0*/  LDL.LU.64 R14, [R1+0xf08] ;  /* 0x000f0800010e7983 */ /* 0x000f640000300a00 */
[----:B------:R-:W5:Y:S02]  /*24cc0*/  LDL.LU.64 R12, [R1+0xf00] ;  /* 0x000f0000010c7983 */ /* 0x000f640000300a00 */
[----:B------:R0:W-:Y:S01]  /*24cd0*/  STL.64 [R1+0xea8], R6 ;  /* 0x000ea80601007387 */ /* 0x0001e20000100a00 */
[----:B------:R-:W4:Y:S01]  /*24ce0*/  LDL.LU R4, [R1+0x210] ;  /* 0x0002100001047983 */ /* 0x000f220000300800 */
[----:B------:R-:W-:Y:S02]  /*24cf0*/  STL.64 [R1+0x350], R8 ;  /* 0x0003500801007387 */ /* 0x000fe40000100a00 */
[----:B------:R1:W-:Y:S02]  /*24d00*/  STL.64 [R1+0x358], R10 ;  /* 0x0003580a01007387 */ /* 0x0003e40000100a00 */
[----:B------:R-:W4:Y:S01]  /*24d10*/  LDL.LU R5, [R1+0x214] ;  /* 0x0002140001057983 */ /* 0x000f220000300800 */
[----:B0-----:R-:W2:Y:S01]  /*24d20*/  LDL.LU R6, [R1+0x218] ;  /* 0x0002180001067983 */ /* 0x001ea20000300800 */
[----:B------:R-:W2:Y:S01]  /*24d30*/  LDL.LU R7, [R1+0x21c] ;  /* 0x00021c0001077983 */ /* 0x000ea20000300800 */
[----:B-1----:R-:W-:-:S02]  /*24d40*/  MOV R10, R16 ;  /* 0x00000010000a7202 */ /* 0x002fc40000000f00 */
[----:B------:R-:W-:Y:S01]  /*24d50*/  MOV R11, R3 ;  /* 0x00000003000b7202 */ /* 0x000fe20000000f00 */
[----:B--2---:R-:W-:Y:S01]  /*24d60*/  STL.64 [R1+0xec0], R6 ;  /* 0x000ec00601007387 */ /* 0x004fe20000100a00 */
[----:B----4-:R0:W-:Y:S03]  /*24d70*/  STL.64 [R1+0xeb8], R4 ;  /* 0x000eb80401007387 */ /* 0x0101e60000100a00 */
[----:B0-----:R-:W2:Y:S01]  /*24d80*/  LDL.LU R4, [R1+0x220] ;  /* 0x0002200001047983 */ /* 0x001ea20000300800 */
[----:B------:R-:W2:Y:S02]  /*24d90*/  LDL.LU R5, [R1+0x224] ;  /* 0x0002240001057983 */ /* 0x000ea40000300800 */
[----:B------:R-:W4:Y:S02]  /*24da0*/  LDL.LU R6, [R1+0x228] ;  /* 0x0002280001067983 */ /* 0x000f240000300800 */
[----:B------:R-:W4:Y:S01]  /*24db0*/  LDL.LU R7, [R1+0x22c] ;  /* 0x00022c0001077983 */ /* 0x000f220000300800 */
[C---:B-----5:R-:W-:Y:S01]  /*24dc0*/  HMMA.16816.F32.BF16 R24, R12.reuse, R10, R24 ;  /* 0x0000000a0c18723c */ /* 0x060fe20000041818 */
[----:B----4-:R-:W-:Y:S01]  /*24dd0*/  STL.64 [R1+0xed8], R6 ;  /* 0x000ed80601007387 */ /* 0x010fe20000100a00 */
[----:B--2---:R0:W-:Y:S03]  /*24de0*/  STL.64 [R1+0xed0], R4 ;  /* 0x000ed00401007387 */ /* 0x0041e60000100a00 */
[----:B0-----:R-:W2:Y:S01]  /*24df0*/  LDL.LU R4, [R1+0x230] ;  /* 0x0002300001047983 */ /* 0x001ea20000300800 */
[----:B------:R-:W2:Y:S02]  /*24e00*/  LDL.LU R5, [R1+0x234] ;  /* 0x0002340001057983 */ /* 0x000ea40000300800 */
[----:B------:R-:W2:Y:S02]  /*24e10*/  LDL.LU R6, [R1+0x238] ;  /* 0x0002380001067983 */ /* 0x000ea40000300800 */
[----:B------:R-:W2:Y:S11]  /*24e20*/  LDL.LU R7, [R1+0x23c] ;  /* 0x00023c0001077983 */ /* 0x000eb60000300800 */
[----:B------:R-:W-:Y:S02]  /*24e30*/  @!UPT UIADD3 URZ, URZ, URZ, URZ ;  /* 0x0000003f3f3ff290 */ /* 0x000fe4000fffe03f */
[----:B------:R-:W-:Y:S01]  /*24e40*/  STL.64 [R1+0x550], R24 ;  /* 0x0005501801007387 */ /* 0x000fe20000100a00 */
[----:B------:R0:W-:Y:S03]  /*24e50*/  STL.64 [R1+0x558], R26 ;  /* 0x0005581a01007387 */ /* 0x0001e60000100a00 */
[----:B0-----:R-:W4:Y:S01]  /*24e60*/  LDL.LU.64 R26, [R1+0xef8] ;  /* 0x000ef800011a7983 */ /* 0x001f220000300a00 */
[----:B------:R0:W-:Y:S02]  /*24e70*/  STL.64 [R1+0xe98], R10 ;  /* 0x000e980a01007387 */ /* 0x0001e40000100a00 */
[----:B------:R-:W5:Y:S02]  /*24e80*/  LDL.LU R8, [R1+0x200] ;  /* 0x0002000001087983 */ /* 0x000f640000300800 */
[----:B------:R-:W5:Y:S01]  /*24e90*/  LDL.LU R9, [R1+0x204] ;  /* 0x0002040001097983 */ /* 0x000f620000300800 */
[----:B0-----:R-:W5:Y:S01]  /*24ea0*/  LDL.LU R10, [R1+0x208] ;  /* 0x00020800010a7983 */ /* 0x001f620000300800 */
[----:B------:R-:W5:Y:S01]  /*24eb0*/  LDL.LU R11, [R1+0x20c] ;  /* 0x00020c00010b7983 */ /* 0x000f620000300800 */
[C---:B----4-:R-:W-:Y:S11]  /*24ec0*/  HMMA.16816.F32.BF16 R20, R12.reuse, R26, R20 ;  /* 0x0000001a0c14723c */ /* 0x050ff60000041814 */
[----:B------:R-:W-:Y:S11]  /*24ed0*/  @!UPT UIADD3 URZ, URZ, URZ, URZ ;  /* 0x0000003f3f3ff290 */ /* 0x000ff6000fffe03f */
[----:B------:R-:W-:Y:S01]  /*24ee0*/  @!UPT UIADD3 URZ, URZ, URZ, URZ ;  /* 0x0000003f3f3ff290 */ /* 0x000fe2000fffe03f */
[----:B------:R-:W-:Y:S01]  /*24ef0*/  STL.64 [R1+0x540], R20 ;  /* 0x0005401401007387 */ /* 0x000fe20000100a00 */
[----:B------:R0:W-:Y:S03]  /*24f00*/  STL.64 [R1+0x548], R22 ;  /* 0x0005481601007387 */ /* 0x0001e60000100a00 */
[----:B0-----:R-:W3:Y:S01]  /*24f10*/  LDL.LU.64 R22, [R1+0xef0] ;  /* 0x000ef00001167983 */ /* 0x001ee20000300a00 */
[----:B------:R-:W3:Y:S02]  /*24f20*/  LDL.LU.64 R20, [R1+0xee8] ;  /* 0x000ee80001147983 */ /* 0x000ee40000300a00 */
[C---:B---3--:R-:W-:Y:S11]  /*24f30*/  HMMA.16816.F32.BF16 R20, R12.reuse, R18, R20 ;  /* 0x000000120c14723c */ /* 0x048ff60000041814 */
[----:B------:R-:W-:Y:S11]  /*24f40*/  @!UPT UIADD3 URZ, URZ, URZ, URZ ;  /* 0x0000003f3f3ff290 */ /* 0x000ff6000fffe03f */
[----:B------:R-:W-:Y:S01]  /*24f50*/  @!UPT UIADD3 URZ, URZ, URZ, URZ ;  /* 0x0000003f3f3ff290 */ /* 0x000fe2000fffe03f */
[----:B------:R0:W-:Y:S01]  /*24f60*/  STL.64 [R1+0x530], R20 ;  /* 0x0005301401007387 */ /* 0x0001e20000100a00 */
[----:B------:R1:W-:Y:S01]  /*24f70*/  STL.64 [R1+0x538], R22 ;  /* 0x0005381601007387 */ /* 0x0003e20000100a00 */
[----:B0-----:R-:W-:Y:S01]  /*24f80*/  MOV R21, R18 ;  /* 0x0000001200157202 */ /* 0x001fe20000000f00 */
[----:B------:R-:W-:Y:S02]  /*24f90*/  IMAD.MOV.U32 R20, RZ, RZ, R19 ;  /* 0x000000ffff147224 */ /* 0x000fe400078e0013 */
[----:B------:R-:W2:Y:S02]  /*24fa0*/  LDL.LU.64 R18, [R1+0xee0] ;  /* 0x000ee00001127983 */ /* 0x000ea40000300a00 */
[C---:B--2---:R-:W-:Y:S01]  /*24fb0*/  HMMA.16816.F32.BF16 R4, R12.reuse, R18, R4 ;  /* 0x000000120c04723c */ /* 0x044fe20000041804 */
[----:B-1----:R-:W-:Y:S02]  /*24fc0*/  MOV R23, R18 ;  /* 0x0000001200177202 */ /* 0x002fe40000000f00 */
[----:B------:R-:W-:Y:S11]  /*24fd0*/  MOV R22, R19 ;  /* 0x0000001300167202 */ /* 0x000ff60000000f00 */
[----:B------:R-:W-:Y:S09]  /*24fe0*/  @!UPT UIADD3 URZ, URZ, URZ, URZ ;  /* 0x0000003f3f3ff290 */ /* 0x000ff2000fffe03f */
[----:B------:R-:W-:Y:S01]  /*24ff0*/  STL.64 [R1+0x520], R4 ;  /* 0x0005200401007387 */ /* 0x000fe20000100a00 */
[----:B------:R0:W-:Y:S03]  /*25000*/  STL.64 [R1+0x528], R6 ;  /* 0x0005280601007387 */ /* 0x0001e60000100a00 */
[----:B0-----:R-:W2:Y:S01]  /*25010*/  LDL.LU.64 R6, [R1+0xed8] ;  /* 0x000ed80001067983 */ /* 0x001ea20000300a00 */
[----:B------:R-:W2:Y:S02]  /*25020*/  LDL.LU.64 R4, [R1+0xed0] ;  /* 0x000ed00001047983 */ /* 0x000ea40000300a00 */
[----:B------:R-:W2:Y:S02]  /*25030*/  LDL.LU.64 R18, [R1+0xec8] ;  /* 0x000ec80001127983 */ /* 0x000ea40000300a00 */
[C---:B--2---:R-:W-:Y:S01]  /*25040*/  HMMA.16816.F32.BF16 R16, R12.reuse, R18, R4 ;  /* 0x000000120c10723c */ /* 0x044fe20000041804 */
[----:B------:R-:W2:Y:S01]  /*25050*/  LDL.LU.64 R6, [R1+0xec0] ;  /* 0x000ec00001067983 */ /* 0x000ea20000300a00 */
[----:B------:R-:W2:Y:S11]  /*25060*/  LDL.LU.64 R4, [R1+0xeb8] ;  /* 0x000eb80001047983 */ /* 0x000eb60000300a00 */
[----:B------:R-:W-:Y:S10]  /*25070*/  @!UPT UIADD3 URZ, URZ, URZ, URZ ;  /* 0x0000003f3f3ff290 */ /* 0x000ff4000fffe03f */
[----:B------:R-:W-:Y:S01]  /*25080*/  STL.64 [R1+0x480], R16 ;  /* 0x0004801001007387 */ /* 0x000fe20000100a00 */
[----:B------:R0:W-:Y:S03]  /*25090*/  STL.64 [R1+0x488], R18 ;  /* 0x0004881201007387 */ /* 0x0001e60000100a00 */
[----:B0-----:R-:W2:Y:S02]  /*250a0*/  LDL.LU.64 R18, [R1+0xeb0] ;  /* 0x000eb00001127983 */ /* 0x001ea40000300a00 */
[C---:B--2---:R-:W-:Y:S11]  /*250b0*/  HMMA.16816.F32.BF16 R4, R12.reuse, R18, R4 ;  /* 0x000000120c04723c */ /* 0x044ff60000041804 */
[----:B------:R-:W-:Y:S11]  /*250c0*/  @!UPT UIADD3 URZ, URZ, URZ, URZ ;  /* 0x0000003f3f3ff290 */ /* 0x000ff6000fffe03f */
[----:B------:R-:W-:Y:S01]  /*250d0*/  @!UPT UIADD3 URZ, URZ, URZ, URZ ;  /* 0x0000003f3f3ff290 */ /* 0x000fe2000fffe03f */
[----:B------:R0:W-:Y:S01]  /*250e0*/  STL.64 [R1+0x470], R4 ;  /* 0x0004700401007387 */ /* 0x0001e20000100a00 */
[----:B------:R1:W-:Y:S01]  /*250f0*/  STL.64 [R1+0x478], R6 ;  /* 0x0004780601007387 */ /* 0x0003e20000100a00 */
[----:B0-----:R-:W-:Y:S02]  /*25100*/  MOV R5, R18 ;  /* 0x0000001200057202 */ /* 0x001fe40000000f00 */
[----:B-1----:R-:W2:Y:S01]  /*25110*/  LDL.LU.64 R6, [R1+0xea8] ;  /* 0x000ea80001067983 */ /* 0x002ea20000300a00 */
[----:B------:R-:W-:Y:S02]  /*25120*/  MOV R4, R19 ;  /* 0x0000001300047202 */ /* 0x000fe40000000f00 */
[----:B------:R-:W5:Y:S02]  /*25130*/  LDL.LU.64 R18, [R1+0xea0] ;  /* 0x000ea00001127983 */ /* 0x000f640000300a00 */
[C---:B-----5:R-:W-:Y:S01]  /*25140*/  HMMA.16816.F32.BF16 R8, R12.reuse, R18, R8 ;  /* 0x000000120c08723c */ /* 0x060fe20000041808 */
[----:B------:R-:W-:Y:S01]  /*25150*/  IMAD.MOV.U32 R3, RZ, RZ, R18 ;  /* 0x000000ffff037224 */ /* 0x000fe200078e0012 */
[----:B------:R-:W-:Y:S11]  /*25160*/  MOV R29, R19 ;  /* 0x00000013001d7202 */ /* 0x000ff60000000f00 */
[----:B------:R-:W-:Y:S10]  /*25170*/  @!UPT UIADD3 URZ, URZ, URZ, URZ ;  /* 0x0000003f3f3ff290 */ /* 0x000ff4000fffe03f */
[----:B------:R-:W-:Y:S01]  /*25180*/  STL.64 [R1+0x460], R8 ;  /* 0x0004600801007387 */ /* 0x000fe20000100a00 */
[----:B------:R0:W-:Y:S03]  /*25190*/  STL.64 [R1+0x468], R10 ;  /* 0x0004680a01007387 */ /* 0x0001e60000100a00 */
[----:B0-----:R-:W3:Y:S01]  /*251a0*/  LDL.LU.64 R10, [R1+0xe98] ;  /* 0x000e9800010a7983 */ /* 0x001ee20000300a00 */
[----:B------:R-:W2:Y:S02]  /*251b0*/  LDL.LU.64 R18, [R1+0xe90] ;  /* 0x000e900001127983 */ /* 0x000ea40000300a00 */
[----:B------:R-:W2:Y:S02]  /*251c0*/  LDL.LU.64 R16, [R1+0xe88] ;  /* 0x000e880001107983 */ /* 0x000ea40000300a00 */
[----:B--2---:R-:W-:Y:S01]  /*251d0*/  HMMA.16816.F32.BF16 R12, R12, R6, R16 ;  /* 0x000000060c0c723c */ /* 0x004fe20000041810 */
[----:B------:R-:W3:Y:S01]  /*251e0*/  LDL.LU.64 R18, [R1+0xe80] ;  /* 0x000e800001127983 */ /* 0x000ee20000300a00 */
[----:B------:R-:W3:Y:S11]  /*251f0*/  LDL.LU.64 R16, [R1+0xe78] ;  /* 0x000e780001107983 */ /* 0x000ef60000300a00 */
[----:B------:R-:W-:Y:S10]  /*25200*/  @!UPT UIADD3 URZ, URZ, URZ, URZ ;  /* 0x0000003f3f3ff290 */ /* 0x000ff4000fffe03f */
[----:B------:R0:W-:Y:S01]  /*25210*/  STL.64 [R1+0x450], R12 ;  /* 0x0004500c01007387 */ /* 0x0001e20000100a00 */
[----:B------:R1:W-:Y:S03]  /*25220*/  STL.64 [R1+0x458], R14 ;  /* 0x0004580e01007387 */ /* 0x0003e60000100a00 */
[----:B0-----:R-:W3:Y:S01]  /*25230*/  LDL.LU R12, [R1+0x1e0] ;  /* 0x0001e000010c7983 */ /* 0x001ee20000300800 */
[----:B------:R-:W3:Y:S02]  /*25240*/  LDL.LU R13, [R1+0x1e4] ;  /* 0x0001e400010d7983 */ /* 0x000ee40000300800 */
[----:B-1----:R-:W3:Y:S02]  /*25250*/  LDL.LU R14, [R1+0x1e8] ;  /* 0x0001e800010e7983 */ /* 0x002ee40000300800 */
[----:B------:R-:W3:Y:S01]  /*25260*/  LDL.LU R15, [R1+0x1ec] ;  /* 0x0001ec00010f7983 */ /* 0x000ee20000300800 */
[----:B------:R-:W-:Y:S01]  /*25270*/  STL.64 [R1+0xe30], R6 ;  /* 0x000e300601007387 */ /* 0x000fe20000100a00 */
[----:B------:R-:W2:Y:S01]  /*25280*/  LDL.LU R8, [R1+0x70] ;  /* 0x0000700001087983 */ /* 0x000ea20000300800 */
[C---:B---3--:R-:W-:Y:S11]  /*25290*/  HMMA.16816.F32.BF16 R12, R16.reuse, R10, R12 ;  /* 0x0000000a100c723c */ /* 0x048ff6000004180c */
[----:B------:R-:W-:Y:S11]  /*252a0*/  @!UPT UIADD3 URZ, URZ, URZ, URZ ;  /* 0x0000003f3f3ff290 */ /* 0x000ff6000fffe03f */
[----:B------:R-:W-:Y:S01]  /*252b0*/  @!UPT UIADD3 URZ, URZ, URZ, URZ ;  /* 0x0000003f3f3ff290 */ /* 0x000fe2000fffe03f */
[----:B------:R-:W-:Y:S01]  /*252c0*/  STL.64 [R1+0x5e0], R12 ;  /* 0x0005e00c01007387 */ /* 0x000fe20000100a00 */
[----:B------:R-:W-:Y:S02]  /*252d0*/  STL.64 [R1+0x5e8], R14 ;  /* 0x0005e80e01007387 */ /* 0x000fe40000100a00 */
[----:B------:R-:W2:Y:S01]  /*252e0*/  LDL.LU R9, [R1+0x74] ;  /* 0x0000740001097983 */ /* 0x000ea20000300800 */
[----:B------:R-:W-:Y:S02]  /*252f0*/  MOV R10, R2 ;  /* 0x00000002000a7202 */ /* 0x000fe40000000f00 */
[----:B------:R-:W-:Y:S01]  /*25300*/  MOV R11, R28 ;  /* 0x0000001c000b7202 */ /* 0x000fe20000000f00 */
[----:B------:R-:W3:Y:S01]  /*25310*/  LDL.LU R2, [R1+0xe70] ;  /* 0x000e700001027983 */ /* 0x000ee20000300800 */
[----:B------:R-:W4:Y:S03]  /*25320*/  LDL.LU R28, [R1+0xe6c] ;  /* 0x000e6c00011c7983 */ /* 0x000f260000300800 */
[----:B------:R-:W-:Y:S04]  /*25330*/  STL.64 [R1+0xc78], R10 ;  /* 0x000c780a01007387 */ /* 0x000fe80000100a00 */
[----:B--2---:R0:W-:Y:S04]  /*25340*/  STL.64 [R1+0xc70], R8 ;  /* 0x000c700801007387 */ /* 0x0041e80000100a00 */
[----:B0-----:R-:W2:Y:S01]  /*25350*/  LDL.LU R8, [R1+0x1d0] ;  /* 0x0001d00001087983 */ /* 0x001ea20000300800 */
[----:B------:R-:W2:Y:S02]  /*25360*/  LDL.LU R9, [R1+0x1d4] ;  /* 0x0001d40001097983 */ /* 0x000ea40000300800 */
[----:B------:R-:W2:Y:S02]  /*25370*/  LDL.LU R10, [R1+0x1d8] ;  /* 0x0001d800010a7983 */ /* 0x000ea40000300800 */
[----:B------:R-:W2:Y:S01]  /*25380*/  LDL.LU R11, [R1+0x1dc] ;  /* 0x0001dc00010b7983 */ /* 0x000ea20000300800 */
[----:B------:R-:W5:Y:S01]  /*25390*/  LDL.LU R14, [R1+0x76c] ;  /* 0x00076c00010e7983 */ /* 0x000f620000300800 */
[----:B------:R-:W5:Y:S01]  /*253a0*/  LDL.LU R15, [R1+0x768] ;  /* 0x00076800010f7983 */ /* 0x000f620000300800 */
[----:B--2---:R-:W-:Y:S02]  /*253b0*/  HMMA.16816.F32.BF16 R8, R16, R26, R8 ;  /* 0x0000001a1008723c */ /* 0x004fe40000041808 */
[----:B-----5:R0:W-:Y:S02]  /*253c0*/  STL.64 [R1+0xde0], R14 ;  /* 0x000de00e01007387 */ /* 0x0201e40000100a00 */
[----:B0-----:R-:W-:Y:S01]  /*253d0*/  MOV R14, R23 ;  /* 0x00000017000e7202 */ /* 0x001fe20000000f00 */
[----:B------:R-:W-:-:S05]  /*253e0*/  IMAD.MOV.U32 R15, RZ, RZ, R22 ;  /* 0x000000ffff0f7224 */ /* 0x000fca00078e0016 */
[----:B------:R-:W-:Y:S11]  /*253f0*/  STL.64 [R1+0xe48], R14 ;  /* 0x000e480e01007387 */ /* 0x000ff60000100a00 */
[----:B------:R-:W-:Y:S02]  /*25400*/  @!UPT UIADD3 URZ, URZ, URZ, URZ ;  /* 0x0000003f3f3ff290 */ /* 0x000fe4000fffe03f */
[----:B------:R0:W-:Y:S02]  /*25410*/  STL.64 [R1+0x5d0], R8 ;  /* 0x0005d00801007387 */ /* 0x0001e40000100a00 */
[----:B------:R1:W-:Y:S01]  /*25420*/  STL.64 [R1+0x5d8], R10 ;  /* 0x0005d80a01007387 */ /* 0x0003e20000100a00 */
[----:B0-----:R-:W2:Y:S01]  /*25430*/  LDL.LU R8, [R1+0x80] ;  /* 0x0000800001087983 */ /* 0x001ea20000300800 */
[----:B------:R-:W2:Y:S02]  /*25440*/  LDL.LU R9, [R1+0x84] ;  /* 0x0000840001097983 */ /* 0x000ea40000300800 */
[----:B-1----:R-:W5:Y:S01]  /*25450*/  LDL.LU R10, [R1+0x88] ;  /* 0x00008800010a7983 */ /* 0x002f620000300800 */
[----:B----4-:R-:W-:Y:S02]  /*25460*/  MOV R11, R28 ;  /* 0x0000001c000b7202 */ /* 0x010fe40000000f00 */
[----:B------:R-:W4:Y:S01]  /*25470*/  LDL.LU R28, [R1+0xe68] ;  /* 0x000e6800011c7983 */ /* 0x000f220000300800 */
[----:B------:R-:W2:Y:S02]  /*25480*/  LDL.LU R24, [R1+0x1a0] ;  /* 0x0001a00001187983 */ /* 0x000ea40000300800 */
[----:B------:R-:W2:Y:S02]  /*25490*/  LDL.LU R25, [R1+0x1a4] ;  /* 0x0001a40001197983 */ /* 0x000ea40000300800 */
[----:B------:R-:W2:Y:S01]  /*254a0*/  LDL.LU R26, [R1+0x1a8] ;  /* 0x0001a800011a7983 */ /* 0x000ea20000300800 */
[----:B------:R-:W2:Y:S04]  /*254b0*/  LDL.LU R27, [R1+0x1ac] ;  /* 0x0001ac00011b7983 */ /* 0x000ea80000300800 */
[----:B--2---:R-:W-:Y:S01]  /*254c0*/  STL.64 [R1+0xe40], R26 ;  /* 0x000e401a01007387 */ /* 0x004fe20000100a00 */
[----:B------:R0:W-:Y:S03]  /*254d0*/  STL.64 [R1+0xe38], R24 ;  /* 0x000e381801007387 */ /* 0x0001e60000100a00 */
[----:B0-----:R-:W2:Y:S01]  /*254e0*/  LDL.LU R24, [R1+0x1b0] ;  /* 0x0001b00001187983 */ /* 0x001ea20000300800 */
[----:B------:R-:W2:Y:S02]  /*254f0*/  LDL.LU R25, [R1+0x1b4] ;  /* 0x0001b40001197983 */ /* 0x000ea40000300800 */
[----:B------:R-:W2:Y:S02]  /*25500*/  LDL.LU R26, [R1+0x1b8] ;  /* 0x0001b800011a7983 */ /* 0x000ea40000300800 */
[----:B------:R-:W2:Y:S01]  /*25510*/  LDL.LU R27, [R1+0x1bc] ;  /* 0x0001bc00011b7983 */ /* 0x000ea20000300800 */
[----:B------:R-:W-:-:S02]  /*25520*/  MOV R15, R20 ;  /* 0x00000014000f7202 */ /* 0x000fc40000000f00 */
[----:B------:R-:W-:Y:S01]  /*25530*/  MOV R14, R21 ;  /* 0x00000015000e7202 */ /* 0x000fe20000000f00 */
[----:B--2---:R-:W-:Y:S01]  /*25540*/  STL.64 [R1+0xe58], R26 ;  /* 0x000e581a01007387 */ /* 0x004fe20000100a00 */
[----:B------:R0:W-:Y:S03]  /*25550*/  STL.64 [R1+0xe50], R24 ;  /* 0x000e501801007387 */ /* 0x0001e60000100a00 */
[----:B0-----:R-:W2:Y:S01]  /*25560*/  LDL.LU R24, [R1+0x1c0] ;  /* 0x0001c00001187983 */ /* 0x001ea20000300800 */
[----:B------:R-:W2:Y:S02]  /*25570*/  LDL.LU R25, [R1+0x1c4] ;  /* 0x0001c40001197983 */ /* 0x000ea40000300800 */
[----:B------:R-:W2:Y:S02]  /*25580*/  LDL.LU R26, [R1+0x1c8] ;  /* 0x0001c800011a7983 */ /* 0x000ea40000300800 */
[----:B------:R-:W2:Y:S01]  /*25590*/  LDL.LU R27, [R1+0x1cc] ;  /* 0x0001cc00011b7983 */ /* 0x000ea20000300800 */
[----:B------:R-:W3:Y:S01]  /*255a0*/  LDL.LU.64 R6, [R1+0x28] ;  /* 0x0000280001067983 */ /* 0x000ee20000300a00 */
[----:B------:R-:W3:Y:S02]  /*255b0*/  LDL.LU R20, [R1+0x170] ;  /* 0x0001700001147983 */ /* 0x000ee40000300800 */
[----:B------:R-:W3:Y:S02]  /*255c0*/  LDL.LU R21, [R1+0x174] ;  /* 0x0001740001157983 */ /* 0x000ee40000300800 */
[----:B------:R-:W3:Y:S01]  /*255d0*/  LDL.LU R22, [R1+0x178] ;  /* 0x0001780001167983 */ /* 0x000ee20000300800 */
[----:B------:R-:W3:Y:S01]  /*255e0*/  LDL.LU R23, [R1+0x17c] ;  /* 0x00017c0001177983 */ /* 0x000ee20000300800 */
[C---:B--2---:R-:W-:Y:S03]  /*255f0*/  HMMA.16816.F32.BF16 R12, R16.reuse, R14, R24 ;  /* 0x0000000e100c723c */ /* 0x044fe60000041818 */
[----:B---3--:R0:W-:Y:S01]  /*25600*/  STL.64 [R1+0xe18], R22 ;  /* 0x000e181601007387 */ /* 0x0081e20000100a00 */
[----:B------:R1:W-:Y:S01]  /*25610*/  STL.64 [R1+0xe10], R20 ;  /* 0x000e101401007387 */ /* 0x0003e20000100a00 */
[----:B0-----:R-:W-:Y:S01]  /*25620*/  MOV R22, R3 ;  /* 0x0000000300167202 */ /* 0x001fe20000000f00 */
[----:B------:R-:W-:Y:S01]  /*25630*/  IMAD.MOV.U32 R23, RZ, RZ, R29 ;  /* 0x000000ffff177224 */ /* 0x000fe200078e001d */
[----:B------:R-:W2:Y:S01]  /*25640*/  LDL.LU R3, [R1+0xe64] ;  /* 0x000e640001037983 */ /* 0x000ea20000300800 */
[----:B------:R-:W3:Y:S03]  /*25650*/  LDL.LU R29, [R1+0xe60] ;  /* 0x000e6000011d7983 */ /* 0x000ee60000300800 */
[----:B------:R0:W-:Y:S01]  /*25660*/  STL.64 [R1+0xe28], R22 ;  /* 0x000e281601007387 */ /* 0x0001e20000100a00 */
[----:B-----5:R-:W-:Y:S02]  /*25670*/  STL.64 [R1+0xc88], R10 ;  /* 0x000c880a01007387 */ /* 0x020fe40000100a00 */
[----:B------:R-:W-:Y:S02]  /*25680*/  STL.64 [R1+0xc80], R8 ;  /* 0x000c800801007387 */ /* 0x000fe40000100a00 */
[----:B-1----:R-:W5:Y:S01]  /*25690*/  LDL.LU R20, [R1+0x190] ;  /* 0x0001900001147983 */ /* 0x002f620000300800 */
[----:B------:R-:W5:Y:S04]  /*256a0*/  LDL.LU R21, [R1+0x194] ;  /* 0x0001940001157983 */ /* 0x000f680000300800 */
[----:B0-----:R-:W5:Y:S01]  /*256b0*/  LDL.LU R22, [R1+0x198] ;  /* 0x0001980001167983 */ /* 0x001f620000300800 */
[----:B------:R-:W5:Y:S02]  /*256c0*/  LDL.LU R23, [R1+0x19c] ;  /* 0x00019c0001177983 */ /* 0x000f640000300800 */
[----:B------:R-:W2:Y:S02]  /*256d0*/  LDL.LU.64 R26, [R1+0xe58] ;  /* 0x000e5800011a7983 */ /* 0x000ea40000300a00 */
[----:B------:R-:W2:Y:S01]  /*256e0*/  LDL.LU.64 R24, [R1+0xe50] ;  /* 0x000e500001187983 */ /* 0x000ea20000300a00 */
[----:B------:R-:W-:Y:S01]  /*256f0*/  STL.64 [R1+0x5c0], R12 ;  /* 0x0005c00c01007387 */ /* 0x000fe20000100a00 */
[----:B------:R0:W-:Y:S03]  /*25700*/  STL.64 [R1+0x5c8], R14 ;  /* 0x0005c80e01007387 */ /* 0x0001e60000100a00 */
[----:B0-----:R-:W2:Y:S02]  /*25710*/  LDL.LU.64 R14, [R1+0xe48] ;  /* 0x000e4800010e7983 */ /* 0x001ea40000300a00 */
[C---:B--2---:R-:W-:Y:S02]  /*25720*/  HMMA.16816.F32.BF16 R12, R16.reuse, R14, R24 ;  /* 0x0000000e100c723c */ /* 0x044fe40000041818 */
[----:B------:R-:W2:Y:S01]  /*25730*/  LDL.LU.64 R26, [R1+0xe40] ;  /* 0x000e4000011a7983 */ /* 0x000ea20000300a00 */
[----:B------:R-:W2:Y:S11]  /*25740*/  LDL.LU.64 R24, [R1+0xe38] ;  /* 0x000e380001187983 */ /* 0x000eb60000300a00 */
[----:B------:R-:W-:Y:S09]  /*25750*/  @!UPT UIADD3 URZ, URZ, URZ, URZ ;  /* 0x0000003f3f3ff290 */ /* 0x000ff2000fffe03f */
[----:B------:R0:W-:Y:S01]  /*25760*/  STL.64 [R1+0x5b0], R12 ;  /* 0x0005b00c01007387 */ /* 0x0001e20000100a00 */
[----:B------:R1:W-:Y:S03]  /*25770*/  STL.64 [R1+0x5b8], R14 ;  /* 0x0005b80e01007387 */ /* 0x0003e60000100a00 */
[----:B0-----:R-:W2:Y:S01]  /*25780*/  LDL.LU R12, [R1+0x150] ;  /* 0x00015000010c7983 */ /* 0x001ea20000300800 */
[----:B------:R-:W2:Y:S02]  /*25790*/  LDL.LU R13, [R1+0x154] ;  /* 0x00015400010d7983 */ /* 0x000ea40000300800 */
[----:B-1----:R-:W2:Y:S02]  /*257a0*/  LDL.LU R14, [R1+0x158] ;  /* 0x00015800010e7983 */ /* 0x002ea40000300800 */
[----:B------:R-:W2:Y:S02]  /*257b0*/  LDL.LU R15, [R1+0x15c] ;  /* 0x00015c00010f7983 */ /* 0x000ea40000300800 */
[----:B--2---:R0:W-:Y:S01]  /*257c0*/  STL.64 [R1+0xdf0], R14 ;  /* 0x000df00e01007387 */ /* 0x0041e20000100a00 */
[----:B------:R1:W-:Y:S03]  /*257d0*/  STL.64 [R1+0xde8], R12 ;  /* 0x000de80c01007387 */ /* 0x0003e60000100a00 */
[----:B0-----:R-:W2:Y:S01]  /*257e0*/  LDL.LU.64 R14, [R1+0x68] ;  /* 0x00006800010e7983 */ /* 0x001ea20000300a00 */
[----:B------:R-:W-:Y:S01]  /*257f0*/  HMMA.16816.F32.BF16 R24, R16, R6, R24 ;  /* 0x000000061018723c */ /* 0x000fe20000041818 */
[----:B------:R-:W-:Y:S01]  /*25800*/  MOV R10, R5 ;  /* 0x00000005000a7202 */ /* 0x000fe20000000f00 */
[----:B------:R-:W-:Y:S01]  /*25810*/  MOV R5, R7 ;  /* 0x0000000700057202 */ /* 0x000fe20000000f00 */
[----:B--2---:R0:W-:Y:S01]  /*25820*/  STL.64 [R1+0xe20], R14 ;  /* 0x000e200e01007387 */ /* 0x0041e20000100a00 */
[----:B-1----:R-:W2:Y:S02]  /*25830*/  LDL.LU R12, [R1+0x180] ;  /* 0x00018000010c7983 */ /* 0x002ea40000300800 */
[----:B------:R-:W2:Y:S01]  /*25840*/  LDL.LU R13, [R1+0x184] ;  /* 0x00018400010d7983 */ /* 0x000ea20000300800 */
[----:B0-----:R-:W2:Y:S01]  /*25850*/  LDL.LU R14, [R1+0x188] ;  /* 0x00018800010e7983 */ /* 0x001ea20000300800 */
[----:B------:R-:W2:Y:S11]  /*25860*/  LDL.LU R15, [R1+0x18c] ;  /* 0x00018c00010f7983 */ /* 0x000eb60000300800 */
[----:B------:R-:W-:Y:S04]  /*25870*/  @!UPT UIADD3 URZ, URZ, URZ, URZ ;  /* 0x0000003f3f3ff290 */ /* 0x000fe8000fffe03f */
[----:B------:R-:W-:Y:S02]  /*25880*/  STL.64 [R1+0x5a0], R24 ;  /* 0x0005a01801007387 */ /* 0x000fe40000100a00 */
[----:B------:R0:W-:Y:S02]  /*25890*/  STL.64 [R1+0x5a8], R26 ;  /* 0x0005a81a01007387 */ /* 0x0001e40000100a00 */
[----:B0-----:R-:W-:Y:S02]  /*258a0*/  MOV R27, R6 ;  /* 0x00000006001b7202 */ /* 0x001fe40000000f00 */
[----:B------:R-:W2:Y:S03]  /*258b0*/  LDL.LU.64 R6, [R1+0xe30] ;  /* 0x000e300001067983 */ /* 0x000ea60000300a00 */
[----:B------:R0:W-:Y:S02]  /*258c0*/  STL [R1+0xdc8], R27 ;  /* 0x000dc81b01007387 */ /* 0x0001e40000100800 */
[----:B------:R-:W2:Y:S02]  /*258d0*/  LDL.LU R24, [R1+0x140] ;  /* 0x0001400001187983 */ /* 0x000ea40000300800 */
[----:B------:R-:W2:Y:S01]  /*258e0*/  LDL.LU R25, [R1+0x144] ;  /* 0x0001440001197983 */ /* 0x000ea20000300800 */
[----:B------:R-:W2:Y:S04]  /*258f0*/  LDL.LU R26, [R1+0x148] ;  /* 0x00014800011a7983 */ /* 0x000ea80000300800 */
[----:B0-----:R-:W2:Y:S01]  /*25900*/  LDL.LU R27, [R1+0x14c] ;  /* 0x00014c00011b7983 */ /* 0x001ea20000300800 */
[----:B------:R-:W-:-:S07]  /*25910*/  MOV R11, R4 ;  /* 0x00000004000b7202 */ /* 0x000fce0000000f00 */
[C---:B-----5:R-:W-:Y:S01]  /*25920*/  HMMA.16816.F32.BF16 R20, R16.reuse, R10, R20 ;  /* 0x0000000a1014723c */ /* 0x060fe20000041814 */
[----:B--2---:R0:W-:Y:S01]  /*25930*/  STL.64 [R1+0xdd8], R26 ;  /* 0x000dd81a01007387 */ /* 0x0041e20000100a00 */
[----:B------:R1:W-:Y:S03]  /*25940*/  STL.64 [R1+0xdd0], R24 ;  /* 0x000dd01801007387 */ /* 0x0003e60000100a00 */
[----:B0-----:R-:W2:Y:S04]  /*25950*/  LDL.LU.64 R26, [R1+0x58] ;  /* 0x00005800011a7983 */ /* 0x001ea80000300a00 */
[----:B--2---:R0:W-:Y:S01]  /*25960*/  STL.64 [R1+0xdf8], R26 ;  /* 0x000df81a01007387 */ /* 0x0041e20000100a00 */
[----:B-1----:R-:W2:Y:S02]  /*25970*/  LDL.LU R24, [R1+0x160] ;  /* 0x0001600001187983 */ /* 0x002ea40000300800 */
[----:B------:R-:W2:Y:S01]  /*25980*/  LDL.LU R25, [R1+0x164] ;  /* 0x0001640001197983 */ /* 0x000ea20000300800 */
[----:B0-----:R-:W2:Y:S01]  /*25990*/  LDL.LU R26, [R1+0x168] ;  /* 0x00016800011a7983 */ /* 0x001ea20000300800 */
[----:B------:R-:W2:Y:S09]  /*259a0*/  LDL.LU R27, [R1+0x16c] ;  /* 0x00016c00011b7983 */ /* 0x000eb20000300800 */
[----:B------:R-:W-:Y:S02]  /*259b0*/  STL.64 [R1+0x590], R20 ;  /* 0x0005901401007387 */ /* 0x000fe40000100a00 */
[----:B------:R0:W-:Y:S02]  /*259c0*/  STL.64 [R1+0x598], R22 ;  /* 0x0005981601007387 */ /* 0x0001e40000100a00 */
[----:B0-----:R-:W5:Y:S02]  /*259d0*/  LDL.LU.64 R22, [R1+0xe28] ;  /* 0x000e280001167983 */ /* 0x001f640000300a00 */
[C---:B-----5:R-:W-:Y:S02]  /*259e0*/  HMMA.16816.F32.BF16 R20, R16.reuse, R22, R12 ;  /* 0x000000161014723c */ /* 0x060fe4000004180c */
[----:B------:R-:W2:Y:S11]  /*259f0*/  LDL.LU.64 R14, [R1+0xe20] ;  /* 0x000e2000010e7983 */ /* 0x000eb60000300a00 */
[----:B------:R-:W-:Y:S10]  /*25a00*/  @!UPT UIADD3 URZ, URZ, URZ, URZ ;  /* 0x0000003f3f3ff290 */ /* 0x000ff4000fffe03f */
[----:B------:R-:W-:Y:S01]  /*25a10*/  STL.64 [R1+0x580], R20 ;  /* 0x0005801401007387 */ /* 0x000fe20000100a00 */
[----:B------:R0:W-:Y:S03]  /*25a20*/  STL.64 [R1+0x588], R22 ;  /* 0x0005881601007387 */ /* 0x0001e60000100a00 */
[----:B0-----:R-:W5:Y:S01]  /*25a30*/  LDL.LU.64 R22, [R1+0xe18] ;  /* 0x000e180001167983 */ /* 0x001f620000300a00 */
[----:B------:R-:W5:Y:S02]  /*25a40*/  LDL.LU.64 R20, [R1+0xe10] ;  /* 0x000e100001147983 */ /* 0x000f640000300a00 */
[----:B-----5:R-:W-:Y:S01]  /*25a50*/  HMMA.16816.F32.BF16 R16, R16, R6, R20 ;  /* 0x000000061010723c */ /* 0x020fe20000041814 */
[----:B------:R-:W2:Y:S01]  /*25a60*/  LDL.LU.64 R22, [R1+0xe08] ;  /* 0x000e080001167983 */ /* 0x000ea20000300a00 */
[----:B------:R-:W2:Y:S11]  /*25a70*/  LDL.LU.64 R20, [R1+0xe00] ;  /* 0x000e000001147983 */ /* 0x000eb60000300a00 */
[----:B------:R-:W-:Y:S10]  /*25a80*/  @!UPT UIADD3 URZ, URZ, URZ, URZ ;  /* 0x0000003f3f3ff290 */ /* 0x000ff4000fffe03f */
[----:B------:R0:W-:Y:S01]  /*25a90*/  STL.64 [R1+0x570], R16 ;  /* 0x0005701001007387 */ /* 0x0001e20000100a00 */
[----:B------:R1:W-:Y:S03]  /*25aa0*/  STL.64 [R1+0x578], R18 ;  /* 0x0005781201007387 */ /* 0x0003e60000100a00 */
[----:B0-----:R-:W5:Y:S01]  /*25ab0*/  LDL.LU R17, [R1+0x3b8] ;  /* 0x0003b80001117983 */ /* 0x001f620000300800 */
[----:B-1----:R-:W2:Y:S02]  /*25ac0*/  LDL.LU R18, [R1+0x3b4] ;  /* 0x0003b40001127983 */ /* 0x002ea40000300800 */
[----:B------:R-:W2:Y:S02]  /*25ad0*/  LDL.LU R19, [R1+0x770] ;  /* 0x0007700001137983 */ /* 0x000ea40000300800 */
[----:B--2---:R0:W-:Y:S01]  /*25ae0*/  STL.64 [R1+0xda8], R18 ;  /* 0x000da81201007387 */ /* 0x0041e20000100a00 */
[----:B-----5:R-:W-:Y:S03]  /*25af0*/  STL [R1+0xda4], R17 ;  /* 0x000da41101007387 */ /* 0x020fe60000100800 */
[----:B0-----:R-:W2:Y:S01]  /*25b00*/  LDL.LU.64 R18, [R1+0x38] ;  /* 0x0000380001127983 */ /* 0x001ea20000300a00 */
[C---:B------:R-:W-:Y:S01]  /*25b10*/  HMMA.16816.F32.BF16 R24, R20.reuse, R14, R24 ;  /* 0x0000000e1418723c */ /* 0x040fe20000041818 */
[----:B------:R-:W-:Y:S01]  /*25b20*/  IMAD.MOV.U32 R8, RZ, RZ, R14 ;  /* 0x000000ffff087224 */ /* 0x000fe200078e000e */
[----:B------:R-:W-:Y:S01]  /*25b30*/  MOV R4, R15 ;  /* 0x0000000f00047202 */ /* 0x000fe20000000f00 */
[----:B--2---:R0:W-:Y:S04]  /*25b40*/  STL.64 [R1+0xdc0], R18 ;  /* 0x000dc01201007387 */ /* 0x0041e80000100a00 */
[----:B0-----:R-:W2:Y:S11]  /*25b50*/  LDL.LU.64 R18, [R1+0x48] ;  /* 0x0000480001127983 */ /* 0x001eb60000300a00 */
[----:B------:R-:W-:Y:S05]  /*25b60*/  @!UPT UIADD3 URZ, URZ, URZ, URZ ;  /* 0x0000003f3f3ff290 */ /* 0x000fea000fffe03f */
[----:B------:R-:W-:Y:S02]  /*25b70*/  STL.64 [R1+0x5f0], R24 ;  /* 0x0005f01801007387 */ /* 0x000fe40000100a00 */
[----:B------:R0:W-:Y:S02]  /*25b80*/  STL.64 [R1+0x5f8], R26 ;  /* 0x0005f81a01007387 */ /* 0x0001e40000100a00 */
[----:B0-----:R-:W5:Y:S01]  /*25b90*/  LDL.LU.64 R26, [R1+0xdf8] ;  /* 0x000df800011a7983 */ /* 0x001f620000300a00 */
[----:B------:R-:W5:Y:S02]  /*25ba0*/  LDL.LU.64 R14, [R1+0xdf0] ;  /* 0x000df000010e7983 */ /* 0x000f640000300a00 */
[----:B------:R-:W5:Y:S02]  /*25bb0*/  LDL.LU.64 R12, [R1+0xde8] ;  /* 0x000de800010c7983 */ /* 0x000f640000300a00 */
[----:B------:R-:W-:Y:S01]  /*25bc0*/  STL.64 [R1+0xdb8], R6 ;  /* 0x000db80601007387 */ /* 0x000fe20000100a00 */
[----:B------:R0:W-:Y:S04]  /*25bd0*/  STL.64 [R1+0xdb0], R4 ;  /* 0x000db00401007387 */ /* 0x0001e80000100a00 */
[----:B0-----:R-:W2:Y:S01]  /*25be0*/  LDL.LU R4, [R1+0x130] ;  /* 0x0001300001047983 */ /* 0x001ea20000300800 */
[----:B------:R-:W2:Y:S02]  /*25bf0*/  LDL.LU R5, [R1+0x134] ;  /* 0x0001340001057983 */ /* 0x000ea40000300800 */
[----:B------:R-:W2:Y:S02]  /*25c00*/  LDL.LU R6, [R1+0x138] ;  /* 0x0001380001067983 */ /* 0x000ea40000300800 */
[----:B------:R-:W2:Y:S01]  /*25c10*/  LDL.LU R7, [R1+0x13c] ;  /* 0x00013c0001077983 */ /* 0x000ea20000300800 */
[----:B-----5:R-:W-:Y:S01]  /*25c20*/  HMMA.16816.F32.BF16 R12, R20, R26, R12 ;  /* 0x0000001a140c723c */ /* 0x020fe2000004180c */
[----:B------:R-:W-:Y:S11]  /*25c30*/  MOV R9, R27 ;  /* 0x0000001b00097202 */ /* 0x000ff60000000f00 */
[----:B------:R-:W-:Y:S11]  /*25c40*/  @!UPT UIADD3 URZ, URZ, URZ, URZ ;  /* 0x0000003f3f3ff290 */ /* 0x000ff6000fffe03f */
[----:B------:R0:W-:Y:S01]  /*25c50*/  STL.64 [R1+0x600], R12 ;  /* 0x0006000c01007387 */ /* 0x0001e20000100a00 */
[----:B------:R1:W-:Y:S01]  /*25c60*/  STL.64 [R1+0x608], R14 ;  /* 0x0006080e01007387 */ /* 0x0003e20000100a00 */
[----:B0-----:R-:W-:Y:S02]  /*25c70*/  MOV R12, R26 ;  /* 0x0000001a000c7202 */ /* 0x001fe40000000f00 */
[----:B-1----:R-:W5:Y:S01]  /*25c80*/  LDL.LU.64 R14, [R1+0xde0] ;  /* 0x000de000010e7983 */ /* 0x002f620000300a00 */
[----:B------:R-:W3:Y:S02]  /*25c90*/  LDL.LU.64 R26, [R1+0xdd8] ;  /* 0x000dd800011a7983 */ /* 0x000ee40000300a00 */
[----:B------:R-:W3:Y:S02]  /*25ca0*/  LDL.LU.64 R24, [R1+0xdd0] ;  /* 0x000dd00001187983 */ /* 0x000ee40000300a00 */
[----:B------:R-:W-:Y:S01]  /*25cb0*/  STL.64 [R1+0xd90], R10 ;  /* 0x000d900a01007387 */ /* 0x000fe20000100a00 */
[----:B------:R0:W-:Y:S01]  /*25cc0*/  STL.64 [R1+0xd88], R8 ;  /* 0x000d880801007387 */ /* 0x0001e20000100a00 */
[----:B--2---:R-:W-:-:S03]  /*25cd0*/  IMAD.MOV.U32 R13, RZ, RZ, R19 ;  /* 0x000000ffff0d7224 */ /* 0x004fc600078e0013 */
[----:B0-----:R-:W2:Y:S01]  /*25ce0*/  LDL.LU R8, [R1+0x120] ;  /* 0x0001200001087983 */ /* 0x001ea20000300800 */
[----:B------:R-:W2:Y:S02]  /*25cf0*/  LDL.LU R9, [R1+0x124] ;  /* 0x0001240001097983 */ /* 0x000ea40000300800 */
[----:B------:R-:W2:Y:S02]  /*25d00*/  LDL.LU R10, [R1+0x128] ;  /* 0x00012800010a7983 */ /* 0x000ea40000300800 */
[----:B------:R-:W2:Y:S01]  /*25d10*/  LDL.LU R11, [R1+0x12c] ;  /* 0x00012c00010b7983 */ /* 0x000ea20000300800 */
[C---:B---3--:R-:W-:Y:S11]  /*25d20*/  HMMA.16816.F32.BF16 R24, R20.reuse, R18, R24 ;  /* 0x000000121418723c */ /* 0x048ff60000041818 */
[----:B------:R-:W-:Y:S11]  /*25d30*/  @!UPT UIADD3 URZ, URZ, URZ, URZ ;  /* 0x0000003f3f3ff290 */ /* 0x000ff6000fffe03f */
[----:B------:R-:W-:Y:S01]  /*25d40*/  @!UPT UIADD3 URZ, URZ, URZ, URZ ;  /* 0x0000003f3f3ff290 */ /* 0x000fe2000fffe03f */
[----:B------:R0:W-:Y:S01]  /*25d50*/  STL.64 [R1+0x610], R24 ;  /* 0x0006101801007387 */ /* 0x0001e20000100a00 */
[----:B------:R1:W-:Y:S01]  /*25d60*/  STL.64 [R1+0x618], R26 ;  /* 0x0006181a01007387 */ /* 0x0003e20000100a00 */
[----:B0-----:R-:W-:Y:S02]  /*25d70*/  MOV R24, R18 ;  /* 0x0000001200187202 */ /* 0x001fe40000000f00 */
[----:B-1----:R-:W3:Y:S01]  /*25d80*/  LDL.LU R27, [R1+0xdc8] ;  /* 0x000dc800011b7983 */ /* 0x002ee20000300800 */
[----:B------:R-:W2:Y:S02]  /*25d90*/  LDL.LU.64 R18, [R1+0xdc0] ;  /* 0x000dc00001127983 */ /* 0x000ea40000300a00 */
[----:B--2---:R-:W-:Y:S01]  /*25da0*/  HMMA.16816.F32.BF16 R4, R20, R18, R4 ;  /* 0x000000121404723c */ /* 0x004fe20000041804 */
[----:B------:R-:W-:Y:S02]  /*25db0*/  MOV R26, R18 ;  /* 0x00000012001a7202 */ /* 0x000fe40000000f00 */
[----:B------:R-:W-:Y:S11]  /*25dc0*/  MOV R25, R19 ;  /* 0x0000001300197202 */ /* 0x000ff60000000f00 */
[----:B------:R-:W-:Y:S09]  /*25dd0*/  @!UPT UIADD3 URZ, URZ, URZ, URZ ;  /* 0x0000003f3f3ff290 */ /* 0x000ff2000fffe03f */
[----:B------:R-:W-:Y:S01]  /*25de0*/  STL.64 [R1+0x620], R4 ;  /* 0x0006200401007387 */ /* 0x000fe20000100a00 */
[----:B------:R0:W-:Y:S03]  /*25df0*/  STL.64 [R1+0x628], R6 ;  /* 0x0006280601007387 */ /* 0x0001e60000100a00 */
[----:B0-----:R-:W2:Y:S01]  /*25e00*/  LDL.LU.64 R6, [R1+0xdb8] ;  /* 0x000db80001067983 */ /* 0x001ea20000300a00 */
[----:B------:R-:W2:Y:S02]  /*25e10*/  LDL.LU.64 R4, [R1+0xdb0] ;  /* 0x000db00001047983 */ /* 0x000ea40000300a00 */
[----:B------:R-:W2:Y:S02]  /*25e20*/  LDL.LU.64 R18, [R1+0xda8] ;  /* 0x000da80001127983 */ /* 0x000ea40000300a00 */
[----:B------:R-:W3:Y:S01]  /*25e30*/  LDL.LU R17, [R1+0xda4] ;  /* 0x000da40001117983 */ /* 0x000ee20000300800 */
[----:B------:R-:W3:Y:S04]  /*25e40*/  LDL.LU R16, [R1+0x838] ;  /* 0x0008380001107983 */ /* 0x000ee80000300800 */
[----:B--2---:R-:W-:Y:S01]  /*25e50*/  STL.64 [R1+0xc98], R18 ;  /* 0x000c981201007387 */ /* 0x004fe20000100a00 */
[----:B---3--:R0:W-:Y:S03]  /*25e60*/  STL.64 [R1+0xc90], R16 ;  /* 0x000c901001007387 */ /* 0x0081e60000100a00 */
[----:B0-----:R-:W2:Y:S01]  /*25e70*/  LDL.LU R16, [R1+0x90] ;  /* 0x0000900001107983 */ /* 0x001ea20000300800 */
[----:B------:R-:W-:Y:S01]  /*25e80*/  MOV R18, R3 ;  /* 0x0000000300127202 */ /* 0x000fe20000000f00 */
[----:B----4-:R-:W-:Y:S01]  /*25e90*/  IMAD.MOV.U32 R19, RZ, RZ, R28 ;  /* 0x000000ffff137224 */ /* 0x010fe200078e001c */
[----:B------:R-:W-:-:S02]  /*25ea0*/  MOV R17, R29 ;  /* 0x0000001d00117202 */ /* 0x000fc40000000f00 */
[----:B------:R-:W3:Y:S01]  /*25eb0*/  LDL.LU R29, [R1+0xda0] ;  /* 0x000da000011d7983 */ /* 0x000ee20000300800 */
[----:B------:R-:W4:Y:S02]  /*25ec0*/  LDL.LU R3, [R1+0xd9c] ;  /* 0x000d9c0001037983 */ /* 0x000f240000300800 */
[----:B------:R-:W3:Y:S02]  /*25ed0*/  LDL.LU R28, [R1+0xd98] ;  /* 0x000d9800011c7983 */ /* 0x000ee40000300800 */
[----:B------:R0:W-:Y:S02]  /*25ee0*/  STL.64 [R1+0xca8], R18 ;  /* 0x000ca81201007387 */ /* 0x0001e40000100a00 */
[----:B0-----:R-:W-:Y:S02]  /*25ef0*/  MOV R19, R5 ;  /* 0x0000000500137202 */ /* 0x001fe40000000f00 */
[----:B------:R-:W-:Y:S01]  /*25f00*/  MOV R18, R27 ;  /* 0x0000001b00127202 */ /* 0x000fe20000000f00 */
[----:B--2---:R-:W-:Y:S01]  /*25f10*/  STL.64 [R1+0xca0], R16 ;  /* 0x000ca01001007387 */ /* 0x004fe20000100a00 */
[----:B------:R-:W2:Y:S05]  /*25f20*/  LDL.LU R5, [R1+0x7fc] ;  /* 0x0007fc0001057983 */ /* 0x000eaa0000300800 */
[----:B------:R-:W-:Y:S01]  /*25f30*/  HMMA.16816.F32.BF16 R8, R20, R18, R8 ;  /* 0x000000121408723c */ /* 0x000fe20000041808 */
[----:B------:R-:W-:Y:S01]  /*25f40*/  STL.64 [R1+0xd38], R6 ;  /* 0x000d380601007387 */ /* 0x000fe20000100a00 */
[----:B--2---:R-:W-:Y:S11]  /*25f50*/  STL [R1+0xd30], R5 ;  /* 0x000d300501007387 */ /* 0x004ff60000100800 */
[----:B------:R-:W-:Y:S10]  /*25f60*/  @!UPT UIADD3 URZ, URZ, URZ, URZ ;  /* 0x0000003f3f3ff290 */ /* 0x000ff4000fffe03f */
[----:B------:R-:W-:Y:S02]  /*25f70*/  STL.64 [R1+0x630], R8 ;  /* 0x0006300801007387 */ /* 0x000fe40000100a00 */
[----:B------:R0:W-:Y:S02]  /*25f80*/  STL.64 [R1+0x638], R10 ;  /* 0x0006380a01007387 */ /* 0x0001e40000100a00 */
[----:B0-----:R-:W2:Y:S01]  /*25f90*/  LDL.LU.64 R10, [R1+0xd90] ;  /* 0x000d9000010a7983 */ /* 0x001ea20000300a00 */
[----:B------:R-:W2:Y:S02]  /*25fa0*/  LDL.LU.64 R8, [R1+0xd88] ;  /* 0x000d880001087983 */ /* 0x000ea40000300a00 */
[----:B------:R0:W-:Y:S02]  /*25fb0*/  STL.64 [R1+0xcc0], R18 ;  /* 0x000cc01201007387 */ /* 0x0001e40000100a00 */
[----:B0-----:R-:W-:Y:S02]  /*25fc0*/  MOV R18, R26 ;  /* 0x0000001a00127202 */ /* 0x001fe40000000f00 */
[----:B------:R-:W-:-:S05]  /*25fd0*/  MOV R19, R25 ;  /* 0x0000001900137202 */ /* 0x000fca0000000f00 */
[----:B------:R0:W-:Y:S02]  /*25fe0*/  STL.64 [R1+0xcd8], R18 ;  /* 0x000cd81201007387 */ /* 0x0001e40000100a00 */
[----:B0-----:R-:W-:Y:S01]  /*25ff0*/  IMAD.MOV.U32 R18, RZ, RZ, R24 ;  /* 0x000000ffff127224 */ /* 0x001fe200078e0018 */
[----:B------:R-:W-:-:S05]  /*26000*/  MOV R19, R13 ;  /* 0x0000000d00137202 */ /* 0x000fca0000000f00 */
[----:B------:R0:W-:Y:S02]  /*26010*/  STL.64 [R1+0xcf0], R18 ;  /* 0x000cf01201007387 */ /* 0x0001e40000100a00 */
[----:B0-----:R-:W-:Y:S02]  /*26020*/  MOV R18, R12 ;  /* 0x0000000c00127202 */ /* 0x001fe40000000f00 */
[----:B--2---:R-:W-:-:S05]  /*26030*/  MOV R19, R9 ;  /* 0x0000000900137202 */ /* 0x004fca0000000f00 */
[----:B------:R0:W-:Y:S02]  /*26040*/  STL.64 [R1+0xd08], R18 ;  /* 0x000d081201007387 */ /* 0x0001e40000100a00 */
[----:B0-----:R-:W-:Y:S01]  /*26050*/  MOV R18, R8 ;  /* 0x0000000800127202 */ /* 0x001fe20000000f00 */
[----:B------:R-:W-:-:S05]  /*26060*/  IMAD.MOV.U32 R19, RZ, RZ, R4 ;  /* 0x000000ffff137224 */ /* 0x000fca00078e0004 */
[----:B------:R0:W-:Y:S01]  /*26070*/  STL.64 [R1+0xd40], R18 ;  /* 0x000d401201007387 */ /* 0x0001e20000100a00 */
[----:B------:R-:W2:Y:S02]  /*26080*/  LDL.LU R24, [R1+0xf0] ;  /* 0x0000f00001187983 */ /* 0x000ea40000300800 */
[----:B------:R-:W2:Y:S02]  /*26090*/  LDL.LU R25, [R1+0xf4] ;  /* 0x0000f40001197983 */ /* 0x000ea40000300800 */
[----:B------:R-:W2:Y:S01]  /*260a0*/  LDL.LU R26, [R1+0xf8] ;  /* 0x0000f800011a7983 */ /* 0x000ea20000300800 */
[----:B------:R-:W2:Y:S04]  /*260b0*/  LDL.LU R27, [R1+0xfc] ;  /* 0x0000fc00011b7983 */ /* 0x000ea80000300800 */
[----:B--2---:R-:W-:Y:S01]  /*260c0*/  STL.64 [R1+0xd50], R26 ;  /* 0x000d501a01007387 */ /* 0x004fe20000100a00 */
[----:B------:R1:W-:Y:S02]  /*260d0*/  STL.64 [R1+0xd48], R24 ;  /* 0x000d481801007387 */ /* 0x0003e40000100a00 */
[----:B------:R-:W2:Y:S02]  /*260e0*/  LDL.LU R16, [R1+0x100] ;  /* 0x0001000001107983 */ /* 0x000ea40000300800 */
[----:B------:R-:W2:Y:S01]  /*260f0*/  LDL.LU R17, [R1+0x104] ;  /* 0x0001040001117983 */ /* 0x000ea20000300800 */
[----:B0-----:R-:W2:Y:S01]  /*26100*/  LDL.LU R18, [R1+0x108] ;  /* 0x0001080001127983 */ /* 0x001ea20000300800 */
[----:B------:R-:W2:Y:S03]  /*26110*/  LDL.LU R19, [R1+0x10c] ;  /* 0x00010c0001137983 */ /* 0x000ea60000300800 */
[----:B-1----:R-:W2:Y:S01]  /*26120*/  LDL.LU R24, [R1+0x110] ;  /* 0x0001100001187983 */ /* 0x002ea20000300800 */
[----:B------:R-:W2:Y:S02]  /*26130*/  LDL.LU R25, [R1+0x114] ;  /* 0x0001140001197983 */ /* 0x000ea40000300800 */
[----:B------:R-:W2:Y:S02]  /*26140*/  LDL.LU R26, [R1+0x118] ;  /* 0x00011800011a7983 */ /* 0x000ea40000300800 */
[----:B------:R-:W2:Y:S01]  /*26150*/  LDL.LU R27, [R1+0x11c] ;  /* 0x00011c00011b7983 */ /* 0x000ea20000300800 */
[----:B------:R-:W2:Y:S01]  /*26160*/  LDL.LU.64 R6, [R1+0x8] ;  /* 0x0000080001067983 */ /* 0x000ea20000300a00 */
[----:B------:R-:W2:Y:S02]  /*26170*/  LDL.LU R13, [R1+0x83c] ;  /* 0x00083c00010d7983 */ /* 0x000ea40000300800 */
[----:B------:R-:W2:Y:S02]  /*26180*/  LDL.LU R12, [R1+0x840] ;  /* 0x00084000010c7983 */ /* 0x000ea40000300800 */
[----:B-----5:R-:W-:Y:S01]  /*26190*/  STL.64 [R1+0xcb8], R14 ;  /* 0x000cb80e01007387 */ /* 0x020fe20000100a00 */
[----:B--2---:R0:W-:Y:S04]  /*261a0*/  STL.64 [R1+0xcb0], R12 ;  /* 0x000cb00c01007387 */ /* 0x0041e80000100a00 */
[----:B0-----:R-:W2:Y:S01]  /*261b0*/  LDL.LU R12, [R1+0xa0] ;  /* 0x0000a000010c7983 */ /* 0x001ea20000300800 */
[----:B------:R-:W2:Y:S01]  /*261c0*/  LDL.LU R13, [R1+0xa4] ;  /* 0x0000a400010d7983 */ /* 0x000ea20000300800 */
[----:B----4-:R-:W-:-:S02]  /*261d0*/  MOV R14, R3 ;  /* 0x00000003000e7202 */ /* 0x010fc40000000f00 */
[----:B---3--:R-:W-:Y:S01]  /*261e0*/  MOV R15, R29 ;  /* 0x0000001d000f7202 */ /* 0x008fe20000000f00 */
[----:B------:R-:W3:Y:S01]  /*261f0*/  LDL.LU R3, [R1+0xd84] ;  /* 0x000d840001037983 */ /* 0x000ee20000300800 */
[----:B------:R-:W4:Y:S03]  /*26200*/  LDL.LU R29, [R1+0xd80] ;  /* 0x000d8000011d7983 */ /* 0x000f260000300800 */
[----:B------:R-:W-:Y:S04]  /*26210*/  STL.64 [R1+0xcd0], R14 ;  /* 0x000cd00e01007387 */ /* 0x000fe80000100a00 */
[----:B--2---:R0:W-:Y:S02]  /*26220*/  STL.64 [R1+0xcc8], R12 ;  /* 0x000cc80c01007387 */ /* 0x0041e40000100a00 */
[----:B0-----:R-:W-:-:S02]  /*26230*/  MOV R12, R28 ;  /* 0x0000001c000c7202 */ /* 0x001fc40000000f00 */
[----:B------:R-:W2:Y:S01]  /*26240*/  LDL.LU R28, [R1+0xd7c] ;  /* 0x000d7c00011c7983 */ /* 0x000ea20000300800 */
[----:B------:R-:W5:Y:S02]  /*26250*/  LDL.LU R13, [R1+0xb4] ;  /* 0x0000b400010d7983 */ /* 0x000f640000300800 */
[----:B------:R-:W2:Y:S01]  /*26260*/  LDL.LU R14, [R1+0xb8] ;  /* 0x0000b800010e7983 */ /* 0x000ea20000300800 */
[----:B---3--:R-:W-:Y:S02]  /*26270*/  MOV R15, R3 ;  /* 0x00000003000f7202 */ /* 0x008fe40000000f00 */
[----:B------:R-:W3:Y:S04]  /*26280*/  LDL.LU R3, [R1+0xd78] ;  /* 0x000d780001037983 */ /* 0x000ee80000300800 */
[----:B--2---:R-:W-:Y:S01]  /*26290*/  STL.64 [R1+0xce8], R14 ;  /* 0x000ce80e01007387 */ /* 0x004fe20000100a00 */
[----:B-----5:R4:W-:Y:S02]  /*262a0*/  STL.64 [R1+0xce0], R12 ;  /* 0x000ce00c01007387 */ /* 0x0209e40000100a00 */
[----:B----4-:R-:W-:Y:S01]  /*262b0*/  IMAD.MOV.U32 R12, RZ, RZ, R29 ;  /* 0x000000ffff0c7224 */ /* 0x010fe200078e001d */
[----:B------:R-:W-:Y:S01]  /*262c0*/  MOV R13, R28 ;  /* 0x0000001c000d7202 */ /* 0x000fe20000000f00 */
[----:B------:R-:W2:Y:S01]  /*262d0*/  LDL.LU R29, [R1+0xd74] ;  /* 0x000d7400011d7983 */ /* 0x000ea20000300800 */
[----:B------:R-:W4:Y:S02]  /*262e0*/  LDL.LU R28, [R1+0xd70] ;  /* 0x000d7000011c7983 */ /* 0x000f240000300800 */
[----:B------:R-:W5:Y:S02]  /*262f0*/  LDL.LU R14, [R1+0xc8] ;  /* 0x0000c800010e7983 */ /* 0x000f640000300800 */
[----:B------:R-:W5:Y:S01]  /*26300*/  LDL.LU R15, [R1+0xcc] ;  /* 0x0000cc00010f7983 */ /* 0x000f620000300800 */
[C---:B------:R-:W-:Y:S08]  /*26310*/  HMMA.16816.F32.BF16 R24, R20.reuse, R10, R24 ;  /* 0x0000000a1418723c */ /* 0x040ff00000041818 */
[----:B------:R-:W-:Y:S01]  /*26320*/  HMMA.16816.F32.BF16 R16, R20, R6, R16 ;  /* 0x000000061410723c */ /* 0x000fe20000041810 */
[----:B-----5:R-:W-:Y:S01]  /*26330*/  STL.64 [R1+0xd00], R14 ;  /* 0x000d000e01007387 */ /* 0x020fe20000100a00 */
[----:B------:R3:W-:Y:S02]  /*26340*/  STL.64 [R1+0xcf8], R12 ;  /* 0x000cf80c01007387 */ /* 0x0007e40000100a00 */
[----:B---3--:R-:W-:-:S02]  /*26350*/  MOV R12, R3 ;  /* 0x00000003000c7202 */ /* 0x008fc40000000f00 */
[----:B--2---:R-:W-:Y:S01]  /*26360*/  MOV R13, R29 ;  /* 0x0000001d000d7202 */ /* 0x004fe20000000f00 */
[----:B------:R-:W2:Y:S01]  /*26370*/  LDL.LU R3, [R1+0xd6c] ;  /* 0x000d6c0001037983 */ /* 0x000ea20000300800 */
[----:B------:R-:W3:Y:S01]  /*26380*/  LDL.LU R29, [R1+0xd68] ;  /* 0x000d6800011d7983 */ /* 0x000ee20000300800 */
[----:B----4-:R-:W-:Y:S02]  /*26390*/  MOV R14, R28 ;  /* 0x0000001c000e7202 */ /* 0x010fe40000000f00 */
[----:B------:R-:W4:Y:S01]  /*263a0*/  LDL.LU R28, [R1+0xd64] ;  /* 0x000d6400011c7983 */ /* 0x000f220000300800 */
[----:B------:R-:W5:Y:S01]  /*263b0*/  LDL.LU R15, [R1+0xdc] ;  /* 0x0000dc00010f7983 */ /* 0x000f620000300800 */
[----:B------:R-:W-:Y:S02]  /*263c0*/  MOV R8, R6 ;  /* 0x0000000600087202 */ /* 0x000fe40000000f00 */
[----:B------:R-:W-:Y:S01]  /*263d0*/  MOV R4, R7 ;  /* 0x0000000700047202 */ /* 0x000fe20000000f00 */
[----:B-----5:R3:W-:Y:S01]  /*263e0*/  STL.64 [R1+0xd18], R14 ;  /* 0x000d180e01007387 */ /* 0x0207e20000100a00 */
[----:B------:R0:W-:Y:S01]  /*263f0*/  STL.64 [R1+0xd10], R12 ;  /* 0x000d100c01007387 */ /* 0x0001e20000100a00 */
[----:B---3--:R-:W-:-:S02]  /*26400*/  MOV R14, R29 ;  /* 0x0000001d000e7202 */ /* 0x008fc40000000f00 */
[----:B0-----:R-:W3:Y:S01]  /*26410*/  LDL.LU R12, [R1+0xe0] ;  /* 0x0000e000010c7983 */ /* 0x001ee20000300800 */
[----:B--2---:R-:W-:Y:S02]  /*26420*/  IMAD.MOV.U32 R13, RZ, RZ, R3 ;  /* 0x000000ffff0d7224 */ /* 0x004fe400078e0003 */
[----:B------:R-:W2:Y:S02]  /*26430*/  LDL.LU R3, [R1+0xd60] ;  /* 0x000d600001037983 */ /* 0x000ea40000300800 */
[----:B------:R-:W5:Y:S01]  /*26440*/  LDL.LU R29, [R1+0xd5c] ;  /* 0x000d5c00011d7983 */ /* 0x000f620000300800 */
[----:B----4-:R-:W-:Y:S02]  /*26450*/  MOV R15, R28 ;  /* 0x0000001c000f7202 */ /* 0x010fe40000000f00 */
[----:B------:R-:W4:Y:S01]  /*26460*/  LDL.LU R28, [R1+0xd58] ;  /* 0x000d5800011c7983 */ /* 0x000f220000300800 */
[----:B------:R-:W-:Y:S02]  /*26470*/  STL.64 [R1+0x640], R24 ;  /* 0x0006401801007387 */ /* 0x000fe40000100a00 */
[----:B------:R0:W-:Y:S02]  /*26480*/  STL.64 [R1+0x648], R26 ;  /* 0x0006481a01007387 */ /* 0x0001e40000100a00 */
[----:B0-----:R-:W2:Y:S01]  /*26490*/  LDL.LU.64 R26, [R1+0xd50] ;  /* 0x000d5000011a7983 */ /* 0x001ea20000300a00 */
[----:B------:R-:W2:Y:S02]  /*264a0*/  LDL.LU.64 R24, [R1+0xd48] ;  /* 0x000d480001187983 */ /* 0x000ea40000300a00 */
[----:B------:R-:W-:Y:S02]  /*264b0*/  STL.64 [R1+0x670], R16 ;  /* 0x0006701001007387 */ /* 0x000fe40000100a00 */
[----:B------:R0:W-:Y:S02]  /*264c0*/  STL.64 [R1+0x678], R18 ;  /* 0x0006781201007387 */ /* 0x0001e40000100a00 */
[----:B0-----:R-:W3:Y:S01]  /*264d0*/  LDL.LU.64 R18, [R1+0xd40] ;  /* 0x000d400001127983 */ /* 0x001ee20000300a00 */
[----:B------:R-:W2:Y:S02]  /*264e0*/  LDL.LU.64 R6, [R1+0xd38] ;  /* 0x000d380001067983 */ /* 0x000ea40000300a00 */
[----:B------:R-:W3:Y:S01]  /*264f0*/  LDL.LU R5, [R1+0xd30] ;  /* 0x000d300001057983 */ /* 0x000ee20000300800 */
[----:B--2---:R-:W-:Y:S01]  /*26500*/  HMMA.16816.F32.BF16 R20, R20, R6, R24 ;  /* 0x000000061414723c */ /* 0x004fe20000041818 */
[----:B------:R-:W3:Y:S01]  /*26510*/  LDL.LU.64 R26, [R1+0xd28] ;  /* 0x000d2800011a7983 */ /* 0x000ee20000300a00 */
[----:B------:R-:W3:Y:S11]  /*26520*/  LDL.LU.64 R24, [R1+0xd20] ;  /* 0x000d200001187983 */ /* 0x000ef60000300a00 */
[----:B------:R-:W-:Y:S10]  /*26530*/  @!UPT UIADD3 URZ, URZ, URZ, URZ ;  /* 0x0000003f3f3ff290 */ /* 0x000ff4000fffe03f */
[----:B------:R-:W-:Y:S01]  /*26540*/  STL.64 [R1+0x660], R20 ;  /* 0x0006601401007387 */ /* 0x000fe20000100a00 */
[----:B------:R-:W-:Y:S01]  /*26550*/  STL.64 [R1+0x668], R22 ;  /* 0x0006681601007387 */ /* 0x000fe20000100a00 */
[C---:B---3--:R-:W-:Y:S02]  /*26560*/  HMMA.16816.F32.BF16 R16, R24.reuse, R18, R12 ;  /* 0x000000121810723c */ /* 0x048fe4000004180c */
[----:B------:R-:W2:Y:S01]  /*26570*/  LDL.LU.64 R14, [R1+0xd18] ;  /* 0x000d1800010e7983 */ /* 0x000ea20000300a00 */
[----:B------:R-:W2:Y:S11]  /*26580*/  LDL.LU.64 R12, [R1+0xd10] ;  /* 0x000d1000010c7983 */ /* 0x000eb60000300a00 */
[----:B------:R-:W-:Y:S09]  /*26590*/  @!UPT UIADD3 URZ, URZ, URZ, URZ ;  /* 0x0000003f3f3ff290 */ /* 0x000ff2000fffe03f */
        /* <DEDUP_REMOVED lines=30> */
[----:B0-----:R-:W3:Y:S01]  /*26780*/  LDL.LU.64 R18, [R1+0xca8] ;  /* 0x000ca80001127983 */ /* 0x001ee20000300a00 */
[----:B------:R-:W3:Y:S02]  /*26790*/  LDL.LU.64 R16, [R1+0xca0] ;  /* 0x000ca00001107983 */ /* 0x000ee40000300a00 */
[----:B------:R-:W-:Y:S02]  /*267a0*/  IMAD.MOV.U32 R22, RZ, RZ, R8 ;  /* 0x000000ffff167224 */ /* 0x000fe400078e0008 */
[----:B---3--:R-:W-:Y:S01]  /*267b0*/  HMMA.16816.F32.BF16 R8, R24, R10, R16 ;  /* 0x0000000a1808723c */ /* 0x008fe20000041810 */
[----:B------:R-:W3:Y:S01]  /*267c0*/  LDL.LU.64 R18, [R1+0xc98] ;  /* 0x000c980001127983 */ /* 0x000ee20000300a00 */
[----:B------:R-:W3:Y:S11]  /*267d0*/  LDL.LU.64 R16, [R1+0xc90] ;  /* 0x000c900001107983 */ /* 0x000ef60000300a00 */
[----:B------:R-:W-:Y:S10]  /*267e0*/  @!UPT UIADD3 URZ, URZ, URZ, URZ ;  /* 0x0000003f3f3ff290 */ /* 0x000ff4000fffe03f */
[----:B------:R-:W-:Y:S01]  /*267f0*/  STL.64 [R1+0x6c0], R8 ;  /* 0x0006c00801007387 */ /* 0x000fe20000100a00 */
[----:B------:R0:W-:Y:S03]  /*26800*/  STL.64 [R1+0x6c8], R10 ;  /* 0x0006c80a01007387 */ /* 0x0001e60000100a00 */
[----:B0-----:R-:W2:Y:S01]  /*26810*/  LDL.LU.64 R10, [R1+0xc88] ;  /* 0x000c8800010a7983 */ /* 0x001ea20000300a00 */
[----:B------:R-:W2:Y:S01]  /*26820*/  LDL.LU.64 R8, [R1+0xc80] ;  /* 0x000c800001087983 */ /* 0x000ea20000300a00 */
[----:B------:R-:W-:-:S07]  /*26830*/  MOV R23, R4 ;  /* 0x0000000400177202 */ /* 0x000fce0000000f00 */
[----:B--2---:R-:W-:Y:S01]  /*26840*/  HMMA.16816.F32.BF16 R20, R24, R22, R8 ;  /* 0x000000161814723c */ /* 0x004fe20000041808 */
[----:B------:R-:W2:Y:S01]  /*26850*/  LDL.LU.64 R10, [R1+0xc78] ;  /* 0x000c7800010a7983 */ /* 0x000ea20000300a00 */
[----:B------:R-:W2:Y:S01]  /*26860*/  LDL.LU.64 R8, [R1+0xc70] ;  /* 0x000c700001087983 */ /* 0x000ea20000300a00 */
[----:B------:R-:W-:Y:S01]  /*26870*/  MOV R4, 0x20 ;  /* 0x0000002000047802 */ /* 0x000fe20000000f00 */
[----:B---3--:R-:W-:Y:S01]  /*26880*/  FFMA R16, R3, R16, R19 ;  /* 0x0000001003107223 */ /* 0x008fe20000000013 */
[----:B------:R-:W-:-:S03]  /*26890*/  IADD3 R5, R5, 0x20, RZ ;  /* 0x0000002005057810 */ /* 0x000fc60007ffe0ff */
[C---:B------:R-:W-:Y:S02]  /*268a0*/  IMAD R17, R4.reuse, c[0x0][0x1a4], R17 ;  /* 0x0000690004117a24 */ /* 0x040fe400078e0211 */
[----:B------:R-:W-:Y:S02]  /*268b0*/  IMAD R18, R4, c[0x0][0x1b4], R18 ;  /* 0x00006d0004127a24 */ /* 0x000fe400078e0212 */
[----:B------:R-:W-:Y:S02]  /*268c0*/  FFMA R13, R2, R13, R14 ;  /* 0x0000000d020d7223 */ /* 0x000fe4000000000e */
[----:B------:R-:W-:-:S09]  /*268d0*/  FFMA R12, R0, R12, R15 ;  /* 0x0000000c000c7223 */ /* 0x000fd2000000000f */
[----:B------:R-:W-:Y:S01]  /*268e0*/  STL.64 [R1+0x6e0], R20 ;  /* 0x0006e01401007387 */ /* 0x000fe20000100a00 */
[----:B------:R-:W-:Y:S02]  /*268f0*/  STL.64 [R1+0x6e8], R22 ;  /* 0x0006e81601007387 */ /* 0x000fe40000100a00 */
[----:B------:R-:W-:Y:S02]  /*26900*/  STL [R1+0x3b8], R17 ;  /* 0x0003b81101007387 */ /* 0x000fe40000100800 */
[----:B------:R-:W-:Y:S01]  /*26910*/  STL [R1+0x3b4], R18 ;  /* 0x0003b41201007387 */ /* 0x000fe20000100800 */
[----:B------:R-:W-:Y:S01]  /*26920*/  STL [R1+0x838], R16 ;  /* 0x0008381001007387 */ /* 0x000fe20000100800 */
[----:B------:R-:W-:Y:S02]  /*26930*/  STL [R1+0x7fc], R5 ;  /* 0x0007fc0501007387 */ /* 0x000fe40000100800 */
[----:B------:R-:W-:Y:S02]  /*26940*/  STL [R1+0x83c], R13 ;  /* 0x00083c0d01007387 */ /* 0x000fe40000100800 */
[----:B------:R-:W-:Y:S01]  /*26950*/  STL [R1+0x840], R12 ;  /* 0x0008400c01007387 */ /* 0x000fe20000100800 */
[----:B--2---:R-:W-:Y:S11]  /*26960*/  HMMA.16816.F32.BF16 R8, R24, R6, R8 ;  /* 0x000000061808723c */ /* 0x004ff60000041808 */
[----:B------:R-:W-:Y:S11]  /*26970*/  @!UPT UIADD3 URZ, URZ, URZ, URZ ;  /* 0x0000003f3f3ff290 */ /* 0x000ff6000fffe03f */
[----:B------:R-:W-:Y:S01]  /*26980*/  @!UPT UIADD3 URZ, URZ, URZ, URZ ;  /* 0x0000003f3f3ff290 */ /* 0x000fe2000fffe03f */
[----:B------:R-:W-:Y:S01]  /*26990*/  STL.64 [R1+0x6d0], R8 ;  /* 0x0006d00801007387 */ /* 0x000fe20000100a00 */
[----:B------:R-:W-:Y:S02]  /*269a0*/  STL.64 [R1+0x6d8], R10 ;  /* 0x0006d80a01007387 */ /* 0x000fe40000100a00 */
[----:B------:R-:W2:Y:S02]  /*269b0*/  LDL R0, [R1+0x734] ;  /* 0x0007340001007983 */ /* 0x000ea40000100800 */
[----:B------:R-:W3:Y:S01]  /*269c0*/  LDL R2, [R1+0x730] ;  /* 0x0007300001027983 */ /* 0x000ee20000100800 */
[----:B--2---:R0:W-:Y:S04]  /*269d0*/  STL [R1+0x100], R0 ;  /* 0x0001000001007387 */ /* 0x0041e80000100800 */
[----:B0-----:R-:W2:Y:S01]  /*269e0*/  LDL R0, [R1+0x728] ;  /* 0x0007280001007983 */ /* 0x001ea20000100800 */
[----:B---3--:R0:W-:Y:S03]  /*269f0*/  STL [R1+0x104], R2 ;  /* 0x0001040201007387 */ /* 0x0081e60000100800 */
[----:B0-----:R-:W3:Y:S04]  /*26a00*/  LDL R2, [R1+0x724] ;  /* 0x0007240001027983 */ /* 0x001ee80000100800 */
        /* <DEDUP_REMOVED lines=18> */
[----:B---3--:R4:W-:Y:S02]  /*26b30*/  STL [R1+0x7e8], R2 ;  /* 0x0007e80201007387 */ /* 0x0089e40000100800 */
[----:B------:R-:W3:Y:S01]  /*26b40*/  LDL R3, [R1+0x6fc] ;  /* 0x0006fc0001037983 */ /* 0x000ee20000100800 */
[----:B----4-:R-:W-:-:S02]  /*26b50*/  MOV R2, R28 ;  /* 0x0000001c00027202 */ /* 0x010fc40000000f00 */
[----:B------:R-:W-:Y:S01]  /*26b60*/  ISETP.GE.AND P1, PT, R5, c[0x0][0x1d0], PT ;  /* 0x0000740005007a0c */ /* 0x000fe20003f26270 */
[----:B--2---:R5:W-:Y:S01]  /*26b70*/  STL [R1+0x7ec], R0 ;  /* 0x0007ec0001007387 */ /* 0x004be20000100800 */
[----:B---3--:R0:W-:Y:S01]  /*26b80*/  STL [R1+0x7f0], R3 ;  /* 0x0007f00301007387 */ /* 0x0081e20000100800 */
[----:B-----5:R-:W-:-:S05]  /*26b90*/  MOV R0, R29 ;  /* 0x0000001d00007202 */ /* 0x020fca0000000f00 */
[----:B------:R0:W-:Y:S01]  /*26ba0*/  STL [R1+0x7f8], R0 ;  /* 0x0007f80001007387 */ /* 0x0001e20000100800 */
[----:B------:R0:W-:Y:S04]  /*26bb0*/  STL [R1+0x7f4], R2 ;  /* 0x0007f40201007387 */ /* 0x0001e80000100800 */
[----:B------:R-:W-:Y:S01]  /*26bc0*/  @P1 CALL.REL.NOINC `(.L_x_0) ;  /* 0x0000001000001944 */ /* 0x000fe20003c00000 */
[----:B------:R-:W-:Y:S05]  /*26bd0*/  BRA `(.L_x_1) ;  /* 0xfffe618000007947 */ /* 0x000fea000383ffff */
.L_x_0:
[----:B0-----:R-:W2:Y:S01]  /*26be0*/  LDL.LU R2, [R1+0x804] ;  /* 0x0008040001027983 */ /* 0x001ea20000300800 */
[----:B------:R-:W-:Y:S02]  /*26bf0*/  MOV R16, 0x3dc6b27f ;  /* 0x3dc6b27f00107802 */ /* 0x000fe40000000f00 */
[----:B------:R-:W-:Y:S01]  /*26c00*/  LOP3.LUT R0, R0, 0xfffffeff, RZ, 0xc0, !PT ;  /* 0xfffffeff00007812 */ /* 0x000fe200078ec0ff */
[----:B------:R-:W-:Y:S06]  /*26c10*/  BAR.SYNC.DEFER_BLOCKING 0x0 ;  /* 0x0000000000007b1d */ /* 0x000fec0000010000 */
[----:B--2---:R0:W-:Y:S01]  /*26c20*/  STL [R1+0x14c], R2 ;  /* 0x00014c0201007387 */ /* 0x0041e20000100800 */
[C---:B------:R-:W-:Y:S01]  /*26c30*/  FMUL R3, R2.reuse, 8388608 ;  /* 0x4b00000002037820 */ /* 0x040fe20000400000 */
[----:B------:R-:W-:-:S02]  /*26c40*/  FSETP.GEU.AND P0, PT, R2, 1.175494350822287508e-38, PT ;  /* 0x008000000200780b */ /* 0x000fc40003f0e000 */
[----:B------:R-:W2:Y:S02]  /*26c50*/  LDL.LU R28, [R1+0x808] ;  /* 0x00080800011c7983 */ /* 0x000ea40000300800 */
[----:B------:R-:W-:-:S04]  /*26c60*/  FSEL R3, R3, R2, !P0 ;  /* 0x0000000203037208 */ /* 0x000fc80004000000 */
[----:B------:R-:W-:-:S04]  /*26c70*/  IADD3 R4, R3, -0x3f3504f3, RZ ;  /* 0xc0cafb0d03047810 */ /* 0x000fc80007ffe0ff */
[----:B------:R-:W-:-:S04]  /*26c80*/  LOP3.LUT R4, R4, 0xff800000, RZ, 0xc0, !PT ;  /* 0xff80000004047812 */ /* 0x000fc800078ec0ff */
[----:B------:R1:W3:Y:S01]  /*26c90*/  I2F R6, R4 ;  /* 0x0000000400067306 */ /* 0x0002e20000201400 */
[----:B0-----:R-:W-:-:S04]  /*26ca0*/  IMAD.IADD R2, R3, 0x1, -R4 ;  /* 0x0000000103027824 */ /* 0x001fc800078e0a04 */
[----:B------:R-:W-:-:S04]  /*26cb0*/  FADD R2, R2, -1 ;  /* 0xbf80000002027421 */ /* 0x000fc80000000000 */
[----:B------:R-:W-:-:S04]  /*26cc0*/  FFMA.FTZ R5, R2, R16, -0.16845393180847167969 ;  /* 0xbe2c7f3002057423 */ /* 0x000fc80000010010 */
[----:B------:R-:W-:-:S04]  /*26cd0*/  FFMA.FTZ R5, R2, R5, 0.1716887056827545166 ;  /* 0x3e2fcf2a02057423 */ /* 0x000fc80000010005 */
[----:B------:R-:W-:-:S04]  /*26ce0*/  FFMA.FTZ R5, R2, R5, -0.17900948226451873779 ;  /* 0xbe374e4302057423 */ /* 0x000fc80000010005 */
[----:B------:R-:W-:-:S04]  /*26cf0*/  FFMA.FTZ R5, R2, R5, 0.20512372255325317383 ;  /* 0x3e520bf402057423 */ /* 0x000fc80000010005 */
[----:B------:R-:W-:-:S04]  /*26d00*/  FFMA.FTZ R5, R2, R5, -0.24046532809734344482 ;  /* 0xbe763c8b02057423 */ /* 0x000fc80000010005 */
[----:B------:R-:W-:-:S04]  /*26d10*/  FFMA.FTZ R5, R2, R5, 0.28857114911079406738 ;  /* 0x3e93bf9902057423 */ /* 0x000fc80000010005 */
[----:B------:R-:W-:-:S04]  /*26d20*/  FFMA.FTZ R5, R2, R5, -0.36067417263984680176 ;  /* 0xbeb8aa4902057423 */ /* 0x000fc80000010005 */
[----:B------:R-:W-:-:S04]  /*26d30*/  FFMA.FTZ R5, R2, R5, 0.48089820146560668945 ;  /* 0x3ef6384a02057423 */ /* 0x000fc80000010005 */
[----:B------:R-:W-:-:S04]  /*26d40*/  FFMA.FTZ R5, R2, R5, -0.72134751081466674805 ;  /* 0xbf38aa3b02057423 */ /* 0x000fc80000010005 */
[C---:B------:R-:W-:Y:S01]  /*26d50*/  FMUL R5, R2.reuse, R5 ;  /* 0x0000000502057220 */ /* 0x040fe20000400000 */
[----:B--2---:R0:W-:Y:S03]  /*26d60*/  STL [R1+0x1194], R28 ;  /* 0x0011941c01007387 */ /* 0x0041e60000100800 */
[C---:B-1----:R-:W-:Y:S01]  /*26d70*/  FMUL R4, R2.reuse, R5 ;  /* 0x0000000502047220 */ /* 0x042fe20000400000 */
[----:B------:R-:W2:Y:S01]  /*26d80*/  LDL.LU R29, [R1+0x80c] ;  /* 0x00080c00011d7983 */ /* 0x000ea20000300800 */
[----:B------:R-:W-:Y:S02]  /*26d90*/  ISETP.GE.U32.AND P1, PT, R3, 0x7f800000, PT ;  /* 0x7f8000000300780c */ /* 0x000fe40003f26070 */
[----:B------:R-:W-:Y:S01]  /*26da0*/  FFMA.FTZ R5, R2, 1.4426950216293334961, R4 ;  /* 0x3fb8aa3b02057823 */ /* 0x000fe20000010004 */
[----:B------:R-:W-:-:S05]  /*26db0*/  FSEL R2, RZ, -23, P0 ;  /* 0xc1b80000ff027808 */ /* 0x000fca0000000000 */
[----:B---3--:R-:W-:-:S04]  /*26dc0*/  FFMA.FTZ R2, R6, 1.1920928955078125e-07, R2 ;  /* 0x3400000006027823 */ /* 0x008fc80000010002 */
[----:B------:R-:W-:Y:S01]  /*26dd0*/  FADD R5, R2, R5 ;  /* 0x0000000502057221 */ /* 0x000fe20000000000 */
[----:B------:R-:W-:Y:S01]  /*26de0*/  @P1 MOV R2, 0x7f800000 ;  /* 0x7f80000000021802 */ /* 0x000fe20000000f00 */
[C---:B------:R-:W-:Y:S01]  /*26df0*/  FMUL R4, R28.reuse, 8388608 ;  /* 0x4b0000001c047820 */ /* 0x040fe20000400000 */
[----:B------:R-:W-:-:S03]  /*26e00*/  FSETP.GEU.AND P2, PT, R28, 1.175494350822287508e-38, PT ;  /* 0x008000001c00780b */ /* 0x000fc60003f4e000 */
[----:B------:R-:W-:Y:S01]  /*26e10*/  @P1 FFMA.FTZ R5, R3, R2, +INF ;  /* 0x7f80000003051423 */ /* 0x000fe20000010002 */
[----:B------:R-:W-:-:S04]  /*26e20*/  FSEL R4, R4, R28, !P2 ;  /* 0x0000001c04047208 */ /* 0x000fc80005000000 */
[----:B------:R1:W-:Y:S01]  /*26e30*/  STL [R1+0x754], R5 ;  /* 0x0007540501007387 */ /* 0x0003e20000100800 */
[----:B------:R-:W-:-:S04]  /*26e40*/  IADD3 R7, R4, -0x3f3504f3, RZ ;  /* 0xc0cafb0d04077810 */ /* 0x000fc80007ffe0ff */
[----:B------:R-:W-:Y:S02]  /*26e50*/  LOP3.LUT R7, R7, 0xff800000, RZ, 0xc0, !PT ;  /* 0xff80000007077812 */ /* 0x000fe400078ec0ff */
[----:B------:R-:W-:Y:S02]  /*26e60*/  FSETP.NEU.AND P0, PT, R3, RZ, PT ;  /* 0x000000ff0300720b */ /* 0x000fe40003f0d000 */
[----:B------:R-:W-:-:S05]  /*26e70*/  IADD3 R3, R4, -R7, RZ ;  /* 0x8000000704037210 */ /* 0x000fca0007ffe0ff */
[----:B------:R-:W-:-:S04]  /*26e80*/  FADD R3, R3, -1 ;  /* 0xbf80000003037421 */ /* 0x000fc80000000000 */
[----:B------:R-:W-:-:S04]  /*26e90*/  FFMA.FTZ R2, R3, R16, -0.16845393180847167969 ;  /* 0xbe2c7f3003027423 */ /* 0x000fc80000010010 */
[----:B------:R-:W-:-:S04]  /*26ea0*/  FFMA.FTZ R2, R3, R2, 0.1716887056827545166 ;  /* 0x3e2fcf2a03027423 */ /* 0x000fc80000010002 */
[----:B------:R-:W-:-:S04]  /*26eb0*/  FFMA.FTZ R2, R3, R2, -0.17900948226451873779 ;  /* 0xbe374e4303027423 */ /* 0x000fc80000010002 */
[----:B------:R-:W-:-:S04]  /*26ec0*/  FFMA.FTZ R2, R3, R2, 0.20512372255325317383 ;  /* 0x3e520bf403027423 */ /* 0x000fc80000010002 */
[----:B------:R-:W-:-:S04]  /*26ed0*/  FFMA.FTZ R8, R3, R2, -0.24046532809734344482 ;  /* 0xbe763c8b03087423 */ /* 0x000fc80000010002 */
[----:B------:R-:W-:Y:S01]  /*26ee0*/  FFMA.FTZ R8, R3, R8, 0.28857114911079406738 ;  /* 0x3e93bf9903087423 */ /* 0x000fe20000010008 */
[----:B--2---:R-:W-:Y:S04]  /*26ef0*/  STL [R1+0x1198], R29 ;  /* 0x0011981d01007387 */ /* 0x004fe80000100800 */
[----:B0-----:R-:W2:Y:S01]  /*26f00*/  LDL.LU R28, [R1+0x810] ;  /* 0x00081000011c7983 */ /* 0x001ea20000300800 */
[C---:B-1----:R-:W-:Y:S01]  /*26f10*/  FMUL R5, R29.reuse, 8388608 ;  /* 0x4b0000001d057820 */ /* 0x042fe20000400000 */
[----:B------:R-:W-:-:S04]  /*26f20*/  FSETP.GEU.AND P1, PT, R29, 1.175494350822287508e-38, PT ;  /* 0x008000001d00780b */ /* 0x000fc80003f2e000 */
[----:B------:R-:W-:-:S04]  /*26f30*/  FSEL R5, R5, R29, !P1 ;  /* 0x0000001d05057208 */ /* 0x000fc80004800000 */
[----:B------:R-:W-:-:S04]  /*26f40*/  IADD3 R6, R5, -0x3f3504f3, RZ ;  /* 0xc0cafb0d05067810 */ /* 0x000fc80007ffe0ff */
[----:B------:R-:W-:-:S04]  /*26f50*/  LOP3.LUT R6, R6, 0xff800000, RZ, 0xc0, !PT ;  /* 0xff80000006067812 */ /* 0x000fc800078ec0ff */
[----:B------:R-:W-:Y:S01]  /*26f60*/  IADD3 R2, R5, -R6, RZ ;  /* 0x8000000605027210 */ /* 0x000fe20007ffe0ff */
[----:B------:R-:W-:-:S04]  /*26f70*/  FFMA.FTZ R9, R3, R8, -0.36067417263984680176 ;  /* 0xbeb8aa4903097423 */ /* 0x000fc80000010008 */
[----:B------:R-:W-:-:S04]  /*26f80*/  FADD R2, R2, -1 ;  /* 0xbf80000002027421 */ /* 0x000fc80000000000 */
[C---:B------:R-:W-:Y:S02]  /*26f90*/  FFMA.FTZ R8, R2.reuse, R16, -0.16845393180847167969 ;  /* 0xbe2c7f3002087423 */ /* 0x040fe40000010010 */
[C---:B------:R-:W-:Y:S02]  /*26fa0*/  FFMA.FTZ R9, R3.reuse, R9, 0.48089820146560668945 ;  /* 0x3ef6384a03097423 */ /* 0x040fe40000010009 */
[C---:B------:R-:W-:Y:S02]  /*26fb0*/  FFMA.FTZ R8, R2.reuse, R8, 0.1716887056827545166 ;  /* 0x3e2fcf2a02087423 */ /* 0x040fe40000010008 */
[C---:B------:R-:W-:Y:S02]  /*26fc0*/  FFMA.FTZ R9, R3.reuse, R9, -0.72134751081466674805 ;  /* 0xbf38aa3b03097423 */ /* 0x040fe40000010009 */
[----:B------:R-:W-:Y:S02]  /*26fd0*/  FFMA.FTZ R8, R2, R8, -0.17900948226451873779 ;  /* 0xbe374e4302087423 */ /* 0x000fe40000010008 */
[----:B------:R-:W-:-:S02]  /*26fe0*/  FMUL R9, R3, R9 ;  /* 0x0000000903097220 */ /* 0x000fc40000400000 */
[----:B------:R-:W-:Y:S01]  /*26ff0*/  FFMA.FTZ R8, R2, R8, 0.20512372255325317383 ;  /* 0x3e520bf402087423 */ /* 0x000fe20000010008 */
[----:B------:R0:W1:Y:S01]  /*27000*/  I2F R10, R7 ;  /* 0x00000007000a7306 */ /* 0x0000620000201400 */
[----:B------:R-:W-:-:S04]  /*27010*/  FMUL R9, R3, R9 ;  /* 0x0000000903097220 */ /* 0x000fc80000400000 */
[----:B------:R-:W-:Y:S02]  /*27020*/  FFMA.FTZ R9, R3, 1.4426950216293334961, R9 ;  /* 0x3fb8aa3b03097823 */ /* 0x000fe40000010009 */
[----:B0-----:R-:W-:-:S04]  /*27030*/  FFMA.FTZ R7, R2, R8, -0.24046532809734344482 ;  /* 0xbe763c8b02077423 */ /* 0x001fc80000010008 */
[----:B------:R-:W-:-:S04]  /*27040*/  FFMA.FTZ R3, R2, R7, 0.28857114911079406738 ;  /* 0x3e93bf9902037423 */ /* 0x000fc80000010007 */
[----:B------:R-:W-:-:S04]  /*27050*/  FFMA.FTZ R3, R2, R3, -0.36067417263984680176 ;  /* 0xbeb8aa4902037423 */ /* 0x000fc80000010003 */
[C---:B------:R-:W-:Y:S01]  /*27060*/  FFMA.FTZ R3, R2.reuse, R3, 0.48089820146560668945 ;  /* 0x3ef6384a02037423 */ /* 0x040fe20000010003 */
[----:B------:R-:W0:Y:S03]  /*27070*/  I2F R6, R6 ;  /* 0x0000000600067306 */ /* 0x000e260000201400 */
[----:B------:R-:W-:-:S04]  /*27080*/  FFMA.FTZ R3, R2, R3, -0.72134751081466674805 ;  /* 0xbf38aa3b02037423 */ /* 0x000fc80000010003 */
[----:B------:R-:W-:Y:S01]  /*27090*/  FMUL R3, R2, R3 ;  /* 0x0000000302037220 */ /* 0x000fe20000400000 */
[----:B------:R-:W-:Y:S02]  /*270a0*/  @P0 LOP3.LUT R0, R0, 0x100, RZ, 0xfc, !PT ;  /* 0x0000010000000812 */ /* 0x000fe400078efcff */
[----:B------:R-:W-:Y:S01]  /*270b0*/  ISETP.GE.U32.AND P0, PT, R4, 0x7f800000, PT ;  /* 0x7f8000000400780c */ /* 0x000fe20003f06070 */
[C---:B------:R-:W-:Y:S01]  /*270c0*/  FMUL R3, R2.reuse, R3 ;  /* 0x0000000302037220 */ /* 0x040fe20000400000 */
[----:B------:R-:W-:Y:S02]  /*270d0*/  FSEL R7, RZ, -23, P2 ;  /* 0xc1b80000ff077808 */ /* 0x000fe40001000000 */
[----:B------:R-:W-:Y:S01]  /*270e0*/  ISETP.GE.U32.AND P2, PT, R5, 0x7f800000, PT ;  /* 0x7f8000000500780c */ /* 0x000fe20003f46070 */
[----:B------:R-:W-:Y:S01]  /*270f0*/  FFMA.FTZ R3, R2, 1.4426950216293334961, R3 ;  /* 0x3fb8aa3b02037823 */ /* 0x000fe20000010003 */
[----:B------:R-:W-:Y:S01]  /*27100*/  FSEL R2, RZ, -23, P1 ;  /* 0xc1b80000ff027808 */ /* 0x000fe20000800000 */
[----:B-1----:R-:W-:-:S04]  /*27110*/  FFMA.FTZ R7, R10, 1.1920928955078125e-07, R7 ;  /* 0x340000000a077823 */ /* 0x002fc80000010007 */
[----:B0-----:R-:W-:Y:S02]  /*27120*/  FFMA.FTZ R2, R6, 1.1920928955078125e-07, R2 ;  /* 0x3400000006027823 */ /* 0x001fe40000010002 */
[----:B------:R-:W-:Y:S02]  /*27130*/  FADD R11, R7, R9 ;  /* 0x00000009070b7221 */ /* 0x000fe40000000000 */
[----:B------:R-:W-:Y:S02]  /*27140*/  @P0 IMAD.MOV.U32 R7, RZ, RZ, 0x7f800000 ;  /* 0x7f800000ff070424 */ /* 0x000fe400078e00ff */
[----:B------:R-:W-:Y:S01]  /*27150*/  FADD R3, R2, R3 ;  /* 0x0000000302037221 */ /* 0x000fe20000000000 */
[----:B------:R-:W-:Y:S01]  /*27160*/  @P2 MOV R2, 0x7f800000 ;  /* 0x7f80000000022802 */ /* 0x000fe20000000f00 */
[----:B------:R-:W-:-:S04]  /*27170*/  @P0 FFMA.FTZ R11, R4, R7, +INF ;  /* 0x7f800000040b0423 */ /* 0x000fc80000010007 */
[----:B------:R-:W-:Y:S01]  /*27180*/  @P2 FFMA.FTZ R3, R5, R2, +INF ;  /* 0x7f80000005032423 */ /* 0x000fe20000010002 */
[----:B------:R-:W-:Y:S04]  /*27190*/  STL [R1+0x750], R11 ;  /* 0x0007500b01007387 */ /* 0x000fe80000100800 */
[----:B--2---:R-:W-:Y:S04]  /*271a0*/  STL [R1+0x119c], R28 ;  /* 0x00119c1c01007387 */ /* 0x004fe80000100800 */
[----:B------:R0:W-:Y:S04]  /*271b0*/  STL [R1+0x74c], R3 ;  /* 0x00074c0301007387 */ /* 0x0001e80000100800 */
[----:B------:R-:W2:Y:S01]  /*271c0*/  LDL.LU R22, [R1+0x814] ;  /* 0x0008140001167983 */ /* 0x000ea20000300800 */
[----:B------:R-:W-:-:S02]  /*271d0*/  FSETP.NEU.AND P0, PT, R4, RZ, PT ;  /* 0x000000ff0400720b */ /* 0x000fc40003f0d000 */
[----:B------:R-:W-:Y:S01]  /*271e0*/  LOP3.LUT R0, R0, 0xfffffdff, RZ, 0xc0, !PT ;  /* 0xfffffdff00007812 */ /* 0x000fe200078ec0ff */
[----:B------:R-:W-:-:S10]  /*271f0*/  FMUL R4, R28, 8388608 ;  /* 0x4b0000001c047820 */ /* 0x000fd40000400000 */
[----:B------:R-:W-:Y:S02]  /*27200*/  @P0 LOP3.LUT R0, R0, 0x200, RZ, 0xfc, !PT ;  /* 0x0000020000000812 */ /* 0x000fe400078efcff */
[----:B------:R-:W-:-:S04]  /*27210*/  FSETP.GEU.AND P0, PT, R28, 1.175494350822287508e-38, PT ;  /* 0x008000001c00780b */ /* 0x000fc80003f0e000 */
[----:B------:R-:W-:-:S04]  /*27220*/  FSEL R4, R4, R28, !P0 ;  /* 0x0000001c04047208 */ /* 0x000fc80004000000 */
[----:B------:R-:W-:Y:S02]  /*27230*/  IADD3 R6, R4, -0x3f3504f3, RZ ;  /* 0xc0cafb0d04067810 */ /* 0x000fe40007ffe0ff */
[----:B------:R-:W-:Y:S02]  /*27240*/  FSETP.NEU.AND P1, PT, R5, RZ, PT ;  /* 0x000000ff0500720b */ /* 0x000fe40003f2d000 */
[----:B------:R-:W-:-:S04]  /*27250*/  LOP3.LUT R6, R6, 0xff800000, RZ, 0xc0, !PT ;  /* 0xff80000006067812 */ /* 0x000fc800078ec0ff */
[----:B0-----:R-:W-:Y:S02]  /*27260*/  IADD3 R3, R4, -R6, RZ ;  /* 0x8000000604037210 */ /* 0x001fe40007ffe0ff */
[----:B------:R-:W-:-:S03]  /*27270*/  LOP3.LUT R0, R0, 0xfffffbff, RZ, 0xc0, !PT ;  /* 0xfffffbff00007812 */ /* 0x000fc600078ec0ff */
[----:B------:R-:W-:Y:S02]  /*27280*/  FADD R3, R3, -1 ;  /* 0xbf80000003037421 */ /* 0x000fe40000000000 */
[----:B------:R-:W-:Y:S02]  /*27290*/  @P1 LOP3.LUT R0, R0, 0x400, RZ, 0xfc, !PT ;  /* 0x0000040000001812 */ /* 0x000fe400078efcff */
[----:B------:R-:W-:-:S04]  /*272a0*/  FFMA.FTZ R2, R3, R16, -0.16845393180847167969 ;  /* 0xbe2c7f3003027423 */ /* 0x000fc80000010010 */
[----:B------:R-:W-:-:S04]  /*272b0*/  FFMA.FTZ R2, R3, R2, 0.1716887056827545166 ;  /* 0x3e2fcf2a03027423 */ /* 0x000fc80000010002 */
[----:B------:R-:W-:-:S04]  /*272c0*/  FFMA.FTZ R2, R3, R2, -0.17900948226451873779 ;  /* 0xbe374e4303027423 */ /* 0x000fc80000010002 */
[----:B------:R-:W-:-:S04]  /*272d0*/  FFMA.FTZ R2, R3, R2, 0.20512372255325317383 ;  /* 0x3e520bf403027423 */ /* 0x000fc80000010002 */
[----:B------:R-:W-:-:S04]  /*272e0*/  FFMA.FTZ R7, R3, R2, -0.24046532809734344482 ;  /* 0xbe763c8b03077423 */ /* 0x000fc80000010002 */
[----:B------:R-:W-:-:S04]  /*272f0*/  FFMA.FTZ R7, R3, R7, 0.28857114911079406738 ;  /* 0x3e93bf9903077423 */ /* 0x000fc80000010007 */
[----:B------:R-:W-:-:S04]  /*27300*/  FFMA.FTZ R9, R3, R7, -0.36067417263984680176 ;  /* 0xbeb8aa4903097423 */ /* 0x000fc80000010007 */
[C---:B------:R-:W-:Y:S01]  /*27310*/  FFMA.FTZ R9, R3.reuse, R9, 0.48089820146560668945 ;  /* 0x3ef6384a03097423 */ /* 0x040fe20000010009 */
[----:B------:R0:W1:Y:S03]  /*27320*/  I2F R10, R6 ;  /* 0x00000006000a7306 */ /* 0x0000660000201400 */
[----:B------:R-:W-:-:S04]  /*27330*/  FFMA.FTZ R9, R3, R9, -0.72134751081466674805 ;  /* 0xbf38aa3b03097423 */ /* 0x000fc80000010009 */
[----:B------:R-:W-:Y:S01]  /*27340*/  FMUL R9, R3, R9 ;  /* 0x0000000903097220 */ /* 0x000fe20000400000 */
[----:B------:R-:W-:-:S03]  /*27350*/  ISETP.GE.U32.AND P2, PT, R4, 0x7f800000, PT ;  /* 0x7f8000000400780c */ /* 0x000fc60003f46070 */
[----:B------:R-:W-:-:S04]  /*27360*/  FMUL R9, R3, R9 ;  /* 0x0000000903097220 */ /* 0x000fc80000400000 */
[----:B------:R-:W-:Y:S01]  /*27370*/  FFMA.FTZ R9, R3, 1.4426950216293334961, R9 ;  /* 0x3fb8aa3b03097823 */ /* 0x000fe20000010009 */
[----:B--2---:R-:W-:Y:S04]  /*27380*/  STL [R1+0x11a0], R22 ;  /* 0x0011a01601007387 */ /* 0x004fe80000100800 */
[----:B------:R-:W2:Y:S01]  /*27390*/  LDL.LU R23, [R1+0x818] ;  /* 0x0008180001177983 */ /* 0x000ea20000300800 */
[C---:B------:R-:W-:Y:S01]  /*273a0*/  FMUL R5, R22.reuse, 8388608 ;  /* 0x4b00000016057820 */ /* 0x040fe20000400000 */
[----:B------:R-:W-:-:S04]  /*273b0*/  FSETP.GEU.AND P1, PT, R22, 1.175494350822287508e-38, PT ;  /* 0x008000001600780b */ /* 0x000fc80003f2e000 */
[----:B------:R-:W-:-:S04]  /*273c0*/  FSEL R5, R5, R22, !P1 ;  /* 0x0000001605057208 */ /* 0x000fc80004800000 */
[----:B------:R-:W-:-:S04]  /*273d0*/  IADD3 R8, R5, -0x3f3504f3, RZ ;  /* 0xc0cafb0d05087810 */ /* 0x000fc80007ffe0ff */
[----:B------:R-:W-:-:S04]  /*273e0*/  LOP3.LUT R8, R8, 0xff800000, RZ, 0xc0, !PT ;  /* 0xff80000008087812 */ /* 0x000fc800078ec0ff */
[----:B------:R-:W-:-:S05]  /*273f0*/  IADD3 R2, R5, -R8, RZ ;  /* 0x8000000805027210 */ /* 0x000fca0007ffe0ff */
[----:B------:R-:W-:-:S04]  /*27400*/  FADD R2, R2, -1 ;  /* 0xbf80000002027421 */ /* 0x000fc80000000000 */
[----:B------:R-:W-:-:S04]  /*27410*/  FFMA.FTZ R7, R2, R16, -0.16845393180847167969 ;  /* 0xbe2c7f3002077423 */ /* 0x000fc80000010010 */
[----:B------:R-:W-:-:S04]  /*27420*/  FFMA.FTZ R7, R2, R7, 0.1716887056827545166 ;  /* 0x3e2fcf2a02077423 */ /* 0x000fc80000010007 */
[----:B------:R-:W-:-:S04]  /*27430*/  FFMA.FTZ R7, R2, R7, -0.17900948226451873779 ;  /* 0xbe374e4302077423 */ /* 0x000fc80000010007 */
[----:B------:R-:W-:-:S04]  /*27440*/  FFMA.FTZ R7, R2, R7, 0.20512372255325317383 ;  /* 0x3e520bf402077423 */ /* 0x000fc80000010007 */
[----:B0-----:R-:W-:-:S04]  /*27450*/  FFMA.FTZ R6, R2, R7, -0.24046532809734344482 ;  /* 0xbe763c8b02067423 */ /* 0x001fc80000010007 */
[----:B------:R-:W-:Y:S01]  /*27460*/  FFMA.FTZ R3, R2, R6, 0.28857114911079406738 ;  /* 0x3e93bf9902037423 */ /* 0x000fe20000010006 */
[----:B------:R-:W-:-:S05]  /*27470*/  FSEL R6, RZ, -23, P0 ;  /* 0xc1b80000ff067808 */ /* 0x000fca0000000000 */
[----:B-1----:R-:W-:-:S04]  /*27480*/  FFMA.FTZ R6, R10, 1.1920928955078125e-07, R6 ;  /* 0x340000000a067823 */ /* 0x002fc80000010006 */
[----:B------:R-:W-:Y:S01]  /*27490*/  FADD R11, R6, R9 ;  /* 0x00000009060b7221 */ /* 0x000fe20000000000 */
[----:B------:R-:W-:-:S05]  /*274a0*/  @P2 MOV R6, 0x7f800000 ;  /* 0x7f80000000062802 */ /* 0x000fca0000000f00 */
[----:B------:R-:W-:-:S05]  /*274b0*/  @P2 FFMA.FTZ R11, R4, R6, +INF ;  /* 0x7f800000040b2423 */ /* 0x000fca0000010006 */
[----:B------:R0:W-:Y:S04]  /*274c0*/  STL [R1+0x748], R11 ;  /* 0x0007480b01007387 */ /* 0x0001e80000100800 */
[----:B------:R-:W3:Y:S01]  /*274d0*/  LDL.LU R24, [R1+0x81c] ;  /* 0x00081c0001187983 */ /* 0x000ee20000300800 */
[----:B------:R-:W-:Y:S01]  /*274e0*/  FSETP.NEU.AND P0, PT, R4, RZ, PT ;  /* 0x000000ff0400720b */ /* 0x000fe20003f0d000 */
[----:B------:R-:W-:Y:S01]  /*274f0*/  FFMA.FTZ R3, R2, R3, -0.36067417263984680176 ;  /* 0xbeb8aa4902037423 */ /* 0x000fe20000010003 */
[----:B------:R-:W-:-:S03]  /*27500*/  LOP3.LUT R0, R0, 0xfffff7ff, RZ, 0xc0, !PT ;  /* 0xfffff7ff00007812 */ /* 0x000fc600078ec0ff */
[----:B------:R-:W-:-:S08]  /*27510*/  FFMA.FTZ R3, R2, R3, 0.48089820146560668945 ;  /* 0x3ef6384a02037423 */ /* 0x000fd00000010003 */
[----:B------:R-:W-:Y:S01]  /*27520*/  @P0 LOP3.LUT R0, R0, 0x800, RZ, 0xfc, !PT ;  /* 0x0000080000000812 */ /* 0x000fe200078efcff */
[----:B------:R-:W-:-:S04]  /*27530*/  FFMA.FTZ R3, R2, R3, -0.72134751081466674805 ;  /* 0xbf38aa3b02037423 */ /* 0x000fc80000010003 */
[----:B------:R-:W-:Y:S01]  /*27540*/  FMUL R3, R2, R3 ;  /* 0x0000000302037220 */ /* 0x000fe20000400000 */
[----:B--2---:R-:W-:Y:S04]  /*27550*/  STL [R1+0x11a4], R23 ;  /* 0x0011a41701007387 */ /* 0x004fe80000100800 */
[----:B------:R-:W2:Y:S01]  /*27560*/  LDL.LU R25, [R1+0x820] ;  /* 0x0008200001197983 */ /* 0x000ea20000300800 */
[C---:B------:R-:W-:Y:S01]  /*27570*/  FMUL R4, R23.reuse, 8388608 ;  /* 0x4b00000017047820 */ /* 0x040fe20000400000 */
[----:B------:R-:W-:-:S04]  /*27580*/  FSETP.GEU.AND P0, PT, R23, 1.175494350822287508e-38, PT ;  /* 0x008000001700780b */ /* 0x000fc80003f0e000 */
[----:B------:R-:W-:-:S04]  /*27590*/  FSEL R4, R4, R23, !P0 ;  /* 0x0000001704047208 */ /* 0x000fc80004000000 */
[----:B------:R-:W-:Y:S01]  /*275a0*/  IADD3 R6, R4, -0x3f3504f3, RZ ;  /* 0xc0cafb0d04067810 */ /* 0x000fe20007ffe0ff */
[----:B------:R-:W-:-:S03]  /*275b0*/  FMUL R3, R2, R3 ;  /* 0x0000000302037220 */ /* 0x000fc60000400000 */
[----:B------:R-:W-:Y:S01]  /*275c0*/  LOP3.LUT R6, R6, 0xff800000, RZ, 0xc0, !PT ;  /* 0xff80000006067812 */ /* 0x000fe200078ec0ff */
[----:B------:R-:W-:-:S04]  /*275d0*/  FFMA.FTZ R15, R2, 1.4426950216293334961, R3 ;  /* 0x3fb8aa3b020f7823 */ /* 0x000fc80000010003 */
[----:B------:R-:W-:-:S04]  /*275e0*/  IMAD.IADD R3, R4, 0x1, -R6 ;  /* 0x0000000104037824 */ /* 0x000fc800078e0a06 */
[----:B------:R-:W-:-:S04]  /*275f0*/  FADD R3, R3, -1 ;  /* 0xbf80000003037421 */ /* 0x000fc80000000000 */
[----:B0-----:R-:W-:-:S04]  /*27600*/  FFMA.FTZ R11, R3, R16, -0.16845393180847167969 ;  /* 0xbe2c7f30030b7423 */ /* 0x001fc80000010010 */
[----:B------:R-:W-:-:S04]  /*27610*/  FFMA.FTZ R11, R3, R11, 0.1716887056827545166 ;  /* 0x3e2fcf2a030b7423 */ /* 0x000fc8000001000b */
[----:B------:R-:W-:Y:S02]  /*27620*/  FFMA.FTZ R11, R3, R11, -0.17900948226451873779 ;  /* 0xbe374e43030b7423 */ /* 0x000fe4000001000b */
[C---:B---3--:R-:W-:Y:S01]  /*27630*/  FMUL R9, R24.reuse, 8388608 ;  /* 0x4b00000018097820 */ /* 0x048fe20000400000 */
[----:B------:R-:W-:-:S04]  /*27640*/  FSETP.GEU.AND P2, PT, R24, 1.175494350822287508e-38, PT ;  /* 0x008000001800780b */ /* 0x000fc80003f4e000 */
[----:B------:R-:W-:-:S04]  /*27650*/  FSEL R9, R9, R24, !P2 ;  /* 0x0000001809097208 */ /* 0x000fc80005000000 */
[----:B------:R-:W-:-:S04]  /*27660*/  IADD3 R7, R9, -0x3f3504f3, RZ ;  /* 0xc0cafb0d09077810 */ /* 0x000fc80007ffe0ff */
[----:B------:R-:W-:-:S04]  /*27670*/  LOP3.LUT R7, R7, 0xff800000, RZ, 0xc0, !PT ;  /* 0xff80000007077812 */ /* 0x000fc800078ec0ff */
[----:B------:R-:W-:-:S05]  /*27680*/  IADD3 R2, R9, -R7, RZ ;  /* 0x8000000709027210 */ /* 0x000fca0007ffe0ff */
[----:B------:R-:W-:-:S04]  /*27690*/  FADD R2, R2, -1 ;  /* 0xbf80000002027421 */ /* 0x000fc80000000000 */
[----:B------:R-:W-:-:S04]  /*276a0*/  FFMA.FTZ R10, R2, R16, -0.16845393180847167969 ;  /* 0xbe2c7f30020a7423 */ /* 0x000fc80000010010 */
[C---:B------:R-:W-:Y:S02]  /*276b0*/  FFMA.FTZ R10, R2.reuse, R10, 0.1716887056827545166 ;  /* 0x3e2fcf2a020a7423 */ /* 0x040fe4000001000a */
[C---:B------:R-:W-:Y:S02]  /*276c0*/  FFMA.FTZ R11, R3.reuse, R11, 0.20512372255325317383 ;  /* 0x3e520bf4030b7423 */ /* 0x040fe4000001000b */
[C---:B------:R-:W-:Y:S02]  /*276d0*/  FFMA.FTZ R10, R2.reuse, R10, -0.17900948226451873779 ;  /* 0xbe374e43020a7423 */ /* 0x040fe4000001000a */
[C---:B------:R-:W-:Y:S02]  /*276e0*/  FFMA.FTZ R11, R3.reuse, R11, -0.24046532809734344482 ;  /* 0xbe763c8b030b7423 */ /* 0x040fe4000001000b */
[----:B------:R-:W-:Y:S02]  /*276f0*/  FFMA.FTZ R10, R2, R10, 0.20512372255325317383 ;  /* 0x3e520bf4020a7423 */ /* 0x000fe4000001000a */
[----:B------:R-:W-:-:S02]  /*27700*/  FFMA.FTZ R11, R3, R11, 0.28857114911079406738 ;  /* 0x3e93bf99030b7423 */ /* 0x000fc4000001000b */
[C---:B------:R-:W-:Y:S02]  /*27710*/  FFMA.FTZ R10, R2.reuse, R10, -0.24046532809734344482 ;  /* 0xbe763c8b020a7423 */ /* 0x040fe4000001000a */
[C---:B------:R-:W-:Y:S02]  /*27720*/  FFMA.FTZ R11, R3.reuse, R11, -0.36067417263984680176 ;  /* 0xbeb8aa49030b7423 */ /* 0x040fe4000001000b */
[C---:B------:R-:W-:Y:S02]  /*27730*/  FFMA.FTZ R10, R2.reuse, R10, 0.28857114911079406738 ;  /* 0x3e93bf99020a7423 */ /* 0x040fe4000001000a */
[C---:B------:R-:W-:Y:S02]  /*27740*/  FFMA.FTZ R11, R3.reuse, R11, 0.48089820146560668945 ;  /* 0x3ef6384a030b7423 */ /* 0x040fe4000001000b */
[----:B------:R-:W-:Y:S02]  /*27750*/  FFMA.FTZ R10, R2, R10, -0.36067417263984680176 ;  /* 0xbeb8aa49020a7423 */ /* 0x000fe4000001000a */
[----:B------:R-:W-:-:S02]  /*27760*/  FFMA.FTZ R11, R3, R11, -0.72134751081466674805 ;  /* 0xbf38aa3b030b7423 */ /* 0x000fc4000001000b */
[C---:B------:R-:W-:Y:S02]  /*27770*/  FFMA.FTZ R10, R2.reuse, R10, 0.48089820146560668945 ;  /* 0x3ef6384a020a7423 */ /* 0x040fe4000001000a */
[C---:B------:R-:W-:Y:S02]  /*27780*/  FMUL R11, R3.reuse, R11 ;  /* 0x0000000b030b7220 */ /* 0x040fe40000400000 */
[C---:B------:R-:W-:Y:S01]  /*27790*/  FFMA.FTZ R10, R2.reuse, R10, -0.72134751081466674805 ;  /* 0xbf38aa3b020a7423 */ /* 0x040fe2000001000a */
[----:B------:R0:W-:Y:S03]  /*277a0*/  I2F R12, R8 ;  /* 0x00000008000c7306 */ /* 0x0001e60000201400 */
[----:B0-----:R-:W-:Y:S02]  /*277b0*/  FMUL R8, R2, R10 ;  /* 0x0000000a02087220 */ /* 0x001fe40000400000 */
[----:B------:R-:W-:-:S04]  /*277c0*/  FMUL R10, R3, R11 ;  /* 0x0000000b030a7220 */ /* 0x000fc80000400000 */
[----:B------:R-:W-:Y:S02]  /*277d0*/  FFMA.FTZ R14, R3, 1.4426950216293334961, R10 ;  /* 0x3fb8aa3b030e7823 */ /* 0x000fe4000001000a */
[----:B------:R0:W1:Y:S01]  /*277e0*/  I2F R10, R6 ;  /* 0x00000006000a7306 */ /* 0x0000620000201400 */
[C---:B------:R-:W-:Y:S01]  /*277f0*/  FMUL R8, R2.reuse, R8 ;  /* 0x0000000802087220 */ /* 0x040fe20000400000 */
[----:B0-----:R-:W-:Y:S02]  /*27800*/  FSEL R6, RZ, -23, P0 ;  /* 0xc1b80000ff067808 */ /* 0x001fe40000000000 */
[----:B------:R-:W-:Y:S01]  /*27810*/  ISETP.GE.U32.AND P0, PT, R5, 0x7f800000, PT ;  /* 0x7f8000000500780c */ /* 0x000fe20003f06070 */
[----:B------:R-:W-:Y:S01]  /*27820*/  FFMA.FTZ R13, R2, 1.4426950216293334961, R8 ;  /* 0x3fb8aa3b020d7823 */ /* 0x000fe20000010008 */
[----:B------:R-:W-:Y:S01]  /*27830*/  FSEL R2, RZ, -23, P1 ;  /* 0xc1b80000ff027808 */ /* 0x000fe20000800000 */
[----:B-1----:R-:W-:-:S04]  /*27840*/  FFMA.FTZ R10, R10, 1.1920928955078125e-07, R6 ;  /* 0x340000000a0a7823 */ /* 0x002fc80000010006 */
[----:B------:R-:W-:-:S06]  /*27850*/  FFMA.FTZ R2, R12, 1.1920928955078125e-07, R2 ;  /* 0x340000000c027823 */ /* 0x000fcc0000010002 */
[----:B------:R-:W-:Y:S01]  /*27860*/  @P0 MOV R6, 0x7f800000 ;  /* 0x7f80000000060802 */ /* 0x000fe20000000f00 */
[----:B------:R-:W-:-:S04]  /*27870*/  FADD R11, R2, R15 ;  /* 0x0000000f020b7221 */ /* 0x000fc80000000000 */
[----:B------:R-:W-:-:S05]  /*27880*/  @P0 FFMA.FTZ R11, R5, R6, +INF ;  /* 0x7f800000050b0423 */ /* 0x000fca0000010006 */
[----:B------:R0:W-:Y:S04]  /*27890*/  STL [R1+0x740], R11 ;  /* 0x0007400b01007387 */ /* 0x0001e80000100800 */
[----:B------:R-:W3:Y:S01]  /*278a0*/  LDL.LU R26, [R1+0x824] ;  /* 0x00082400011a7983 */ /* 0x000ee20000300800 */
[----:B------:R-:W1:Y:S01]  /*278b0*/  I2F R7, R7 ;  /* 0x0000000700077306 */ /* 0x000e620000201400 */
[----:B------:R-:W-:-:S05]  /*278c0*/  FSEL R2, RZ, -23, P2 ;  /* 0xc1b80000ff027808 */ /* 0x000fca0001000000 */
[----:B-1----:R-:W-:Y:S01]  /*278d0*/  FFMA.FTZ R7, R7, 1.1920928955078125e-07, R2 ;  /* 0x3400000007077823 */ /* 0x002fe20000010002 */
[----:B------:R-:W-:Y:S02]  /*278e0*/  ISETP.GE.U32.AND P0, PT, R4, 0x7f800000, PT ;  /* 0x7f8000000400780c */ /* 0x000fe40003f06070 */
[----:B------:R-:W-:Y:S01]  /*278f0*/  FSETP.NEU.AND P2, PT, R5, RZ, PT ;  /* 0x000000ff0500720b */ /* 0x000fe20003f4d000 */
[----:B------:R-:W-:Y:S02]  /*27900*/  FADD R10, R10, R14 ;  /* 0x0000000e0a0a7221 */ /* 0x000fe40000000000 */
[----:B------:R-:W-:Y:S02]  /*27910*/  FADD R12, R7, R13 ;  /* 0x0000000d070c7221 */ /* 0x000fe40000000000 */
[C---:B--2---:R-:W-:Y:S01]  /*27920*/  FMUL R8, R25.reuse, 8388608 ;  /* 0x4b00000019087820 */ /* 0x044fe20000400000 */
        /* <DEDUP_REMOVED lines=15> */
[----:B------:R-:W-:-:S04]  /*27a20*/  FMUL R6, R2, R6 ;  /* 0x0000000602067220 */ /* 0x000fc80000400000 */
[----:B------:R-:W-:-:S04]  /*27a30*/  FMUL R6, R2, R6 ;  /* 0x0000000602067220 */ /* 0x000fc80000400000 */
[----:B0-----:R-:W-:Y:S01]  /*27a40*/  FFMA.FTZ R11, R2, 1.4426950216293334961, R6 ;  /* 0x3fb8aa3b020b7823 */ /* 0x001fe20000010006 */
[----:B------:R-:W-:Y:S01]  /*27a50*/  @P0 MOV R2, 0x7f800000 ;  /* 0x7f80000000020802 */ /* 0x000fe20000000f00 */
[----:B------:R-:W0:Y:S04]  /*27a60*/  I2F R5, R3 ;  /* 0x0000000300057306 */ /* 0x000e280000201400 */
[----:B------:R-:W-:Y:S01]  /*27a70*/  @P0 FFMA.FTZ R10, R4, R2, +INF ;  /* 0x7f800000040a0423 */ /* 0x000fe20000010002 */
[----:B------:R-:W-:Y:S02]  /*27a80*/  FSEL R2, RZ, -23, P1 ;  /* 0xc1b80000ff027808 */ /* 0x000fe40000800000 */
[----:B------:R-:W-:-:S03]  /*27a90*/  ISETP.GE.U32.AND P1, PT, R9, 0x7f800000, PT ;  /* 0x7f8000000900780c */ /* 0x000fc60003f26070 */
[----:B0-----:R-:W-:-:S10]  /*27aa0*/  FFMA.FTZ R6, R5, 1.1920928955078125e-07, R2 ;  /* 0x3400000005067823 */ /* 0x001fd40000010002 */
[----:B------:R-:W-:Y:S01]  /*27ab0*/  @P1 MOV R5, 0x7f800000 ;  /* 0x7f80000000051802 */ /* 0x000fe20000000f00 */
[----:B------:R-:W-:Y:S04]  /*27ac0*/  STL [R1+0x73c], R10 ;  /* 0x00073c0a01007387 */ /* 0x000fe80000100800 */
[----:B------:R-:W-:-:S05]  /*27ad0*/  @P1 FFMA.FTZ R12, R9, R5, +INF ;  /* 0x7f800000090c1423 */ /* 0x000fca0000010005 */
[----:B------:R-:W-:Y:S04]  /*27ae0*/  STL [R1+0x738], R12 ;  /* 0x0007380c01007387 */ /* 0x000fe80000100800 */
[----:B------:R-:W2:Y:S01]  /*27af0*/  LDL.LU R27, [R1+0x828] ;  /* 0x00082800011b7983 */ /* 0x000ea20000300800 */
[----:B------:R-:W-:Y:S01]  /*27b00*/  ISETP.GE.U32.AND P1, PT, R8, 0x7f800000, PT ;  /* 0x7f8000000800780c */ /* 0x000fe20003f26070 */
[C---:B---3--:R-:W-:Y:S01]  /*27b10*/  FMUL R7, R26.reuse, 8388608 ;  /* 0x4b0000001a077820 */ /* 0x048fe20000400000 */
[----:B------:R-:W-:-:S04]  /*27b20*/  FSETP.GEU.AND P0, PT, R26, 1.175494350822287508e-38, PT ;  /* 0x008000001a00780b */ /* 0x000fc80003f0e000 */
[----:B------:R-:W-:-:S04]  /*27b30*/  FSEL R7, R7, R26, !P0 ;  /* 0x0000001a07077208 */ /* 0x000fc80004000000 */
[----:B------:R-:W-:-:S04]  /*27b40*/  IADD3 R3, R7, -0x3f3504f3, RZ ;  /* 0xc0cafb0d07037810 */ /* 0x000fc80007ffe0ff */
[----:B------:R-:W-:-:S05]  /*27b50*/  LOP3.LUT R3, R3, 0xff800000, RZ, 0xc0, !PT ;  /* 0xff80000003037812 */ /* 0x000fca00078ec0ff */
[----:B------:R-:W-:-:S04]  /*27b60*/  IMAD.IADD R2, R7, 0x1, -R3 ;  /* 0x0000000107027824 */ /* 0x000fc800078e0a03 */
        /* <DEDUP_REMOVED lines=11> */
[C---:B------:R-:W-:Y:S01]  /*27c20*/  FMUL R5, R2.reuse, R5 ;  /* 0x0000000502057220 */ /* 0x040fe20000400000 */
[----:B------:R-:W0:Y:S03]  /*27c30*/  I2F R3, R3 ;  /* 0x0000000300037306 */ /* 0x000e260000201400 */
[----:B------:R-:W-:Y:S01]  /*27c40*/  FFMA.FTZ R5, R2, 1.4426950216293334961, R5 ;  /* 0x3fb8aa3b02057823 */ /* 0x000fe20000010005 */
[----:B------:R-:W-:Y:S01]  /*27c50*/  @P1 MOV R2, 0x7f800000 ;  /* 0x7f80000000021802 */ /* 0x000fe20000000f00 */
[----:B------:R-:W-:-:S04]  /*27c60*/  FADD R6, R6, R11 ;  /* 0x0000000b06067221 */ /* 0x000fc80000000000 */
[----:B------:R-:W-:Y:S01]  /*27c70*/  @P1 FFMA.FTZ R6, R8, R2, +INF ;  /* 0x7f80000008061423 */ /* 0x000fe20000010002 */
[----:B------:R-:W-:Y:S02]  /*27c80*/  ISETP.GE.U32.AND P1, PT, R7, 0x7f800000, PT ;  /* 0x7f8000000700780c */ /* 0x000fe40003f26070 */
[----:B------:R-:W-:-:S05]  /*27c90*/  FSEL R2, RZ, -23, P0 ;  /* 0xc1b80000ff027808 */ /* 0x000fca0000000000 */
[----:B0-----:R-:W-:-:S06]  /*27ca0*/  FFMA.FTZ R2, R3, 1.1920928955078125e-07, R2 ;  /* 0x3400000003027823 */ /* 0x001fcc0000010002 */
[----:B------:R-:W-:Y:S01]  /*27cb0*/  @P1 MOV R3, 0x7f800000 ;  /* 0x7f80000000031802 */ /* 0x000fe20000000f00 */
[----:B------:R-:W-:-:S04]  /*27cc0*/  FADD R5, R2, R5 ;  /* 0x0000000502057221 */ /* 0x000fc80000000000 */
[----:B------:R-:W-:Y:S01]  /*27cd0*/  @P1 FFMA.FTZ R5, R7, R3, +INF ;  /* 0x7f80000007051423 */ /* 0x000fe20000010003 */
[----:B------:R2:W-:Y:S04]  /*27ce0*/  STL [R1+0x72c], R6 ;  /* 0x00072c0601007387 */ /* 0x0005e80000100800 */
[----:B------:R0:W-:Y:S04]  /*27cf0*/  STL [R1+0x6f0], R5 ;  /* 0x0006f00501007387 */ /* 0x0001e80000100800 */
[----:B------:R-:W3:Y:S01]  /*27d00*/  LDL.LU R29, [R1+0x82c] ;  /* 0x00082c00011d7983 */ /* 0x000ee20000300800 */
[C---:B--2---:R-:W-:Y:S01]  /*27d10*/  FMUL R6, R27.reuse, 8388608 ;  /* 0x4b0000001b067820 */ /* 0x044fe20000400000 */
[----:B------:R-:W-:-:S04]  /*27d20*/  FSETP.GEU.AND P0, PT, R27, 1.175494350822287508e-38, PT ;  /* 0x008000001b00780b */ /* 0x000fc80003f0e000 */
[----:B------:R-:W-:-:S04]  /*27d30*/  FSEL R6, R6, R27, !P0 ;  /* 0x0000001b06067208 */ /* 0x000fc80004000000 */
[----:B------:R-:W-:-:S04]  /*27d40*/  IADD3 R2, R6, -0x3f3504f3, RZ ;  /* 0xc0cafb0d06027810 */ /* 0x000fc80007ffe0ff */
[----:B------:R-:W-:-:S04]  /*27d50*/  LOP3.LUT R2, R2, 0xff800000, RZ, 0xc0, !PT ;  /* 0xff80000002027812 */ /* 0x000fc800078ec0ff */
[----:B0-----:R0:W1:Y:S01]  /*27d60*/  I2F R5, R2 ;  /* 0x0000000200057306 */ /* 0x0010620000201400 */
[----:B------:R-:W-:Y:S02]  /*27d70*/  FSEL R3, RZ, -23, P0 ;  /* 0xc1b80000ff037808 */ /* 0x000fe40000000000 */
[----:B0-----:R-:W-:-:S05]  /*27d80*/  IADD3 R2, R6, -R2, RZ ;  /* 0x8000000206027210 */ /* 0x001fca0007ffe0ff */
[----:B------:R-:W-:Y:S02]  /*27d90*/  FADD R2, R2, -1 ;  /* 0xbf80000002027421 */ /* 0x000fe40000000000 */
[----:B-1----:R-:W-:Y:S02]  /*27da0*/  FFMA.FTZ R5, R5, 1.1920928955078125e-07, R3 ;  /* 0x3400000005057823 */ /* 0x002fe40000010003 */
        /* <DEDUP_REMOVED lines=8> */
[----:B------:R-:W-:Y:S01]  /*27e30*/  FFMA.FTZ R3, R2, R3, -0.72134751081466674805 ;  /* 0xbf38aa3b02037423 */ /* 0x000fe20000010003 */
[----:B------:R-:W-:-:S03]  /*27e40*/  ISETP.GE.U32.AND P0, PT, R6, 0x7f800000, PT ;  /* 0x7f8000000600780c */ /* 0x000fc60003f06070 */
[----:B------:R-:W-:-:S04]  /*27e50*/  FMUL R3, R2, R3 ;  /* 0x0000000302037220 */ /* 0x000fc80000400000 */
[----:B------:R-:W-:-:S04]  /*27e60*/  FMUL R3, R2, R3 ;  /* 0x0000000302037220 */ /* 0x000fc80000400000 */
[----:B------:R-:W-:-:S04]  /*27e70*/  FFMA.FTZ R2, R2, 1.4426950216293334961, R3 ;  /* 0x3fb8aa3b02027823 */ /* 0x000fc80000010003 */
[----:B------:R-:W-:Y:S02]  /*27e80*/  FADD R10, R5, R2 ;  /* 0x00000002050a7221 */ /* 0x000fe40000000000 */
[----:B------:R-:W-:-:S04]  /*27e90*/  @P0 IMAD.MOV.U32 R2, RZ, RZ, 0x7f800000 ;  /* 0x7f800000ff020424 */ /* 0x000fc800078e00ff */
[----:B------:R-:W-:-:S05]  /*27ea0*/  @P0 FFMA.FTZ R10, R6, R2, +INF ;  /* 0x7f800000060a0423 */ /* 0x000fca0000010002 */
[----:B------:R0:W-:Y:S04]  /*27eb0*/  STL [R1+0x790], R10 ;  /* 0x0007900a01007387 */ /* 0x0001e80000100800 */
[----:B------:R-:W2:Y:S01]  /*27ec0*/  LDL.LU R28, [R1+0x830] ;  /* 0x00083000011c7983 */ /* 0x000ea20000300800 */
[----:B------:R-:W-:Y:S01]  /*27ed0*/  FSETP.NEU.AND P1, PT, R4, RZ, PT ;  /* 0x000000ff0400720b */ /* 0x000fe20003f2d000 */
[C---:B---3--:R-:W-:Y:S01]  /*27ee0*/  FMUL R5, R29.reuse, 8388608 ;  /* 0x4b0000001d057820 */ /* 0x048fe20000400000 */
[----:B------:R-:W-:-:S04]  /*27ef0*/  FSETP.GEU.AND P0, PT, R29, 1.175494350822287508e-38, PT ;  /* 0x008000001d00780b */ /* 0x000fc80003f0e000 */
[----:B------:R-:W-:-:S04]  /*27f00*/  FSEL R5, R5, R29, !P0 ;  /* 0x0000001d05057208 */ /* 0x000fc80004000000 */
[----:B------:R-:W-:-:S04]  /*27f10*/  IADD3 R2, R5, -0x3f3504f3, RZ ;  /* 0xc0cafb0d05027810 */ /* 0x000fc80007ffe0ff */
[----:B------:R-:W-:-:S04]  /*27f20*/  LOP3.LUT R2, R2, 0xff800000, RZ, 0xc0, !PT ;  /* 0xff80000002027812 */ /* 0x000fc800078ec0ff */
[----:B------:R1:W3:Y:S01]  /*27f30*/  I2F R4, R2 ;  /* 0x0000000200047306 */ /* 0x0002e20000201400 */
[----:B------:R-:W-:Y:S02]  /*27f40*/  FSEL R3, RZ, -23, P0 ;  /* 0xc1b80000ff037808 */ /* 0x000fe40000000000 */
[----:B-1----:R-:W-:-:S05]  /*27f50*/  IADD3 R2, R5, -R2, RZ ;  /* 0x8000000205027210 */ /* 0x002fca0007ffe0ff */
[----:B------:R-:W-:Y:S02]  /*27f60*/  FADD R2, R2, -1 ;  /* 0xbf80000002027421 */ /* 0x000fe40000000000 */
[----:B---3--:R-:W-:Y:S02]  /*27f70*/  FFMA.FTZ R4, R4, 1.1920928955078125e-07, R3 ;  /* 0x3400000004047823 */ /* 0x008fe40000010003 */
        /* <DEDUP_REMOVED lines=12> */
[----:B------:R-:W-:Y:S01]  /*28040*/  FFMA.FTZ R2, R2, 1.4426950216293334961, R3 ;  /* 0x3fb8aa3b02027823 */ /* 0x000fe20000010003 */
[----:B------:R-:W-:-:S03]  /*28050*/  LOP3.LUT R0, R0, 0xffffefff, RZ, 0xc0, !PT ;  /* 0xffffefff00007812 */ /* 0x000fc600078ec0ff */
[----:B0-----:R-:W-:Y:S01]  /*28060*/  FADD R10, R4, R2 ;  /* 0x00000002040a7221 */ /* 0x001fe20000000000 */
[----:B------:R-:W-:Y:S02]  /*28070*/  @P0 MOV R2, 0x7f800000 ;  /* 0x7f80000000020802 */ /* 0x000fe40000000f00 */
[----:B------:R-:W-:-:S03]  /*28080*/  @P2 LOP3.LUT R0, R0, 0x1000, RZ, 0xfc, !PT ;  /* 0x0000100000002812 */ /* 0x000fc600078efcff */
[----:B------:R-:W-:Y:S01]  /*28090*/  @P0 FFMA.FTZ R10, R5, R2, +INF ;  /* 0x7f800000050a0423 */ /* 0x000fe20000010002 */
[----:B------:R-:W-:Y:S02]  /*280a0*/  FSETP.NEU.AND P0, PT, R9, RZ, PT ;  /* 0x000000ff0900720b */ /* 0x000fe40003f0d000 */
[----:B------:R-:W-:-:S04]  /*280b0*/  LOP3.LUT R0, R0, 0xffff7fff, RZ, 0xc0, !PT ;  /* 0xffff7fff00007812 */ /* 0x000fc800078ec0ff */
[----:B------:R-:W-:-:S04]  /*280c0*/  @P1 LOP3.LUT R0, R0, 0x8000, RZ, 0xfc, !PT ;  /* 0x0000800000001812 */ /* 0x000fc800078efcff */
[----:B------:R-:W-:-:S04]  /*280d0*/  LOP3.LUT R0, R0, 0xffbfffff, RZ, 0xc0, !PT ;  /* 0xffbfffff00007812 */ /* 0x000fc800078ec0ff */
[----:B------:R-:W-:Y:S01]  /*280e0*/  @P0 LOP3.LUT R0, R0, 0x400000, RZ, 0xfc, !PT ;  /* 0x0040000000000812 */ /* 0x000fe200078efcff */
[----:B------:R0:W-:Y:S04]  /*280f0*/  STL [R1+0x798], R10 ;  /* 0x0007980a01007387 */ /* 0x0001e80000100800 */
[----:B------:R-:W3:Y:S01]  /*28100*/  LDL.LU R22, [R1+0x834] ;  /* 0x0008340001167983 */ /* 0x000ee20000300800 */
[----:B------:R-:W-:Y:S01]  /*28110*/  LOP3.LUT R0, R0, 0xffdfffff, RZ, 0xc0, !PT ;  /* 0xffdfffff00007812 */ /* 0x000fe200078ec0ff */
[C---:B--2---:R-:W-:Y:S01]  /*28120*/  FMUL R3, R28.reuse, 8388608 ;  /* 0x4b0000001c037820 */ /* 0x044fe20000400000 */
[----:B------:R-:W-:-:S04]  /*28130*/  FSETP.GEU.AND P0, PT, R28, 1.175494350822287508e-38, PT ;  /* 0x008000001c00780b */ /* 0x000fc80003f0e000 */
[----:B------:R-:W-:-:S04]  /*28140*/  FSEL R3, R3, R28, !P0 ;  /* 0x0000001c03037208 */ /* 0x000fc80004000000 */
[----:B------:R-:W-:-:S04]  /*28150*/  IADD3 R2, R3, -0x3f3504f3, RZ ;  /* 0xc0cafb0d03027810 */ /* 0x000fc80007ffe0ff */
[----:B------:R-:W-:-:S04]  /*28160*/  LOP3.LUT R2, R2, 0xff800000, RZ, 0xc0, !PT ;  /* 0xff80000002027812 */ /* 0x000fc800078ec0ff */
[----:B------:R1:W2:Y:S01]  /*28170*/  I2F R4, R2 ;  /* 0x0000000200047306 */ /* 0x0002a20000201400 */
[----:B------:R-:W-:Y:S02]  /*28180*/  FSEL R9, RZ, -23, P0 ;  /* 0xc1b80000ff097808 */ /* 0x000fe40000000000 */
[----:B-1----:R-:W-:-:S05]  /*28190*/  IADD3 R2, R3, -R2, RZ ;  /* 0x8000000203027210 */ /* 0x002fca0007ffe0ff */
[----:B------:R-:W-:Y:S02]  /*281a0*/  FADD R2, R2, -1 ;  /* 0xbf80000002027421 */ /* 0x000fe40000000000 */
[----:B--2---:R-:W-:Y:S02]  /*281b0*/  FFMA.FTZ R9, R4, 1.1920928955078125e-07, R9 ;  /* 0x3400000004097823 */ /* 0x004fe40000010009 */
[----:B------:R-:W-:-:S04]  /*281c0*/  FFMA.FTZ R4, R2, R16, -0.16845393180847167969 ;  /* 0xbe2c7f3002047423 */ /* 0x000fc80000010010 */
[----:B------:R-:W-:-:S04]  /*281d0*/  FFMA.FTZ R4, R2, R4, 0.1716887056827545166 ;  /* 0x3e2fcf2a02047423 */ /* 0x000fc80000010004 */
[----:B------:R-:W-:-:S04]  /*281e0*/  FFMA.FTZ R4, R2, R4, -0.17900948226451873779 ;  /* 0xbe374e4302047423 */ /* 0x000fc80000010004 */
[----:B------:R-:W-:-:S04]  /*281f0*/  FFMA.FTZ R4, R2, R4, 0.20512372255325317383 ;  /* 0x3e520bf402047423 */ /* 0x000fc80000010004 */
[----:B------:R-:W-:Y:S01]  /*28200*/  FFMA.FTZ R4, R2, R4, -0.24046532809734344482 ;  /* 0xbe763c8b02047423 */ /* 0x000fe20000010004 */
[----:B------:R-:W-:-:S03]  /*28210*/  FSETP.NEU.AND P0, PT, R8, RZ, PT ;  /* 0x000000ff0800720b */ /* 0x000fc60003f0d000 */
[----:B------:R-:W-:-:S04]  /*28220*/  FFMA.FTZ R4, R2, R4, 0.28857114911079406738 ;  /* 0x3e93bf9902047423 */ /* 0x000fc80000010004 */
[----:B------:R-:W-:-:S04]  /*28230*/  FFMA.FTZ R4, R2, R4, -0.36067417263984680176 ;  /* 0xbeb8aa4902047423 */ /* 0x000fc80000010004 */
[----:B------:R-:W-:-:S04]  /*28240*/  FFMA.FTZ R4, R2, R4, 0.48089820146560668945 ;  /* 0x3ef6384a02047423 */ /* 0x000fc80000010004 */
[----:B------:R-:W-:Y:S01]  /*28250*/  FFMA.FTZ R4, R2, R4, -0.72134751081466674805 ;  /* 0xbf38aa3b02047423 */ /* 0x000fe20000010004 */
[----:B------:R-:W-:Y:S02]  /*28260*/  @P0 LOP3.LUT R0, R0, 0x200000, RZ, 0xfc, !PT ;  /* 0x0020000000000812 */ /* 0x000fe400078efcff */
[----:B------:R-:W-:Y:S01]  /*28270*/  ISETP.GE.U32.AND P0, PT, R3, 0x7f800000, PT ;  /* 0x7f8000000300780c */ /* 0x000fe20003f06070 */
[----:B------:R-:W-:-:S04]  /*28280*/  FMUL R4, R2, R4 ;  /* 0x0000000402047220 */ /* 0x000fc80000400000 */
[----:B------:R-:W-:-:S04]  /*28290*/  FMUL R4, R2, R4 ;  /* 0x0000000402047220 */ /* 0x000fc80000400000 */
[----:B------:R-:W-:-:S04]  /*282a0*/  FFMA.FTZ R2, R2, 1.4426950216293334961, R4 ;  /* 0x3fb8aa3b02027823 */ /* 0x000fc80000010004 */
[----:B0-----:R-:W-:Y:S01]  /*282b0*/  FADD R10, R9, R2 ;  /* 0x00000002090a7221 */ /* 0x001fe20000000000 */
[----:B------:R-:W-:-:S05]  /*282c0*/  @P0 MOV R2, 0x7f800000 ;  /* 0x7f80000000020802 */ /* 0x000fca0000000f00 */
[----:B------:R-:W-:-:S05]  /*282d0*/  @P0 FFMA.FTZ R10, R3, R2, +INF ;  /* 0x7f800000030a0423 */ /* 0x000fca0000010002 */
[----:B------:R-:W-:Y:S04]  /*282e0*/  STL [R1+0x794], R10 ;  /* 0x0007940a01007387 */ /* 0x000fe80000100800 */
[----:B------:R-:W2:Y:S01]  /*282f0*/  LDL.LU R23, [R1+0x838] ;  /* 0x0008380001177983 */ /* 0x000ea20000300800 */
[----:B------:R-:W-:Y:S02]  /*28300*/  FSETP.NEU.AND P1, PT, R7, RZ, PT ;  /* 0x000000ff0700720b */ /* 0x000fe40003f2d000 */
[----:B------:R-:W-:-:S11]  /*28310*/  LOP3.LUT R0, R0, 0xffefffff, RZ, 0xc0, !PT ;  /* 0xffefffff00007812 */ /* 0x000fd600078ec0ff */
[----:B------:R-:W-:-:S04]  /*28320*/  @P1 LOP3.LUT R0, R0, 0x100000, RZ, 0xfc, !PT ;  /* 0x0010000000001812 */ /* 0x000fc800078efcff */
[----:B------:R-:W-:Y:S01]  /*28330*/  LOP3.LUT R0, R0, 0xfff7ffff, RZ, 0xc0, !PT ;  /* 0xfff7ffff00007812 */ /* 0x000fe200078ec0ff */
[C---:B---3--:R-:W-:Y:S01]  /*28340*/  FMUL R4, R22.reuse, 8388608 ;  /* 0x4b00000016047820 */ /* 0x048fe20000400000 */
[----:B------:R-:W-:-:S04]  /*28350*/  FSETP.GEU.AND P0, PT, R22, 1.175494350822287508e-38, PT ;  /* 0x008000001600780b */ /* 0x000fc80003f0e000 */
[----:B------:R-:W-:-:S04]  /*28360*/  FSEL R4, R4, R22, !P0 ;  /* 0x0000001604047208 */ /* 0x000fc80004000000 */
[----:B------:R-:W-:Y:S02]  /*28370*/  IADD3 R2, R4, -0x3f3504f3, RZ ;  /* 0xc0cafb0d04027810 */ /* 0x000fe40007ffe0ff */
[----:B------:R-:W-:Y:S02]  /*28380*/  FSEL R7, RZ, -23, P0 ;  /* 0xc1b80000ff077808 */ /* 0x000fe40000000000 */
[----:B------:R-:W-:Y:S02]  /*28390*/  LOP3.LUT R2, R2, 0xff800000, RZ, 0xc0, !PT ;  /* 0xff80000002027812 */ /* 0x000fe400078ec0ff */
[----:B------:R-:W-:Y:S02]  /*283a0*/  FSETP.NEU.AND P0, PT, R6, RZ, PT ;  /* 0x000000ff0600720b */ /* 0x000fe40003f0d000 */
[----:B------:R0:W1:Y:S02]  /*283b0*/  I2F R6, R2 ;  /* 0x0000000200067306 */ /* 0x0000640000201400 */
[----:B0-----:R-:W-:-:S04]  /*283c0*/  IMAD.IADD R2, R4, 0x1, -R2 ;  /* 0x0000000104027824 */ /* 0x001fc800078e0a02 */
        /* <DEDUP_REMOVED lines=9> */
[----:B------:R-:W-:Y:S01]  /*28460*/  FFMA.FTZ R6, R2, R6, 0.48089820146560668945 ;  /* 0x3ef6384a02067423 */ /* 0x000fe20000010006 */
[----:B------:R-:W-:-:S03]  /*28470*/  @P0 LOP3.LUT R0, R0, 0x80000, RZ, 0xfc, !PT ;  /* 0x0008000000000812 */ /* 0x000fc600078efcff */
[----:B------:R-:W-:Y:S01]  /*28480*/  FFMA.FTZ R6, R2, R6, -0.72134751081466674805 ;  /* 0xbf38aa3b02067423 */ /* 0x000fe20000010006 */
[----:B------:R-:W-:-:S03]  /*28490*/  ISETP.GE.U32.AND P0, PT, R4, 0x7f800000, PT ;  /* 0x7f8000000400780c */ /* 0x000fc60003f06070 */
[----:B------:R-:W-:-:S04]  /*284a0*/  FMUL R6, R2, R6 ;  /* 0x0000000602067220 */ /* 0x000fc80000400000 */
[----:B------:R-:W-:-:S04]  /*284b0*/  FMUL R6, R2, R6 ;  /* 0x0000000602067220 */ /* 0x000fc80000400000 */
[----:B------:R-:W-:-:S04]  /*284c0*/  FFMA.FTZ R2, R2, 1.4426950216293334961, R6 ;  /* 0x3fb8aa3b02027823 */ /* 0x000fc80000010006 */
[----:B------:R-:W-:Y:S01]  /*284d0*/  FADD R8, R7, R2 ;  /* 0x0000000207087221 */ /* 0x000fe20000000000 */
[----:B------:R-:W-:-:S05]  /*284e0*/  @P0 MOV R2, 0x7f800000 ;  /* 0x7f80000000020802 */ /* 0x000fca0000000f00 */
[----:B------:R-:W-:Y:S01]  /*284f0*/  @P0 FFMA.FTZ R8, R4, R2, +INF ;  /* 0x7f80000004080423 */ /* 0x000fe20000010002 */
[----:B------:R-:W-:Y:S02]  /*28500*/  FSETP.NEU.AND P1, PT, R5, RZ, PT ;  /* 0x000000ff0500720b */ /* 0x000fe40003f2d000 */
[----:B------:R-:W-:-:S11]  /*28510*/  LOP3.LUT R0, R0, 0xfffbffff, RZ, 0xc0, !PT ;  /* 0xfffbffff00007812 */ /* 0x000fd600078ec0ff */
[----:B------:R-:W-:-:S04]  /*28520*/  @P1 LOP3.LUT R0, R0, 0x40000, RZ, 0xfc, !PT ;  /* 0x0004000000001812 */ /* 0x000fc800078efcff */
[----:B------:R-:W-:Y:S01]  /*28530*/  LOP3.LUT R0, R0, 0xfffdffff, RZ, 0xc0, !PT ;  /* 0xfffdffff00007812 */ /* 0x000fe200078ec0ff */
[----:B------:R-:W-:Y:S01]  /*28540*/  STL [R1+0x78c], R8 ;  /* 0x00078c0801007387 */ /* 0x000fe20000100800 */
[C---:B--2---:R-:W-:Y:S01]  /*28550*/  FMUL R21, R23.reuse, 8388608 ;  /* 0x4b00000017157820 */ /* 0x044fe20000400000 */
[----:B------:R-:W-:-:S04]  /*28560*/  FSETP.GEU.AND P0, PT, R23, 1.175494350822287508e-38, PT ;  /* 0x008000001700780b */ /* 0x000fc80003f0e000 */
[----:B------:R-:W-:-:S04]  /*28570*/  FSEL R21, R21, R23, !P0 ;  /* 0x0000001715157208 */ /* 0x000fc80004000000 */
[----:B------:R-:W-:Y:S02]  /*28580*/  IADD3 R2, R21, -0x3f3504f3, RZ ;  /* 0xc0cafb0d15027810 */ /* 0x000fe40007ffe0ff */
[----:B------:R-:W-:Y:S02]  /*28590*/  FSEL R5, RZ, -23, P0 ;  /* 0xc1b80000ff057808 */ /* 0x000fe40000000000 */
[----:B------:R-:W-:Y:S02]  /*285a0*/  LOP3.LUT R2, R2, 0xff800000, RZ, 0xc0, !PT ;  /* 0xff80000002027812 */ /* 0x000fe400078ec0ff */
[----:B------:R-:W-:Y:S02]  /*285b0*/  FSETP.NEU.AND P0, PT, R3, RZ, PT ;  /* 0x000000ff0300720b */ /* 0x000fe40003f0d000 */
[----:B------:R0:W1:Y:S02]  /*285c0*/  I2F R3, R2 ;  /* 0x0000000200037306 */ /* 0x0000640000201400 */
        /* <DEDUP_REMOVED lines=19> */
[----:B------:R-:W-:Y:S02]  /*28700*/  @P0 FFMA.FTZ R6, R21, R2, +INF ;  /* 0x7f80000015060423 */ /* 0x000fe40000010002 */
[----:B------:R-:W2:Y:S01]  /*28710*/  LDL.LU R2, [R1+0x83c] ;  /* 0x00083c0001027983 */ /* 0x000ea20000300800 */
[----:B------:R-:W-:-:S03]  /*28720*/  FSETP.NEU.AND P1, PT, R4, RZ, PT ;  /* 0x000000ff0400720b */ /* 0x000fc60003f2d000 */
[----:B------:R0:W-:Y:S01]  /*28730*/  STL [R1+0x788], R6 ;  /* 0x0007880601007387 */ /* 0x0001e20000100800 */
        /* <DEDUP_REMOVED lines=23> */
[----:B0-----:R-:W-:Y:S02]  /*288b0*/  FADD R6, R5, R3 ;  /* 0x0000000305067221 */ /* 0x001fe40000000000 */
[----:B------:R-:W-:-:S04]  /*288c0*/  @P0 IMAD.MOV.U32 R3, RZ, RZ, 0x7f800000 ;  /* 0x7f800000ff030424 */ /* 0x000fc800078e00ff */
[----:B------:R-:W-:Y:S02]  /*288d0*/  @P0 FFMA.FTZ R6, R20, R3, +INF ;  /* 0x7f80000014060423 */ /* 0x000fe40000010003 */
[----:B------:R-:W2:Y:S04]  /*288e0*/  LDL.LU R3, [R1+0x840] ;  /* 0x0008400001037983 */ /* 0x000ea80000300800 */
[----:B------:R0:W-:Y:S01]  /*288f0*/  STL [R1+0x784], R6 ;  /* 0x0007840601007387 */ /* 0x0001e20000100800 */
[C---:B--2---:R-:W-:Y:S01]  /*28900*/  FMUL R4, R3.reuse, 8388608 ;  /* 0x4b00000003047820 */ /* 0x044fe20000400000 */
[----:B------:R-:W-:-:S04]  /*28910*/  FSETP.GEU.AND P0, PT, R3, 1.175494350822287508e-38, PT ;  /* 0x008000000300780b */ /* 0x000fc80003f0e000 */
[----:B------:R-:W-:-:S04]  /*28920*/  FSEL R7, R4, R3, !P0 ;  /* 0x0000000304077208 */ /* 0x000fc80004000000 */
[----:B------:R-:W-:-:S04]  /*28930*/  IADD3 R4, R7, -0x3f3504f3, RZ ;  /* 0xc0cafb0d07047810 */ /* 0x000fc80007ffe0ff */
[----:B------:R-:W-:-:S04]  /*28940*/  LOP3.LUT R4, R4, 0xff800000, RZ, 0xc0, !PT ;  /* 0xff80000004047812 */ /* 0x000fc800078ec0ff */
[----:B------:R1:W2:Y:S01]  /*28950*/  I2F R5, R4 ;  /* 0x0000000400057306 */ /* 0x0002a20000201400 */
[----:B0-----:R-:W-:Y:S02]  /*28960*/  FSEL R6, RZ, -23, P0 ;  /* 0xc1b80000ff067808 */ /* 0x001fe40000000000 */
        /* <DEDUP_REMOVED lines=14> */
[----:B------:R-:W-:Y:S01]  /*28a50*/  FFMA.FTZ R4, R4, 1.4426950216293334961, R5 ;  /* 0x3fb8aa3b04047823 */ /* 0x000fe20000010005 */
[----:B------:R0:W-:Y:S03]  /*28a60*/  STL [R1+0x744], R7 ;  /* 0x0007440701007387 */ /* 0x0001e60000100800 */
[----:B------:R-:W-:Y:S01]  /*28a70*/  FADD R4, R6, R4 ;  /* 0x0000000406047221 */ /* 0x000fe20000000000 */
[----:B------:R-:W2:Y:S04]  /*28a80*/  LDL.LU R19, [R1+0x658] ;  /* 0x0006580001137983 */ /* 0x000ea80000300800 */
[----:B------:R1:W-:Y:S04]  /*28a90*/  STL [R1+0x780], R4 ;  /* 0x0007800401007387 */ /* 0x0003e80000100800 */
[----:B------:R-:W3:Y:S04]  /*28aa0*/  LDL.LU R18, [R1+0x65c] ;  /* 0x00065c0001127983 */ /* 0x000ee80000300800 */
[----:B------:R-:W4:Y:S04]  /*28ab0*/  LDL.LU R17, [R1+0x688] ;  /* 0x0006880001117983 */ /* 0x000f280000300800 */
        /* <DEDUP_REMOVED lines=12> */
[----:B-1----:R-:W5:Y:S01]  /*28b80*/  LDL.LU R4, [R1+0x6dc] ;  /* 0x0006dc0001047983 */ /* 0x002f620000300800 */
[----:B------:R-:W-:-:S02]  /*28b90*/  LOP3.LUT R0, R0, 0xfffeffff, RZ, 0xc0, !PT ;  /* 0xfffeffff00007812 */ /* 0x000fc400078ec0ff */
[C---:B------:R-:W-:Y:S02]  /*28ba0*/  FSETP.GT.AND P0, PT, |R3|.reuse, 8.50705917302346158658e+37, PT ;  /* 0x7e8000000300780b */ /* 0x040fe40003f04200 */
[----:B------:R-:W-:Y:S02]  /*28bb0*/  @P1 LOP3.LUT R0, R0, 0x10000, RZ, 0xfc, !PT ;  /* 0x0001000000001812 */ /* 0x000fe400078efcff */
[----:B------:R-:W-:-:S09]  /*28bc0*/  FSETP.GEU.AND P1, PT, |R3|, 1.175494350822287508e-38, PT ;  /* 0x008000000300780b */ /* 0x000fd20003f2e200 */
[----:B------:R-:W-:-:S04]  /*28bd0*/  @P0 FMUL R3, R3, 0.25 ;  /* 0x3e80000003030820 */ /* 0x000fc80000400000 */
[----:B------:R-:W-:-:S06]  /*28be0*/  @!P1 FMUL R3, R3, 16777216 ;  /* 0x4b80000003039820 */ /* 0x000fcc0000400000 */
[----:B------:R-:W0:Y:S01]  /*28bf0*/  MUFU.RCP R3, R3 ;  /* 0x0000000300037308 */ /* 0x000e220000001000 */
[----:B--2---:R-:W-:Y:S02]  /*28c00*/  @P0 FMUL R19, R19, 0.25 ;  /* 0x3e80000013130820 */ /* 0x004fe40000400000 */
[----:B---3--:R-:W-:Y:S02]  /*28c10*/  @P0 FMUL R18, R18, 0.25 ;  /* 0x3e80000012120820 */ /* 0x008fe40000400000 */
[----:B----4-:R-:W-:Y:S02]  /*28c20*/  @P0 FMUL R17, R17, 0.25 ;  /* 0x3e80000011110820 */ /* 0x010fe40000400000 */
[----:B-----5:R-:W-:Y:S02]  /*28c30*/  @P0 FMUL R16, R16, 0.25 ;  /* 0x3e80000010100820 */ /* 0x020fe40000400000 */
[----:B------:R-:W-:Y:S02]  /*28c40*/  @P0 FMUL R15, R15, 0.25 ;  /* 0x3e8000000f0f0820 */ /* 0x000fe40000400000 */
[----:B------:R-:W-:-:S02]  /*28c50*/  @P0 FMUL R14, R14, 0.25 ;  /* 0x3e8000000e0e0820 */ /* 0x000fc40000400000 */
[----:B------:R-:W-:Y:S02]  /*28c60*/  @P0 FMUL R13, R13, 0.25 ;  /* 0x3e8000000d0d0820 */ /* 0x000fe40000400000 */
[----:B------:R-:W-:Y:S02]  /*28c70*/  @P0 FMUL R12, R12, 0.25 ;  /* 0x3e8000000c0c0820 */ /* 0x000fe40000400000 */
[----:B------:R-:W-:Y:S02]  /*28c80*/  @P0 FMUL R11, R11, 0.25 ;  /* 0x3e8000000b0b0820 */ /* 0x000fe40000400000 */
[----:B------:R-:W-:Y:S02]  /*28c90*/  @P0 FMUL R10, R10, 0.25 ;  /* 0x3e8000000a0a0820 */ /* 0x000fe40000400000 */
[----:B------:R-:W-:Y:S02]  /*28ca0*/  @P0 FMUL R9, R9, 0.25 ;  /* 0x3e80000009090820 */ /* 0x000fe40000400000 */
[----:B------:R-:W-:-:S02]  /*28cb0*/  @P0 FMUL R8, R8, 0.25 ;  /* 0x3e80000008080820 */ /* 0x000fc40000400000 */
[----:B------:R-:W-:Y:S02]  /*28cc0*/  @P0 FMUL R7, R7, 0.25 ;  /* 0x3e80000007070820 */ /* 0x000fe40000400000 */
[----:B------:R-:W-:Y:S02]  /*28cd0*/  @P0 FMUL R6, R6, 0.25 ;  /* 0x3e80000006060820 */ /* 0x000fe40000400000 */
[----:B------:R-:W-:Y:S02]  /*28ce0*/  @P0 FMUL R5, R5, 0.25 ;  /* 0x3e80000005050820 */ /* 0x000fe40000400000 */
[----:B------:R-:W-:-:S04]  /*28cf0*/  @P0 FMUL R4, R4, 0.25 ;  /* 0x3e80000004040820 */ /* 0x000fc80000400000 */
[----:B------:R-:W-:Y:S02]  /*28d00*/  @!P1 FMUL R4, R4, 16777216 ;  /* 0x4b80000004049820 */ /* 0x000fe40000400000 */
[----:B------:R-:W-:Y:S02]  /*28d10*/  @!P1 FMUL R5, R5, 16777216 ;  /* 0x4b80000005059820 */ /* 0x000fe40000400000 */
[C---:B0-----:R-:W-:Y:S02]  /*28d20*/  FMUL R4, R3.reuse, R4 ;  /* 0x0000000403047220 */ /* 0x041fe40000400000 */
[----:B------:R-:W-:Y:S02]  /*28d30*/  @!P1 FMUL R6, R6, 16777216 ;  /* 0x4b80000006069820 */ /* 0x000fe40000400000 */
[----:B------:R-:W-:Y:S01]  /*28d40*/  FMUL R5, R3, R5 ;  /* 0x0000000503057220 */ /* 0x000fe20000400000 */
[----:B------:R0:W-:Y:S01]  /*28d50*/  STL [R1+0x77c], R4 ;  /* 0x00077c0401007387 */ /* 0x0001e20000100800 */
[----:B------:R-:W-:-:S02]  /*28d60*/  @!P1 FMUL R7, R7, 16777216 ;  /* 0x4b80000007079820 */ /* 0x000fc40000400000 */
[----:B------:R-:W-:Y:S01]  /*28d70*/  @!P1 FMUL R8, R8, 16777216 ;  /* 0x4b80000008089820 */ /* 0x000fe20000400000 */
[----:B------:R1:W-:Y:S01]  /*28d80*/  STL [R1+0x778], R5 ;  /* 0x0007780501007387 */ /* 0x0003e20000100800 */
[----:B------:R-:W-:Y:S02]  /*28d90*/  @!P1 FMUL R9, R9, 16777216 ;  /* 0x4b80000009099820 */ /* 0x000fe40000400000 */
[C---:B0-----:R-:W-:Y:S02]  /*28da0*/  FMUL R4, R3.reuse, R6 ;  /* 0x0000000603047220 */ /* 0x041fe40000400000 */
[C---:B------:R-:W-:Y:S02]  /*28db0*/  FMUL R6, R3.reuse, R7 ;  /* 0x0000000703067220 */ /* 0x040fe40000400000 */
[----:B-1----:R-:W-:Y:S01]  /*28dc0*/  FMUL R5, R3, R8 ;  /* 0x0000000803057220 */ /* 0x002fe20000400000 */
[----:B------:R0:W-:Y:S01]  /*28dd0*/  STL [R1+0x774], R4 ;  /* 0x0007740401007387 */ /* 0x0001e20000100800 */
[----:B------:R-:W-:-:S02]  /*28de0*/  @!P1 FMUL R10, R10, 16777216 ;  /* 0x4b8000000a0a9820 */ /* 0x000fc40000400000 */
[----:B------:R-:W-:Y:S01]  /*28df0*/  @!P1 FMUL R11, R11, 16777216 ;  /* 0x4b8000000b0b9820 */ /* 0x000fe20000400000 */
[----:B------:R1:W-:Y:S01]  /*28e00*/  STL [R1+0x770], R6 ;  /* 0x0007700601007387 */ /* 0x0003e20000100800 */
[----:B------:R-:W-:Y:S02]  /*28e10*/  @!P1 FMUL R12, R12, 16777216 ;  /* 0x4b8000000c0c9820 */ /* 0x000fe40000400000 */
[----:B0-----:R-:W-:Y:S01]  /*28e20*/  FMUL R4, R3, R9 ;  /* 0x0000000903047220 */ /* 0x001fe20000400000 */
[----:B------:R0:W-:Y:S01]  /*28e30*/  STL [R1+0x76c], R5 ;  /* 0x00076c0501007387 */ /* 0x0001e20000100800 */
[----:B------:R-:W-:Y:S02]  /*28e40*/  @!P1 FMUL R13, R13, 16777216 ;  /* 0x4b8000000d0d9820 */ /* 0x000fe40000400000 */
[----:B-1----:R-:W-:Y:S01]  /*28e50*/  FMUL R6, R3, R10 ;  /* 0x0000000a03067220 */ /* 0x002fe20000400000 */
[----:B------:R1:W-:Y:S01]  /*28e60*/  STL [R1+0x768], R4 ;  /* 0x0007680401007387 */ /* 0x0003e20000100800 */
[----:B------:R-:W-:-:S02]  /*28e70*/  @!P1 FMUL R14, R14, 16777216 ;  /* 0x4b8000000e0e9820 */ /* 0x000fc40000400000 */
[----:B0-----:R-:W-:Y:S01]  /*28e80*/  FMUL R5, R3, R11 ;  /* 0x0000000b03057220 */ /* 0x001fe20000400000 */
[----:B------:R0:W-:Y:S01]  /*28e90*/  STL [R1+0x764], R6 ;  /* 0x0007640601007387 */ /* 0x0001e20000100800 */
[----:B------:R-:W-:Y:S02]  /*28ea0*/  @!P1 FMUL R15, R15, 16777216 ;  /* 0x4b8000000f0f9820 */ /* 0x000fe40000400000 */
[----:B-1----:R-:W-:Y:S01]  /*28eb0*/  FMUL R4, R3, R12 ;  /* 0x0000000c03047220 */ /* 0x002fe20000400000 */
[----:B------:R1:W-:Y:S01]  /*28ec0*/  STL [R1+0x760], R5 ;  /* 0x0007600501007387 */ /* 0x0003e20000100800 */
[----:B------:R-:W-:Y:S02]  /*28ed0*/  @!P1 FMUL R16, R16, 16777216 ;  /* 0x4b80000010109820 */ /* 0x000fe40000400000 */
[----:B------:R-:W-:Y:S01]  /*28ee0*/  @!P1 FMUL R17, R17, 16777216 ;  /* 0x4b80000011119820 */ /* 0x000fe20000400000 */
[----:B------:R2:W-:Y:S01]  /*28ef0*/  STL [R1+0x6ec], R4 ;  /* 0x0006ec0401007387 */ /* 0x0005e20000100800 */
[----:B0-----:R-:W-:-:S02]  /*28f00*/  FMUL R6, R3, R13 ;  /* 0x0000000d03067220 */ /* 0x001fc40000400000 */
[----:B-1----:R-:W-:-:S03]  /*28f10*/  FMUL R5, R3, R14 ;  /* 0x0000000e03057220 */ /* 0x002fc60000400000 */
[----:B------:R0:W-:Y:S01]  /*28f20*/  STL [R1+0x6e8], R6 ;  /* 0x0006e80601007387 */ /* 0x0001e20000100800 */
[----:B------:R-:W-:Y:S02]  /*28f30*/  @!P1 FMUL R18, R18, 16777216 ;  /* 0x4b80000012129820 */ /* 0x000fe40000400000 */
[----:B--2---:R-:W-:Y:S01]  /*28f40*/  FMUL R4, R3, R15 ;  /* 0x0000000f03047220 */ /* 0x004fe20000400000 */
[----:B------:R1:W-:Y:S01]  /*28f50*/  STL [R1+0x6dc], R5 ;  /* 0x0006dc0501007387 */ /* 0x0003e20000100800 */
[----:B------:R-:W-:-:S03]  /*28f60*/  @!P1 FMUL R19, R19, 16777216 ;  /* 0x4b80000013139820 */ /* 0x000fc60000400000 */
[----:B------:R2:W-:Y:S01]  /*28f70*/  STL [R1+0x6d8], R4 ;  /* 0x0006d80401007387 */ /* 0x0005e20000100800 */
[C---:B0-----:R-:W-:Y:S02]  /*28f80*/  FMUL R6, R3.reuse, R16 ;  /* 0x0000001003067220 */ /* 0x041fe40000400000 */
[----:B-1----:R-:W-:-:S03]  /*28f90*/  FMUL R5, R3, R17 ;  /* 0x0000001103057220 */ /* 0x002fc60000400000 */
[----:B------:R0:W-:Y:S01]  /*28fa0*/  STL [R1+0x6cc], R6 ;  /* 0x0006cc0601007387 */ /* 0x0001e20000100800 */
[C---:B--2---:R-:W-:Y:S02]  /*28fb0*/  FMUL R4, R3.reuse, R18 ;  /* 0x0000001203047220 */ /* 0x044fe40000400000 */
[----:B------:R-:W-:Y:S01]  /*28fc0*/  FMUL R3, R3, R19 ;  /* 0x0000001303037220 */ /* 0x000fe20000400000 */
[----:B------:R1:W-:Y:S04]  /*28fd0*/  STL [R1+0x6c8], R5 ;  /* 0x0006c80501007387 */ /* 0x0003e80000100800 */
[----:B------:R-:W2:Y:S04]  /*28fe0*/  LDL.LU R18, [R1+0x650] ;  /* 0x0006500001127983 */ /* 0x000ea80000300800 */
[----:B------:R3:W-:Y:S04]  /*28ff0*/  STL [R1+0x6bc], R4 ;  /* 0x0006bc0401007387 */ /* 0x0007e80000100800 */
[----:B------:R4:W-:Y:S04]  /*29000*/  STL [R1+0x6b8], R3 ;  /* 0x0006b80301007387 */ /* 0x0009e80000100800 */
[----:B------:R-:W5:Y:S04]  /*29010*/  LDL.LU R17, [R1+0x654] ;  /* 0x0006540001117983 */ /* 0x000f680000300800 */
[----:B------:R-:W2:Y:S04]  /*29020*/  LDL.LU R16, [R1+0x680] ;  /* 0x0006800001107983 */ /* 0x000ea80000300800 */
[----:B------:R-:W2:Y:S04]  /*29030*/  LDL.LU R15, [R1+0x684] ;  /* 0x00068400010f7983 */ /* 0x000ea80000300800 */
[----:B------:R-:W2:Y:S04]  /*29040*/  LDL.LU R14, [R1+0x690] ;  /* 0x00069000010e7983 */ /* 0x000ea80000300800 */
[----:B------:R-:W2:Y:S04]  /*29050*/  LDL.LU R13, [R1+0x694] ;  /* 0x00069400010d7983 */ /* 0x000ea80000300800 */
[----:B------:R-:W5:Y:S04]  /*29060*/  LDL.LU R12, [R1+0x6a0] ;  /* 0x0006a000010c7983 */ /* 0x000f680000300800 */
[----:B------:R-:W5:Y:S04]  /*29070*/  LDL.LU R11, [R1+0x6a4] ;  /* 0x0006a400010b7983 */ /* 0x000f680000300800 */
[----:B------:R-:W5:Y:S04]  /*29080*/  LDL.LU R10, [R1+0x6b0] ;  /* 0x0006b000010a7983 */ /* 0x000f680000300800 */
[----:B------:R-:W5:Y:S04]  /*29090*/  LDL.LU R9, [R1+0x6b4] ;  /* 0x0006b40001097983 */ /* 0x000f680000300800 */
[----:B------:R-:W5:Y:S04]  /*290a0*/  LDL.LU R8, [R1+0x6c0] ;  /* 0x0006c00001087983 */ /* 0x000f680000300800 */
[----:B------:R-:W5:Y:S04]  /*290b0*/  LDL.LU R7, [R1+0x6c4] ;  /* 0x0006c40001077983 */ /* 0x000f680000300800 */
[----:B0-----:R-:W5:Y:S04]  /*290c0*/  LDL.LU R6, [R1+0x6e0] ;  /* 0x0006e00001067983 */ /* 0x001f680000300800 */
[----:B-1----:R-:W5:Y:S04]  /*290d0*/  LDL.LU R5, [R1+0x6e4] ;  /* 0x0006e40001057983 */ /* 0x002f680000300800 */
[----:B---3--:R-:W3:Y:S04]  /*290e0*/  LDL.LU R4, [R1+0x6d0] ;  /* 0x0006d00001047983 */ /* 0x008ee80000300800 */
[----:B----4-:R-:W4:Y:S01]  /*290f0*/  LDL.LU R3, [R1+0x6d4] ;  /* 0x0006d40001037983 */ /* 0x010f220000300800 */
[----:B------:R-:W-:-:S02]  /*29100*/  FSETP.GT.AND P0, PT, |R2|, 8.50705917302346158658e+37, PT ;  /* 0x7e8000000200780b */ /* 0x000fc40003f04200 */
[----:B------:R-:W-:-:S11]  /*29110*/  FSETP.GEU.AND P1, PT, |R2|, 1.175494350822287508e-38, PT ;  /* 0x008000000200780b */ /* 0x000fd60003f2e200 */
[----:B------:R-:W-:-:S04]  /*29120*/  @P0 FMUL R2, R2, 0.25 ;  /* 0x3e80000002020820 */ /* 0x000fc80000400000 */
[----:B------:R-:W-:-:S06]  /*29130*/  @!P1 FMUL R2, R2, 16777216 ;  /* 0x4b80000002029820 */ /* 0x000fcc0000400000 */
[----:B------:R-:W0:Y:S01]  /*29140*/  MUFU.RCP R2, R2 ;  /* 0x0000000200027308 */ /* 0x000e220000001000 */
[----:B------:R-:W-:Y:S01]  /*29150*/  LOP3.LUT R0, R0, 0xffffdfff, RZ, 0xc0, !PT ;  /* 0xffffdfff00007812 */ /* 0x000fe200078ec0ff */
[----:B--2---:R-:W-:Y:S02]  /*29160*/  @P0 FMUL R13, R13, 0.25 ;  /* 0x3e8000000d0d0820 */ /* 0x004fe40000400000 */
[----:B-----5:R-:W-:Y:S02]  /*29170*/  @P0 FMUL R12, R12, 0.25 ;  /* 0x3e8000000c0c0820 */ /* 0x020fe40000400000 */
[----:B------:R-:W-:Y:S02]  /*29180*/  @P0 FMUL R11, R11, 0.25 ;  /* 0x3e8000000b0b0820 */ /* 0x000fe40000400000 */
[----:B------:R-:W-:Y:S02]  /*29190*/  @P0 FMUL R10, R10, 0.25 ;  /* 0x3e8000000a0a0820 */ /* 0x000fe40000400000 */
[----:B------:R-:W-:-:S02]  /*291a0*/  @P0 FMUL R9, R9, 0.25 ;  /* 0x3e80000009090820 */ /* 0x000fc40000400000 */
[----:B------:R-:W-:Y:S02]  /*291b0*/  @P0 FMUL R8, R8, 0.25 ;  /* 0x3e80000008080820 */ /* 0x000fe40000400000 */
[----:B------:R-:W-:Y:S02]  /*291c0*/  @P0 FMUL R7, R7, 0.25 ;  /* 0x3e80000007070820 */ /* 0x000fe40000400000 */
[----:B------:R-:W-:Y:S02]  /*291d0*/  @P0 FMUL R6, R6, 0.25 ;  /* 0x3e80000006060820 */ /* 0x000fe40000400000 */
[----:B------:R-:W-:Y:S02]  /*291e0*/  @P0 FMUL R5, R5, 0.25 ;  /* 0x3e80000005050820 */ /* 0x000fe40000400000 */
[----:B---3--:R-:W-:Y:S02]  /*291f0*/  @P0 FMUL R4, R4, 0.25 ;  /* 0x3e80000004040820 */ /* 0x008fe40000400000 */
[----:B----4-:R-:W-:-:S02]  /*29200*/  @P0 FMUL R3, R3, 0.25 ;  /* 0x3e80000003030820 */ /* 0x010fc40000400000 */
[----:B------:R-:W-:Y:S02]  /*29210*/  @!P1 FMUL R4, R4, 16777216 ;  /* 0x4b80000004049820 */ /* 0x000fe40000400000 */
[----:B------:R-:W-:Y:S02]  /*29220*/  @!P1 FMUL R3, R3, 16777216 ;  /* 0x4b80000003039820 */ /* 0x000fe40000400000 */
[----:B------:R-:W-:Y:S02]  /*29230*/  @!P1 FMUL R5, R5, 16777216 ;  /* 0x4b80000005059820 */ /* 0x000fe40000400000 */
[C---:B0-----:R-:W-:Y:S02]  /*29240*/  FMUL R19, R2.reuse, R3 ;  /* 0x0000000302137220 */ /* 0x041fe40000400000 */
[----:B------:R-:W-:Y:S02]  /*29250*/  FMUL R3, R2, R4 ;  /* 0x0000000402037220 */ /* 0x000fe40000400000 */
[----:B------:R-:W-:-:S02]  /*29260*/  @!P1 FMUL R6, R6, 16777216 ;  /* 0x4b80000006069820 */ /* 0x000fc40000400000 */
[----:B------:R-:W-:Y:S01]  /*29270*/  @!P1 FMUL R7, R7, 16777216 ;  /* 0x4b80000007079820 */ /* 0x000fe20000400000 */
[----:B------:R-:W-:Y:S01]  /*29280*/  STL [R1+0x75c], R19 ;  /* 0x00075c1301007387 */ /* 0x000fe20000100800 */
[C---:B------:R-:W-:Y:S02]  /*29290*/  FMUL R5, R2.reuse, R5 ;  /* 0x0000000502057220 */ /* 0x040fe40000400000 */
[----:B------:R-:W-:Y:S01]  /*292a0*/  FMUL R4, R2, R6 ;  /* 0x0000000602047220 */ /* 0x000fe20000400000 */
[----:B------:R0:W-:Y:S01]  /*292b0*/  STL [R1+0x758], R3 ;  /* 0x0007580301007387 */ /* 0x0001e20000100800 */
[----:B------:R-:W-:Y:S02]  /*292c0*/  @!P1 FMUL R8, R8, 16777216 ;  /* 0x4b80000008089820 */ /* 0x000fe40000400000 */
[----:B------:R-:W-:Y:S01]  /*292d0*/  @!P1 FMUL R9, R9, 16777216 ;  /* 0x4b80000009099820 */ /* 0x000fe20000400000 */
[----:B------:R1:W-:Y:S01]  /*292e0*/  STL [R1+0x6e4], R5 ;  /* 0x0006e40501007387 */ /* 0x0003e20000100800 */
[----:B------:R-:W-:-:S02]  /*292f0*/  @!P1 FMUL R10, R10, 16777216 ;  /* 0x4b8000000a0a9820 */ /* 0x000fc40000400000 */
[C---:B0-----:R-:W-:Y:S01]  /*29300*/  FMUL R3, R2.reuse, R7 ;  /* 0x0000000702037220 */ /* 0x041fe20000400000 */
[----:B------:R0:W-:Y:S01]  /*29310*/  STL [R1+0x6e0], R4 ;  /* 0x0006e00401007387 */ /* 0x0001e20000100800 */
[----:B------:R-:W-:Y:S02]  /*29320*/  @!P1 FMUL R11, R11, 16777216 ;  /* 0x4b8000000b0b9820 */ /* 0x000fe40000400000 */
[----:B-1----:R-:W-:Y:S01]  /*29330*/  FMUL R5, R2, R8 ;  /* 0x0000000802057220 */ /* 0x002fe20000400000 */
[----:B------:R1:W-:Y:S01]  /*29340*/  STL [R1+0x6d4], R3 ;  /* 0x0006d40301007387 */ /* 0x0003e20000100800 */
[----:B------:R-:W-:Y:S02]  /*29350*/  @!P1 FMUL R12, R12, 16777216 ;  /* 0x4b8000000c0c9820 */ /* 0x000fe40000400000 */
[----:B------:R-:W-:Y:S02]  /*29360*/  @!P1 FMUL R13, R13, 16777216 ;  /* 0x4b8000000d0d9820 */ /* 0x000fe40000400000 */
[C---:B0-----:R-:W-:Y:S01]  /*29370*/  FMUL R4, R2.reuse, R9 ;  /* 0x0000000902047220 */ /* 0x041fe20000400000 */
[----:B------:R0:W-:Y:S01]  /*29380*/  STL [R1+0x6d0], R5 ;  /* 0x0006d00501007387 */ /* 0x0001e20000100800 */
[----:B-1----:R-:W-:-:S03]  /*29390*/  FMUL R3, R2, R10 ;  /* 0x0000000a02037220 */ /* 0x002fc60000400000 */
[----:B------:R1:W-:Y:S04]  /*293a0*/  STL [R1+0x6c4], R4 ;  /* 0x0006c40401007387 */ /* 0x0003e80000100800 */
[----:B------:R2:W-:Y:S01]  /*293b0*/  STL [R1+0x6c0], R3 ;  /* 0x0006c00301007387 */ /* 0x0005e20000100800 */
[C---:B0-----:R-:W-:Y:S02]  /*293c0*/  FMUL R5, R2.reuse, R11 ;  /* 0x0000000b02057220 */ /* 0x041fe40000400000 */
[----:B-1----:R-:W-:-:S03]  /*293d0*/  FMUL R4, R2, R12 ;  /* 0x0000000c02047220 */ /* 0x002fc60000400000 */
[----:B------:R-:W-:Y:S01]  /*293e0*/  STL [R1+0x6b4], R5 ;  /* 0x0006b40501007387 */ /* 0x000fe20000100800 */
[----:B--2---:R-:W-:-:S03]  /*293f0*/  FMUL R3, R2, R13 ;  /* 0x0000000d02037220 */ /* 0x004fc60000400000 */
[----:B------:R-:W-:Y:S04]  /*29400*/  STL [R1+0x6b0], R4 ;  /* 0x0006b00401007387 */ /* 0x000fe80000100800 */
[----:B------:R0:W-:Y:S01]  /*29410*/  STL [R1+0x6ac], R3 ;  /* 0x0006ac0301007387 */ /* 0x0001e20000100800 */
[----:B------:R-:W-:-:S03]  /*29420*/  @P0 FMUL R14, R14, 0.25 ;  /* 0x3e8000000e0e0820 */ /* 0x000fc60000400000 */
[----:B0-----:R-:W0:Y:S01]  /*29430*/  S2R R3, SR_TID.X ;  /* 0x0000000000037919 */ /* 0x001e220000002100 */
[----:B------:R-:W-:Y:S02]  /*29440*/  @P0 FMUL R15, R15, 0.25 ;  /* 0x3e8000000f0f0820 */ /* 0x000fe40000400000 */
[----:B------:R-:W-:Y:S02]  /*29450*/  @!P1 FMUL R14, R14, 16777216 ;  /* 0x4b8000000e0e9820 */ /* 0x000fe40000400000 */
[----:B------:R-:W-:Y:S02]  /*29460*/  @!P1 FMUL R15, R15, 16777216 ;  /* 0x4b8000000f0f9820 */ /* 0x000fe40000400000 */
[----:B------:R-:W-:Y:S02]  /*29470*/  @P0 FMUL R16, R16, 0.25 ;  /* 0x3e80000010100820 */ /* 0x000fe40000400000 */
[----:B------:R-:W-:Y:S02]  /*29480*/  @P0 FMUL R17, R17, 0.25 ;  /* 0x3e80000011110820 */ /* 0x000fe40000400000 */
[----:B------:R-:W-:-:S02]  /*29490*/  @P0 FMUL R18, R18, 0.25 ;  /* 0x3e80000012120820 */ /* 0x000fc40000400000 */
[C---:B------:R-:W-:Y:S02]  /*294a0*/  FMUL R5, R2.reuse, R14 ;  /* 0x0000000e02057220 */ /* 0x040fe40000400000 */
[----:B------:R-:W-:Y:S02]  /*294b0*/  FMUL R4, R2, R15 ;  /* 0x0000000f02047220 */ /* 0x000fe40000400000 */
[----:B------:R-:W-:Y:S02]  /*294c0*/  @!P1 FMUL R16, R16, 16777216 ;  /* 0x4b80000010109820 */ /* 0x000fe40000400000 */
[----:B------:R-:W-:Y:S02]  /*294d0*/  @!P1 FMUL R17, R17, 16777216 ;  /* 0x4b80000011119820 */ /* 0x000fe40000400000 */
[----:B------:R-:W-:Y:S01]  /*294e0*/  @!P1 FMUL R18, R18, 16777216 ;  /* 0x4b80000012129820 */ /* 0x000fe20000400000 */
[----:B------:R1:W-:Y:S01]  /*294f0*/  STL [R1+0x6a8], R5 ;  /* 0x0006a80501007387 */ /* 0x0003e20000100800 */
[----:B------:R-:W-:Y:S01]  /*29500*/  FMUL R6, R2, R16 ;  /* 0x0000001002067220 */ /* 0x000fe20000400000 */
[----:B0-----:R-:W-:-:S02]  /*29510*/  LOP3.LUT R19, R3, 0x7f, RZ, 0xc0, !PT ;  /* 0x0000007f03137812 */ /* 0x001fc400078ec0ff */
[----:B------:R0:W-:Y:S01]  /*29520*/  STL [R1+0x6a4], R4 ;  /* 0x0006a40401007387 */ /* 0x0001e20000100800 */
[C---:B-1----:R-:W-:Y:S02]  /*29530*/  FMUL R5, R2.reuse, R17 ;  /* 0x0000001102057220 */ /* 0x042fe40000400000 */
[----:B0-----:R-:W-:Y:S01]  /*29540*/  FMUL R4, R2, R18 ;  /* 0x0000001202047220 */ /* 0x001fe20000400000 */
[----:B------:R-:W-:Y:S02]  /*29550*/  SHF.L.U32 R2, R3, 0xc, RZ ;  /* 0x0000000c03027819 */ /* 0x000fe400000006ff */
[----:B------:R-:W0:Y:S04]  /*29560*/  S2R R3, SR_CTAID.X ;  /* 0x0000000000037919 */ /* 0x000e280000002500 */
[----:B------:R-:W-:Y:S04]  /*29570*/  STL [R1+0x6a0], R6 ;  /* 0x0006a00601007387 */ /* 0x000fe80000100800 */
[----:B------:R-:W-:Y:S04]  /*29580*/  STL [R1+0x69c], R5 ;  /* 0x00069c0501007387 */ /* 0x000fe80000100800 */
[----:B------:R1:W-:Y:S04]  /*29590*/  STL [R1+0x698], R4 ;  /* 0x0006980401007387 */ /* 0x0003e80000100800 */
[----:B-1----:R-:W1:Y:S01]  /*295a0*/  S2R R4, SR_CTAID.Y ;  /* 0x0000000000047919 */ /* 0x002e620000002600 */
[----:B------:R-:W-:-:S02]  /*295b0*/  FSETP.NEU.AND P1, PT, R21, RZ, PT ;  /* 0x000000ff1500720b */ /* 0x000fc40003f2d000 */
[----:B0-----:R-:W-:Y:S02]  /*295c0*/  LEA R3, R3, R19, 0x7 ;  /* 0x0000001303037211 */ /* 0x001fe400078e38ff */
[----:B------:R-:W-:Y:S02]  /*295d0*/  FSETP.NEU.AND P0, PT, R20, RZ, PT ;  /* 0x000000ff1400720b */ /* 0x000fe40003f0d000 */
[----:B------:R-:W-:Y:S01]  /*295e0*/  LOP3.LUT R2, R2, 0x6000, RZ, 0xc0, !PT ;  /* 0x0000600002027812 */ /* 0x000fe200078ec0ff */
[----:B------:R-:W-:-:S06]  /*295f0*/  IMAD R3, R3, c[0x0][0x1c4], RZ ;  /* 0x0000710003037a24 */ /* 0x000fcc00078e02ff */
[----:B------:R-:W-:Y:S02]  /*29600*/  @P1 LOP3.LUT R0, R0, 0x2000, RZ, 0xfc, !PT ;  /* 0x0000200000001812 */ /* 0x000fe400078efcff */
[----:B------:R-:W-:Y:S02]  /*29610*/  LEA R2, R19, R2, 0x4 ;  /* 0x0000000213027211 */ /* 0x000fe400078e20ff */
[----:B------:R-:W-:Y:S01]  /*29620*/  LOP3.LUT R0, R0, 0xffffbfff, RZ, 0xc0, !PT ;  /* 0xffffbfff00007812 */ /* 0x000fe200078ec0ff */
[----:B-1----:R-:W-:Y:S01]  /*29630*/  IMAD R4, R4, c[0x0][0x1c0], RZ ;  /* 0x0000700004047a24 */ /* 0x002fe200078e02ff */
[----:B------:R-:W-:-:S03]  /*29640*/  SHF.L.U32 R2, R3, 0x1, RZ ;  /* 0x0000000103027819 */ /* 0x000fc600000006ff */
[----:B------:R-:W-:Y:S01]  /*29650*/  IMAD.SHL.U32 R5, R4, 0x2, RZ ;  /* 0x0000000204057824 */ /* 0x000fe200078e00ff */
[----:B------:R-:W-:Y:S01]  /*29660*/  @P0 LOP3.LUT R0, R0, 0x4000, RZ, 0xfc, !PT ;  /* 0x0000400000000812 */ /* 0x000fe200078efcff */
[----:B------:R-:W-:-:S03]  /*29670*/  IMAD.HI R4, R4, 0x2, RZ ;  /* 0x0000000204047827 */ /* 0x000fc600078e02ff */
[----:B------:R-:W-:Y:S01]  /*29680*/  IADD3 R2, P0, P1, R2, c[0x0][0x178], R5 ;  /* 0x00005e0002027a10 */ /* 0x000fe2000791e005 */
[----:B------:R-:W-:-:S05]  /*29690*/  IMAD.HI R3, R3, 0x2, RZ ;  /* 0x0000000203037827 */ /* 0x000fca00078e02ff */
[----:B------:R-:W-:Y:S01]  /*296a0*/  IADD3.X R3, R3, c[0x0][0x17c], R4, P0, P1 ;  /* 0x00005f0003037a10 */ /* 0x000fe200007e2404 */
[----:B------:R0:W-:Y:S04]  /*296b0*/  STL [R1+0x1010], R2 ;  /* 0x0010100201007387 */ /* 0x0001e80000100800 */
[----:B------:R1:W-:Y:S04]  /*296c0*/  STL [R1+0x100c], R3 ;  /* 0x00100c0301007387 */ /* 0x0003e80000100800 */
[----:B------:R-:W2:Y:S04]  /*296d0*/  LDL.LU R6, [R1+0x5f8] ;  /* 0x0005f80001067983 */ /* 0x000ea80000300800 */
[----:B0-----:R-:W3:Y:S04]  /*296e0*/  LDL.LU R2, [R1+0x5fc] ;  /* 0x0005fc0001027983 */ /* 0x001ee80000300800 */
[----:B-1----:R-:W4:Y:S04]  /*296f0*/  LDL.LU R3, [R1+0x608] ;  /* 0x0006080001037983 */ /* 0x002f280000300800 */
        /* <DEDUP_REMOVED lines=12> */
[----:B------:R-:W5:Y:S01]  /*297c0*/  LDL.LU R17, [R1+0x66c] ;  /* 0x00066c0001117983 */ /* 0x000f620000300800 */
[----:B------:R-:W-:-:S02]  /*297d0*/  FSETP.GT.AND P0, PT, |R23|, 8.50705917302346158658e+37, PT ;  /* 0x7e8000001700780b */ /* 0x000fc40003f04200 */
[----:B------:R-:W-:-:S11]  /*297e0*/  FSETP.GEU.AND P1, PT, |R23|, 1.175494350822287508e-38, PT ;  /* 0x008000001700780b */ /* 0x000fd60003f2e200 */
[----:B------:R-:W-:Y:S02]  /*297f0*/  @P0 FMUL R23, R23, 0.25 ;  /* 0x3e80000017170820 */ /* 0x000fe40000400000 */
[----:B--2---:R-:W-:Y:S02]  /*29800*/  @P0 FMUL R6, R6, 0.25 ;  /* 0x3e80000006060820 */ /* 0x004fe40000400000 */
[----:B---3--:R-:W-:Y:S02]  /*29810*/  @P0 FMUL R2, R2, 0.25 ;  /* 0x3e80000002020820 */ /* 0x008fe40000400000 */
[----:B----4-:R-:W-:Y:S02]  /*29820*/  @P0 FMUL R3, R3, 0.25 ;  /* 0x3e80000003030820 */ /* 0x010fe40000400000 */
[----:B-----5:R-:W-:Y:S02]  /*29830*/  @P0 FMUL R4, R4, 0.25 ;  /* 0x3e80000004040820 */ /* 0x020fe40000400000 */
        /* <DEDUP_REMOVED lines=10> */
[----:B------:R-:W-:Y:S02]  /*298e0*/  @P0 FMUL R16, R16, 0.25 ;  /* 0x3e80000010100820 */ /* 0x000fe40000400000 */
[----:B------:R-:W-:-:S05]  /*298f0*/  @P0 FMUL R17, R17, 0.25 ;  /* 0x3e80000011110820 */ /* 0x000fca0000400000 */
        /* <DEDUP_REMOVED lines=17> */
[----:B0-----:R-:W2:Y:S04]  /*29a10*/  LDL.LU R23, [R1+0x11a4] ;  /* 0x0011a40001177983 */ /* 0x001ea80000300800 */
[----:B------:R-:W3:Y:S04]  /*29a20*/  LDL.LU R2, [R1+0x5f0] ;  /* 0x0005f00001027983 */ /* 0x000ee80000300800 */
[----:B------:R-:W4:Y:S04]  /*29a30*/  LDL.LU R3, [R1+0x5f4] ;  /* 0x0005f40001037983 */ /* 0x000f280000300800 */
[----:B------:R-:W5:Y:S04]  /*29a40*/  LDL.LU R4, [R1+0x600] ;  /* 0x0006000001047983 */ /* 0x000f680000300800 */
[----:B------:R-:W2:Y:S04]  /*29a50*/  LDL.LU R5, [R1+0x604] ;  /* 0x0006040001057983 */ /* 0x000ea80000300800 */
[----:B-1----:R-:W2:Y:S04]  /*29a60*/  LDL.LU R6, [R1+0x610] ;  /* 0x0006100001067983 */ /* 0x002ea80000300800 */
        /* <DEDUP_REMOVED lines=11> */
[----:B------:R-:W-:-:S02]  /*29b20*/  FSETP.GT.AND P0, PT, |R22|, 8.50705917302346158658e+37, PT ;  /* 0x7e8000001600780b */ /* 0x000fc40003f04200 */
[----:B------:R-:W-:-:S04]  /*29b30*/  LOP3.LUT R0, R0, 0xffffff7f, RZ, 0xc0, !PT ;  /* 0xffffff7f00007812 */ /* 0x000fc800078ec0ff */
[----:B------:R-:W-:Y:S02]  /*29b40*/  @P1 LOP3.LUT R0, R0, 0x80, RZ, 0xfc, !PT ;  /* 0x0000008000001812 */ /* 0x000fe400078efcff */
[----:B------:R-:W-:-:S05]  /*29b50*/  FSETP.GEU.AND P1, PT, |R22|, 1.175494350822287508e-38, PT ;  /* 0x008000001600780b */ /* 0x000fca0003f2e200 */
[----:B------:R-:W-:Y:S02]  /*29b60*/  @P0 FMUL R22, R22, 0.25 ;  /* 0x3e80000016160820 */ /* 0x000fe40000400000 */
[----:B---3--:R-:W-:Y:S02]  /*29b70*/  @P0 FMUL R2, R2, 0.25 ;  /* 0x3e80000002020820 */ /* 0x008fe40000400000 */
[----:B----4-:R-:W-:Y:S02]  /*29b80*/  @P0 FMUL R3, R3, 0.25 ;  /* 0x3e80000003030820 */ /* 0x010fe40000400000 */
[----:B-----5:R-:W-:Y:S02]  /*29b90*/  @P0 FMUL R4, R4, 0.25 ;  /* 0x3e80000004040820 */ /* 0x020fe40000400000 */
[----:B--2---:R-:W-:Y:S02]  /*29ba0*/  @P0 FMUL R5, R5, 0.25 ;  /* 0x3e80000005050820 */ /* 0x004fe40000400000 */
        /* <DEDUP_REMOVED lines=34> */
[----:B------:R-:W2:Y:S04]  /*29dd0*/  LDL.LU R8, [R1+0x5c8] ;  /* 0x0005c80001087983 */ /* 0x000ea80000300800 */
[----:B------:R-:W2:Y:S04]  /*29de0*/  LDL.LU R9, [R1+0x5cc] ;  /* 0x0005cc0001097983 */ /* 0x000ea80000300800 */
        /* <DEDUP_REMOVED lines=51> */
[----:B-1----:R-:W5:Y:S04]  /*2a120*/  LDL.LU R4, [R1+0x5d0] ;  /* 0x0005d00001047983 */ /* 0x002f680000300800 */
        /* <DEDUP_REMOVED lines=52> */
[----:B-1----:R-:W3:Y:S04]  /*2a470*/  LDL.LU R2, [R1+0x558] ;  /* 0x0005580001027983 */ /* 0x002ee80000300800 */
[----:B------:R-:W4:Y:S04]  /*2a480*/  LDL.LU R3, [R1+0x55c] ;  /* 0x00055c0001037983 */ /* 0x000f280000300800 */
        /* <DEDUP_REMOVED lines=51> */
[----:B0-----:R-:W2:Y:S04]  /*2a7c0*/  LDL.LU R2, [R1+0x550] ;  /* 0x0005500001027983 */ /* 0x001ea80000300800 */
[----:B------:R-:W-:Y:S04]  /*2a7d0*/  STL [R1+0x114], R27 ;  /* 0x0001141b01007387 */ /* 0x000fe80000100800 */
        /* <DEDUP_REMOVED lines=16> */
[----:B------:R-:W-:-:S04]  /*2a8e0*/  LOP3.LUT R0, R0, 0xfffffffb, RZ, 0xc0, !PT ;  /* 0xfffffffb00007812 */ /* 0x000fc800078ec0ff */
[----:B------:R-:W-:Y:S02]  /*2a8f0*/  @P1 LOP3.LUT R0, R0, 0x4, RZ, 0xfc, !PT ;  /* 0x0000000400001812 */ /* 0x000fe400078efcff */
[----:B------:R-:W-:-:S05]  /*2a900*/  FSETP.GEU.AND P1, PT, |R26|, 1.175494350822287508e-38, PT ;  /* 0x008000001a00780b */ /* 0x000fca0003f2e200 */
        /* <DEDUP_REMOVED lines=104> */
[----:B------:R-:W-:-:S04]  /*2af90*/  LOP3.LUT R0, R0, 0xfffffffe, RZ, 0xc0, !PT ;  /* 0xfffffffe00007812 */ /* 0x000fc800078ec0ff */
[----:B------:R-:W-:Y:S02]  /*2afa0*/  @P1 LOP3.LUT R0, R0, 0x1, RZ, 0xfc, !PT ;  /* 0x0000000100001812 */ /* 0x000fe400078efcff */
[C---:B------:R-:W-:Y:S02]  /*2afb0*/  FSETP.GT.AND P1, PT, |R24|.reuse, 8.50705917302346158658e+37, PT ;  /* 0x7e8000001800780b */ /* 0x040fe40003f24200 */
        /* <DEDUP_REMOVED lines=35> */
[----:B------:R-:W3:Y:S04]  /*2b1f0*/  LDL.LU R4, [R1+0x40c] ;  /* 0x00040c0001047983 */ /* 0x000ee80000300800 */
[----:B------:R-:W-:Y:S04]  /*2b200*/  STL [R1+0x128], R24 ;  /* 0x0001281801007387 */ /* 0x000fe80000100800 */
        /* <DEDUP_REMOVED lines=15> */
[----:B------:R-:W-:Y:S02]  /*2b300*/  FSETP.GEU.AND P1, PT, |R23|, 1.175494350822287508e-38, PT ;  /* 0x008000001700780b */ /* 0x000fe40003f2e200 */
[----:B------:R-:W-:-:S04]  /*2b310*/  LOP3.LUT R0, R0, 0xfbffffff, RZ, 0xc0, !PT ;  /* 0xfbffffff00007812 */ /* 0x000fc800078ec0ff */
[----:B------:R-:W-:-:S04]  /*2b320*/  @P0 LOP3.LUT R0, R0, 0x4000000, RZ, 0xfc, !PT ;  /* 0x0400000000000812 */ /* 0x000fc800078efcff */
[----:B------:R-:W-:Y:S01]  /*2b330*/  LOP3.LUT R0, R0, 0xf7ffffff, RZ, 0xc0, !PT ;  /* 0xf7ffffff00007812 */ /* 0x000fe200078ec0ff */
[----:B------:R-:W-:-:S03]  /*2b340*/  @P2 FMUL R23, R23, 0.25 ;  /* 0x3e80000017172820 */ /* 0x000fc60000400000 */
[----:B------:R-:W-:-:S04]  /*2b350*/  @P1 LOP3.LUT R0, R0, 0x8000000, RZ, 0xfc, !PT ;  /* 0x0800000000001812 */ /* 0x000fc800078efcff */
[----:B------:R-:W-:Y:S01]  /*2b360*/  LOP3.LUT P1, RZ, R0, 0x40, RZ, 0xc0, !PT ;  /* 0x0000004000ff7812 */ /* 0x000fe2000782c0ff */
        /* <DEDUP_REMOVED lines=87> */
[----:B------:R0:W-:Y:S04]  /*2b8e0*/  STL [R1+0x118c], R0 ;  /* 0x00118c0001007387 */ /* 0x0001e80000100800 */
[----:B------:R-:W-:Y:S04]  /*2b8f0*/  STL [R1+0x130], R22 ;  /* 0x0001301601007387 */ /* 0x000fe80000100800 */
[----:B------:R-:W3:Y:S04]  /*2b900*/  LDL.LU R3, [R1+0x25c] ;  /* 0x00025c0001037983 */ /* 0x000ee80000300800 */
        /* <DEDUP_REMOVED lines=47> */
[----:B------:R-:W-:Y:S04]  /*2bc00*/  STL [R1+0x90], R3 ;  /* 0x0000900301007387 */ /* 0x000fe80000100800 */
[----:B0-----:R-:W2:Y:S04]  /*2bc10*/  LDL.LU R0, [R1+0x250] ;  /* 0x0002500001007983 */ /* 0x001ea80000300800 */
[----:B------:R0:W-:Y:S04]  /*2bc20*/  STL [R1+0x94], R2 ;  /* 0x0000940201007387 */ /* 0x0001e80000100800 */
[----:B0-----:R-:W3:Y:S04]  /*2bc30*/  LDL.LU R2, [R1+0x254] ;  /* 0x0002540001027983 */ /* 0x001ee80000300800 */
[----:B------:R0:W-:Y:S04]  /*2bc40*/  STL [R1+0x12c], R28 ;  /* 0x00012c1c01007387 */ /* 0x0001e80000100800 */
        /* <DEDUP_REMOVED lines=13> */
[----:B0-----:R-:W5:Y:S01]  /*2bd20*/  LDL R28, [R1+0x244] ;  /* 0x00024400011c7983 */ /* 0x001f620000100800 */
        /* <DEDUP_REMOVED lines=19> */
[----:B------:R0:W-:Y:S04]  /*2be60*/  STL [R1+0x18], R28 ;  /* 0x0000181c01007387 */ /* 0x0001e80000100800 */
[----:B0-----:R-:W2:Y:S04]  /*2be70*/  LDL.LU R28, [R1+0x1194] ;  /* 0x00119400011c7983 */ /* 0x001ea80000300800 */
[----:B------:R0:W-:Y:S04]  /*2be80*/  STL [R1+0x1c], R15 ;  /* 0x00001c0f01007387 */ /* 0x0001e80000100800 */
[----:B------:R1:W-:Y:S04]  /*2be90*/  STL [R1+0x20], R14 ;  /* 0x0000200e01007387 */ /* 0x0003e80000100800 */
[----:B------:R3:W-:Y:S04]  /*2bea0*/  STL [R1+0x24], R13 ;  /* 0x0000240d01007387 */ /* 0x0007e80000100800 */
[----:B------:R4:W-:Y:S04]  /*2beb0*/  STL [R1+0x28], R12 ;  /* 0x0000280c01007387 */ /* 0x0009e80000100800 */
[----:B------:R5:W-:Y:S04]  /*2bec0*/  STL [R1+0x2c], R11 ;  /* 0x00002c0b01007387 */ /* 0x000be80000100800 */
[----:B------:R0:W-:Y:S04]  /*2bed0*/  STL [R1+0x30], R10 ;  /* 0x0000300a01007387 */ /* 0x0001e80000100800 */
[----:B------:R-:W-:Y:S04]  /*2bee0*/  STL [R1+0x34], R3 ;  /* 0x0000340301007387 */ /* 0x000fe80000100800 */
[----:B------:R0:W-:Y:S04]  /*2bef0*/  STL [R1+0x38], R9 ;  /* 0x0000380901007387 */ /* 0x0001e80000100800 */
[----:B------:R-:W-:Y:S04]  /*2bf00*/  STL [R1+0x1190], R3 ;  /* 0x0011900301007387 */ /* 0x000fe80000100800 */
[----:B------:R0:W-:Y:S04]  /*2bf10*/  STL [R1+0x3c], R8 ;  /* 0x00003c0801007387 */ /* 0x0001e80000100800 */
[----:B------:R0:W-:Y:S04]  /*2bf20*/  STL [R1+0x40], R7 ;  /* 0x0000400701007387 */ /* 0x0001e80000100800 */
[----:B------:R0:W-:Y:S04]  /*2bf30*/  STL [R1+0x44], R6 ;  /* 0x0000440601007387 */ /* 0x0001e80000100800 */
[----:B------:R0:W-:Y:S04]  /*2bf40*/  STL [R1+0x48], R5 ;  /* 0x0000480501007387 */ /* 0x0001e80000100800 */
[----:B------:R1:W-:Y:S04]  /*2bf50*/  STL [R1+0x4c], R4 ;  /* 0x00004c0401007387 */ /* 0x0003e80000100800 */
[----:B------:R-:W-:Y:S04]  /*2bf60*/  STL [R1+0x50], R2 ;  /* 0x0000500201007387 */ /* 0x000fe80000100800 */
[----:B0-----:R-:W2:Y:S04]  /*2bf70*/  LDL.LU R15, [R1+0x508] ;  /* 0x00050800010f7983 */ /* 0x001ea80000300800 */
[----:B------:R0:W-:Y:S04]  /*2bf80*/  STL [R1+0x54], R0 ;  /* 0x0000540001007387 */ /* 0x0001e80000100800 */
[----:B-1----:R-:W2:Y:S04]  /*2bf90*/  LDL.LU R14, [R1+0x50c] ;  /* 0x00050c00010e7983 */ /* 0x002ea80000300800 */
[----:B------:R1:W-:Y:S04]  /*2bfa0*/  STL [R1+0x138], R29 ;  /* 0x0001381d01007387 */ /* 0x0003e80000100800 */
[----:B---3--:R-:W3:Y:S04]  /*2bfb0*/  LDL.LU R13, [R1+0x4f8] ;  /* 0x0004f800010d7983 */ /* 0x008ee80000300800 */
[----:B----4-:R-:W4:Y:S04]  /*2bfc0*/  LDL.LU R12, [R1+0x4fc] ;  /* 0x0004fc00010c7983 */ /* 0x010f280000300800 */
[----:B-----5:R-:W5:Y:S04]  /*2bfd0*/  LDL.LU R11, [R1+0x4e8] ;  /* 0x0004e800010b7983 */ /* 0x020f680000300800 */
        /* <DEDUP_REMOVED lines=11> */
[----:B--2---:R-:W-:-:S02]  /*2c090*/  FSETP.GT.AND P6, PT, |R28|, 8.50705917302346158658e+37, PT ;  /* 0x7e8000001c00780b */ /* 0x004fc40003fc4200 */
[----:B------:R-:W-:-:S11]  /*2c0a0*/  FSETP.GEU.AND P5, PT, |R28|, 1.175494350822287508e-38, PT ;  /* 0x008000001c00780b */ /* 0x000fd60003fae200 */
[----:B------:R-:W-:Y:S02]  /*2c0b0*/  @P6 FMUL R28, R28, 0.25 ;  /* 0x3e8000001c1c6820 */ /* 0x000fe40000400000 */
[----:B------:R-:W-:Y:S02]  /*2c0c0*/  @P6 FMUL R15, R15, 0.25 ;  /* 0x3e8000000f0f6820 */ /* 0x000fe40000400000 */
[----:B------:R-:W-:Y:S02]  /*2c0d0*/  @P6 FMUL R14, R14, 0.25 ;  /* 0x3e8000000e0e6820 */ /* 0x000fe40000400000 */
[----:B---3--:R-:W-:Y:S02]  /*2c0e0*/  @P6 FMUL R13, R13, 0.25 ;  /* 0x3e8000000d0d6820 */ /* 0x008fe40000400000 */
[----:B----4-:R-:W-:Y:S02]  /*2c0f0*/  @P6 FMUL R12, R12, 0.25 ;  /* 0x3e8000000c0c6820 */ /* 0x010fe40000400000 */
[----:B-----5:R-:W-:-:S02]  /*2c100*/  @P6 FMUL R11, R11, 0.25 ;  /* 0x3e8000000b0b6820 */ /* 0x020fc40000400000 */
        /* <DEDUP_REMOVED lines=12> */
[----:B------:R0:W-:Y:S04]  /*2c1d0*/  STL [R1+0x4], R2 ;  /* 0x0000040201007387 */ /* 0x0001e80000100800 */
[----:B------:R-:W-:Y:S04]  /*2c1e0*/  STL [R1+0x10], R3 ;  /* 0x0000100301007387 */ /* 0x000fe80000100800 */
[----:B0-----:R-:W2:Y:S04]  /*2c1f0*/  LDL R2, [R1+0x14c] ;  /* 0x00014c0001027983 */ /* 0x001ea80000100800 */
[----:B------:R0:W-:Y:S04]  /*2c200*/  STL [R1+0x1104], R4 ;  /* 0x0011040401007387 */ /* 0x0001e80000100800 */
[----:B------:R-:W-:Y:S04]  /*2c210*/  STL [R1], R0 ;  /* 0x0000000001007387 */ /* 0x000fe80000100800 */
[----:B------:R-:W-:Y:S04]  /*2c220*/  STL [R1+0x1108], R5 ;  /* 0x0011080501007387 */ /* 0x000fe80000100800 */
[----:B------:R1:W-:Y:S04]  /*2c230*/  STL [R1+0x110c], R6 ;  /* 0x00110c0601007387 */ /* 0x0003e80000100800 */
[----:B------:R3:W-:Y:S04]  /*2c240*/  STL [R1+0x1110], R7 ;  /* 0x0011100701007387 */ /* 0x0007e80000100800 */
[----:B------:R4:W-:Y:S04]  /*2c250*/  STL [R1+0x1114], R8 ;  /* 0x0011140801007387 */ /* 0x0009e80000100800 */
[----:B------:R5:W-:Y:S04]  /*2c260*/  STL [R1+0x1118], R9 ;  /* 0x0011180901007387 */ /* 0x000be80000100800 */
[----:B------:R1:W-:Y:S04]  /*2c270*/  STL [R1+0x111c], R10 ;  /* 0x00111c0a01007387 */ /* 0x0003e80000100800 */
[----:B------:R-:W-:Y:S04]  /*2c280*/  STL [R1+0x1120], R11 ;  /* 0x0011200b01007387 */ /* 0x000fe80000100800 */
[----:B------:R-:W-:Y:S01]  /*2c290*/  STL [R1+0x1124], R12 ;  /* 0x0011240c01007387 */ /* 0x000fe20000100800 */
[----:B0-----:R-:W-:-:S03]  /*2c2a0*/  MOV R4, R16 ;  /* 0x0000001000047202 */ /* 0x001fc60000000f00 */
[----:B------:R-:W-:Y:S01]  /*2c2b0*/  STL [R1+0x1128], R13 ;  /* 0x0011280d01007387 */ /* 0x000fe20000100800 */
[----:B-1----:R-:W-:-:S03]  /*2c2c0*/  MOV R6, R17 ;  /* 0x0000001100067202 */ /* 0x002fc60000000f00 */
[----:B------:R-:W-:Y:S01]  /*2c2d0*/  STL [R1+0x112c], R14 ;  /* 0x00112c0e01007387 */ /* 0x000fe20000100800 */
[----:B---3--:R-:W-:-:S03]  /*2c2e0*/  IMAD.MOV.U32 R7, RZ, RZ, R18 ;  /* 0x000000ffff077224 */ /* 0x008fc600078e0012 */
[----:B------:R0:W-:Y:S01]  /*2c2f0*/  STL [R1+0x1130], R15 ;  /* 0x0011300f01007387 */ /* 0x0001e20000100800 */
[----:B----4-:R-:W-:-:S03]  /*2c300*/  MOV R8, R19 ;  /* 0x0000001300087202 */ /* 0x010fc60000000f00 */
[----:B------:R1:W-:Y:S01]  /*2c310*/  STL [R1+0x13c], R28 ;  /* 0x00013c1c01007387 */ /* 0x0003e20000100800 */
[----:B-----5:R-:W-:-:S03]  /*2c320*/  MOV R9, R20 ;  /* 0x0000001400097202 */ /* 0x020fc60000000f00 */
[----:B------:R-:W3:Y:S01]  /*2c330*/  LDL.LU R16, [R1+0x500] ;  /* 0x0005000001107983 */ /* 0x000ee20000300800 */
[----:B------:R-:W-:-:S03]  /*2c340*/  MOV R10, R21 ;  /* 0x00000015000a7202 */ /* 0x000fc60000000f00 */
[----:B------:R-:W4:Y:S01]  /*2c350*/  LDL.LU R17, [R1+0x504] ;  /* 0x0005040001117983 */ /* 0x000f220000300800 */
[----:B0-----:R-:W-:-:S03]  /*2c360*/  MOV R15, R22 ;  /* 0x00000016000f7202 */ /* 0x001fc60000000f00 */
[----:B------:R-:W5:Y:S01]  /*2c370*/  LDL.LU R18, [R1+0x4f0] ;  /* 0x0004f00001127983 */ /* 0x000f620000300800 */
[----:B------:R-:W-:-:S03]  /*2c380*/  MOV R11, R23 ;  /* 0x00000017000b7202 */ /* 0x000fc60000000f00 */
[----:B------:R-:W3:Y:S01]  /*2c390*/  LDL.LU R19, [R1+0x4f4] ;  /* 0x0004f40001137983 */ /* 0x000ee20000300800 */
[----:B------:R-:W-:-:S03]  /*2c3a0*/  IMAD.MOV.U32 R12, RZ, RZ, R24 ;  /* 0x000000ffff0c7224 */ /* 0x000fc600078e0018 */
[----:B------:R-:W3:Y:S01]  /*2c3b0*/  LDL.LU R20, [R1+0x4e0] ;  /* 0x0004e00001147983 */ /* 0x000ee20000300800 */
[----:B------:R-:W-:-:S03]  /*2c3c0*/  MOV R13, R25 ;  /* 0x00000019000d7202 */ /* 0x000fc60000000f00 */
[----:B------:R-:W3:Y:S01]  /*2c3d0*/  LDL.LU R21, [R1+0x4e4] ;  /* 0x0004e40001157983 */ /* 0x000ee20000300800 */
[----:B------:R-:W-:-:S03]  /*2c3e0*/  MOV R14, R26 ;  /* 0x0000001a000e7202 */ /* 0x000fc60000000f00 */
[----:B------:R-:W3:Y:S01]  /*2c3f0*/  LDL.LU R22, [R1+0x4d0] ;  /* 0x0004d00001167983 */ /* 0x000ee20000300800 */
[----:B------:R-:W-:-:S03]  /*2c400*/  MOV R5, R27 ;  /* 0x0000001b00057202 */ /* 0x000fc60000000f00 */
[----:B------:R-:W3:Y:S04]  /*2c410*/  LDL.LU R23, [R1+0x4d4] ;  /* 0x0004d40001177983 */ /* 0x000ee80000300800 */
[----:B------:R-:W3:Y:S04]  /*2c420*/  LDL.LU R24, [R1+0x4c0] ;  /* 0x0004c00001187983 */ /* 0x000ee80000300800 */
[----:B------:R-:W3:Y:S04]  /*2c430*/  LDL.LU R25, [R1+0x4c4] ;  /* 0x0004c40001197983 */ /* 0x000ee80000300800 */
[----:B------:R-:W3:Y:S04]  /*2c440*/  LDL.LU R26, [R1+0x4b0] ;  /* 0x0004b000011a7983 */ /* 0x000ee80000300800 */
[----:B------:R-:W3:Y:S04]  /*2c450*/  LDL.LU R27, [R1+0x4b4] ;  /* 0x0004b400011b7983 */ /* 0x000ee80000300800 */
[----:B-1----:R-:W3:Y:S04]  /*2c460*/  LDL.LU R28, [R1+0x4a0] ;  /* 0x0004a000011c7983 */ /* 0x002ee80000300800 */
[----:B------:R-:W3:Y:S04]  /*2c470*/  LDL.LU R29, [R1+0x4a4] ;  /* 0x0004a400011d7983 */ /* 0x000ee80000300800 */
[----:B------:R-:W3:Y:S04]  /*2c480*/  LDL.LU R0, [R1+0x490] ;  /* 0x0004900001007983 */ /* 0x000ee80000300800 */
[----:B------:R-:W3:Y:S01]  /*2c490*/  LDL.LU R3, [R1+0x494] ;  /* 0x0004940001037983 */ /* 0x000ee20000300800 */
[----:B--2---:R-:W-:-:S13]  /*2c4a0*/  FSETP.GT.AND P0, PT, |R2|, 8.50705917302346158658e+37, PT ;  /* 0x7e8000000200780b */ /* 0x004fda0003f04200 */
[----:B---3--:R-:W-:-:S05]  /*2c4b0*/  @P0 FMUL R3, R3, 0.25 ;  /* 0x3e80000003030820 */ /* 0x008fca0000400000 */
[----:B------:R0:W-:Y:S04]  /*2c4c0*/  STL [R1+0xc], R3 ;  /* 0x00000c0301007387 */ /* 0x0001e80000100800 */
[----:B0-----:R-:W2:Y:S01]  /*2c4d0*/  LDL.LU R3, [R1+0x1190] ;  /* 0x0011900001037983 */ /* 0x001ea20000300800 */
[----:B------:R-:W-:Y:S02]  /*2c4e0*/  @P0 FMUL R0, R0, 0.25 ;  /* 0x3e80000000000820 */ /* 0x000fe40000400000 */
[----:B------:R-:W-:-:S03]  /*2c4f0*/  @P0 FMUL R29, R29, 0.25 ;  /* 0x3e8000001d1d0820 */ /* 0x000fc60000400000 */
[----:B------:R0:W-:Y:S04]  /*2c500*/  STL [R1+0x8], R0 ;  /* 0x0000080001007387 */ /* 0x0001e80000100800 */
[----:B0-----:R-:W3:Y:S04]  /*2c510*/  LDL.LU R0, [R1+0x118c] ;  /* 0x00118c0001007983 */ /* 0x001ee80000300800 */
[----:B------:R2:W-:Y:S02]  /*2c520*/  STL [R1+0x105c], R29 ;  /* 0x00105c1d01007387 */ /* 0x0005e40000100800 */
[----:B--2---:R-:W-:-:S02]  /*2c530*/  MOV R29, R3 ;  /* 0x00000003001d7202 */ /* 0x004fc40000000f00 */
[----:B------:R-:W2:Y:S01]  /*2c540*/  LDL.LU R3, [R1+0x1188] ;  /* 0x0011880001037983 */ /* 0x000ea20000300800 */
[----:B------:R-:W-:Y:S02]  /*2c550*/  @P0 FMUL R28, R28, 0.25 ;  /* 0x3e8000001c1c0820 */ /* 0x000fe40000400000 */
[----:B------:R-:W-:Y:S02]  /*2c560*/  @P0 FMUL R27, R27, 0.25 ;  /* 0x3e8000001b1b0820 */ /* 0x000fe40000400000 */
[----:B------:R-:W-:Y:S01]  /*2c570*/  @P0 FMUL R26, R26, 0.25 ;  /* 0x3e8000001a1a0820 */ /* 0x000fe20000400000 */
[----:B------:R0:W-:Y:S01]  /*2c580*/  STL [R1+0x1060], R28 ;  /* 0x0010601c01007387 */ /* 0x0001e20000100800 */
[----:B------:R-:W-:Y:S02]  /*2c590*/  @P0 FMUL R25, R25, 0.25 ;  /* 0x3e80000019190820 */ /* 0x000fe40000400000 */
[----:B------:R-:W-:Y:S02]  /*2c5a0*/  @P0 FMUL R24, R24, 0.25 ;  /* 0x3e80000018180820 */ /* 0x000fe40000400000 */
[----:B------:R-:W-:Y:S01]  /*2c5b0*/  @P0 FMUL R23, R23, 0.25 ;  /* 0x3e80000017170820 */ /* 0x000fe20000400000 */
[----:B0-----:R-:W2:Y:S04]  /*2c5c0*/  LDL R28, [R1+0xd0] ;  /* 0x0000d000011c7983 */ /* 0x001ea80000100800 */
[----:B------:R3:W-:Y:S01]  /*2c5d0*/  STL [R1+0x1064], R27 ;  /* 0x0010641b01007387 */ /* 0x0007e20000100800 */
[----:B------:R-:W-:-:S02]  /*2c5e0*/  @P0 FMUL R22, R22, 0.25 ;  /* 0x3e80000016160820 */ /* 0x000fc40000400000 */
[----:B------:R-:W-:Y:S02]  /*2c5f0*/  @P0 FMUL R21, R21, 0.25 ;  /* 0x3e80000015150820 */ /* 0x000fe40000400000 */
[----:B------:R-:W-:Y:S02]  /*2c600*/  @P0 FMUL R20, R20, 0.25 ;  /* 0x3e80000014140820 */ /* 0x000fe40000400000 */
[----:B---3--:R-:W-:Y:S02]  /*2c610*/  IMAD.MOV.U32 R27, RZ, RZ, R0 ;  /* 0x000000ffff1b7224 */ /* 0x008fe400078e0000 */
[----:B------:R-:W3:Y:S04]  /*2c620*/  LDL.LU R0, [R1+0x1184] ;  /* 0x0011840001007983 */ /* 0x000ee80000300800 */
[----:B------:R2:W-:Y:S01]  /*2c630*/  STL [R1+0x1068], R26 ;  /* 0x0010681a01007387 */ /* 0x0005e20000100800 */
[----:B------:R-:W-:-:S02]  /*2c640*/  @P0 FMUL R19, R19, 0.25 ;  /* 0x3e80000013130820 */ /* 0x000fc40000400000 */
[----:B-----5:R-:W-:Y:S01]  /*2c650*/  @P0 FMUL R18, R18, 0.25 ;  /* 0x3e80000012120820 */ /* 0x020fe20000400000 */
[----:B------:R-:W-:Y:S01]  /*2c660*/  FSETP.GEU.AND P6, PT, |R2|, 1.175494350822287508e-38, PT ;  /* 0x008000000200780b */ /* 0x000fe20003fce200 */
[----:B----4-:R-:W-:Y:S02]  /*2c670*/  @P0 FMUL R17, R17, 0.25 ;  /* 0x3e80000011110820 */ /* 0x010fe40000400000 */
[----:B------:R-:W-:Y:S02]  /*2c680*/  @P0 FMUL R16, R16, 0.25 ;  /* 0x3e80000010100820 */ /* 0x000fe40000400000 */
[----:B------:R-:W-:Y:S01]  /*2c690*/  @P0 FMUL R2, R2, 0.25 ;  /* 0x3e80000002020820 */ /* 0x000fe20000400000 */
[----:B--2---:R-:W-:Y:S02]  /*2c6a0*/  MOV R26, R3 ;  /* 0x00000003001a7202 */ /* 0x004fe40000000f00 */
[----:B------:R-:W2:Y:S04]  /*2c6b0*/  LDL.LU R3, [R1+0x1180] ;  /* 0x0011800001037983 */ /* 0x000ea80000300800 */
        /* <DEDUP_REMOVED lines=10> */
[----:B------:R0:W-:Y:S04]  /*2c760*/  @P0 STL [R1+0x14c], R2 ;  /* 0x00014c0201000387 */ /* 0x0001e80000100800 */
[----:B0-----:R-:W4:Y:S04]  /*2c770*/  LDL R2, [R1+0x658] ;  /* 0x0006580001027983 */ /* 0x001f280000100800 */
[----:B------:R-:W5:Y:S04]  /*2c780*/  LDL.LU R16, [R1+0x38] ;  /* 0x0000380001107983 */ /* 0x000f680000300800 */
[----:B-----5:R-:W-:Y:S04]  /*2c790*/  STL [R1+0x1134], R16 ;  /* 0x0011341001007387 */ /* 0x020fe80000100800 */
[----:B------:R-:W5:Y:S04]  /*2c7a0*/  LDL.LU R17, [R1+0x3c] ;  /* 0x00003c0001117983 */ /* 0x000f680000300800 */
[----:B-----5:R-:W-:Y:S04]  /*2c7b0*/  STL [R1+0x1138], R17 ;  /* 0x0011381101007387 */ /* 0x020fe80000100800 */
[----:B------:R-:W5:Y:S04]  /*2c7c0*/  LDL.LU R18, [R1+0x40] ;  /* 0x0000400001127983 */ /* 0x000f680000300800 */
[----:B-----5:R0:W-:Y:S04]  /*2c7d0*/  STL [R1+0x113c], R18 ;  /* 0x00113c1201007387 */ /* 0x0201e80000100800 */
[----:B0-----:R-:W5:Y:S04]  /*2c7e0*/  LDL R18, [R1+0x638] ;  /* 0x0006380001127983 */ /* 0x001f680000100800 */
[----:B------:R-:W2:Y:S04]  /*2c7f0*/  LDL.LU R19, [R1+0x44] ;  /* 0x0000440001137983 */ /* 0x000ea80000300800 */
[----:B--2---:R0:W-:Y:S04]  /*2c800*/  STL [R1+0x1140], R19 ;  /* 0x0011401301007387 */ /* 0x0041e80000100800 */
[----:B0-----:R-:W2:Y:S04]  /*2c810*/  LDL R19, [R1+0x628] ;  /* 0x0006280001137983 */ /* 0x001ea80000100800 */
[----:B------:R-:W2:Y:S04]  /*2c820*/  LDL.LU R20, [R1+0x48] ;  /* 0x0000480001147983 */ /* 0x000ea80000300800 */
[----:B--2---:R0:W-:Y:S04]  /*2c830*/  STL [R1+0x1144], R20 ;  /* 0x0011441401007387 */ /* 0x0041e80000100800 */
[----:B0-----:R-:W2:Y:S04]  /*2c840*/  LDL R20, [R1+0x61c] ;  /* 0x00061c0001147983 */ /* 0x001ea80000100800 */
[----:B------:R-:W2:Y:S04]  /*2c850*/  LDL.LU R21, [R1+0x4c] ;  /* 0x00004c0001157983 */ /* 0x000ea80000300800 */
[----:B--2---:R-:W-:Y:S04]  /*2c860*/  STL [R1+0x1148], R21 ;  /* 0x0011481501007387 */ /* 0x004fe80000100800 */
[----:B------:R-:W2:Y:S04]  /*2c870*/  LDL.LU R22, [R1+0x50] ;  /* 0x0000500001167983 */ /* 0x000ea80000300800 */
[----:B--2---:R0:W-:Y:S04]  /*2c880*/  STL [R1+0x114c], R22 ;  /* 0x00114c1601007387 */ /* 0x0041e80000100800 */
[----:B0-----:R-:W2:Y:S04]  /*2c890*/  LDL R22, [R1+0x65c] ;  /* 0x00065c0001167983 */ /* 0x001ea80000100800 */
[----:B------:R-:W2:Y:S04]  /*2c8a0*/  LDL.LU R23, [R1+0x54] ;  /* 0x0000540001177983 */ /* 0x000ea80000300800 */
[----:B--2---:R0:W-:Y:S04]  /*2c8b0*/  STL [R1+0x1150], R23 ;  /* 0x0011501701007387 */ /* 0x0041e80000100800 */
[----:B0-----:R-:W2:Y:S04]  /*2c8c0*/  LDL R23, [R1+0x654] ;  /* 0x0006540001177983 */ /* 0x001ea80000100800 */
[----:B------:R-:W2:Y:S01]  /*2c8d0*/  LDL.LU R25, [R1+0x14] ;  /* 0x0000140001197983 */ /* 0x000ea20000300800 */
[----:B------:R-:W-:-:S03]  /*2c8e0*/  MOV R17, R26 ;  /* 0x0000001a00117202 */ /* 0x000fc60000000f00 */
        /* <DEDUP_REMOVED lines=10> */
[----:B------:R-:W2:Y:S01]  /*2c990*/  LDL.LU R28, [R1] ;  /* 0x00000000011c7983 */ /* 0x000ea20000300800 */
[----:B---3--:R-:W-:-:S04]  /*2c9a0*/  LOP3.LUT R0, R0, 0xff7fffff, RZ, 0xc0, !PT ;  /* 0xff7fffff00007812 */ /* 0x008fc800078ec0ff */
[----:B------:R-:W-:-:S04]  /*2c9b0*/  @P6 LOP3.LUT R0, R0, 0x800000, RZ, 0xfc, !PT ;  /* 0x0080000000006812 */ /* 0x000fc800078efcff */
[----:B------:R-:W-:Y:S01]  /*2c9c0*/  LOP3.LUT P6, RZ, R0, 0x80, RZ, 0xc0, !PT ;  /* 0x0000008000ff7812 */ /* 0x000fe200078cc0ff */
[----:B--2---:R0:W-:-:S12]  /*2c9d0*/  STL [R1+0x1160], R28 ;  /* 0x0011601c01007387 */ /* 0x0041d80000100800 */
[----:B------:R-:W-:Y:S02]  /*2c9e0*/  @!P6 FMUL R20, R20, 16777216 ;  /* 0x4b8000001414e820 */ /* 0x000fe40000400000 */
[----:B------:R-:W-:Y:S01]  /*2c9f0*/  @!P6 FMUL R19, R19, 16777216 ;  /* 0x4b8000001313e820 */ /* 0x000fe20000400000 */
[----:B------:R-:W2:Y:S04]  /*2ca00*/  LDL R21, [R1+0x680] ;  /* 0x0006800001157983 */ /* 0x000ea80000100800 */
[----:B0-----:R-:W3:Y:S01]  /*2ca10*/  LDL R28, [R1+0x62c] ;  /* 0x00062c00011c7983 */ /* 0x001ee20000100800 */
[----:B-----5:R-:W-:-:S03]  /*2ca20*/  @!P6 FMUL R18, R18, 16777216 ;  /* 0x4b8000001212e820 */ /* 0x020fc60000400000 */
[----:B------:R0:W-:Y:S04]  /*2ca30*/  @!P6 STL [R1+0x61c], R20 ;  /* 0x00061c140100e387 */ /* 0x0001e80000100800 */
[----:B0-----:R-:W5:Y:S04]  /*2ca40*/  LDL R20, [R1+0x684] ;  /* 0x0006840001147983 */ /* 0x001f680000100800 */
[----:B------:R0:W-:Y:S04]  /*2ca50*/  @!P6 STL [R1+0x628], R19 ;  /* 0x000628130100e387 */ /* 0x0001e80000100800 */
[----:B0-----:R-:W2:Y:S01]  /*2ca60*/  LDL R19, [R1+0x688] ;  /* 0x0006880001137983 */ /* 0x001ea20000100800 */
[----:B---3--:R-:W-:-:S05]  /*2ca70*/  @!P6 FMUL R28, R28, 16777216 ;  /* 0x4b8000001c1ce820 */ /* 0x008fca0000400000 */
[----:B------:R-:W-:Y:S04]  /*2ca80*/  @!P6 STL [R1+0x62c], R28 ;  /* 0x00062c1c0100e387 */ /* 0x000fe80000100800 */
[----:B------:R0:W-:Y:S04]  /*2ca90*/  @!P6 STL [R1+0x638], R18 ;  /* 0x000638120100e387 */ /* 0x0001e80000100800 */
[----:B0-----:R-:W3:Y:S01]  /*2caa0*/  LDL R18, [R1+0x68c] ;  /* 0x00068c0001127983 */ /* 0x001ee20000100800 */
[----:B------:R-:W-:Y:S02]  /*2cab0*/  @!P6 FMUL R27, R27, 16777216 ;  /* 0x4b8000001b1be820 */ /* 0x000fe40000400000 */
[----:B------:R-:W-:-:S02]  /*2cac0*/  @!P6 FMUL R26, R26, 16777216 ;  /* 0x4b8000001a1ae820 */ /* 0x000fc40000400000 */
[----:B----4-:R-:W-:Y:S02]  /*2cad0*/  @!P6 FMUL R2, R2, 16777216 ;  /* 0x4b8000000202e820 */ /* 0x010fe40000400000 */
[----:B------:R-:W-:Y:S01]  /*2cae0*/  @!P6 FMUL R25, R25, 16777216 ;  /* 0x4b8000001919e820 */ /* 0x000fe20000400000 */
[----:B------:R-:W-:Y:S04]  /*2caf0*/  @!P6 STL [R1+0x63c], R27 ;  /* 0x00063c1b0100e387 */ /* 0x000fe80000100800 */
[----:B------:R-:W-:Y:S04]  /*2cb00*/  @!P6 STL [R1+0x648], R26 ;  /* 0x0006481a0100e387 */ /* 0x000fe80000100800 */
[----:B------:R0:W-:Y:S01]  /*2cb10*/  @!P6 STL [R1+0x658], R2 ;  /* 0x000658020100e387 */ /* 0x0001e20000100800 */
[----:B------:R-:W-:-:S03]  /*2cb20*/  @!P6 FMUL R23, R23, 16777216 ;  /* 0x4b8000001717e820 */ /* 0x000fc60000400000 */
[----:B------:R-:W-:Y:S01]  /*2cb30*/  @!P6 STL [R1+0x650], R25 ;  /* 0x000650190100e387 */ /* 0x000fe20000100800 */
[----:B------:R-:W-:-:S03]  /*2cb40*/  @!P6 FMUL R22, R22, 16777216 ;  /* 0x4b8000001616e820 */ /* 0x000fc60000400000 */
[----:B0-----:R-:W4:Y:S01]  /*2cb50*/  LDL R2, [R1+0x690] ;  /* 0x0006900001027983 */ /* 0x001f220000100800 */
[----:B--2---:R-:W-:Y:S02]  /*2cb60*/  @!P6 FMUL R21, R21, 16777216 ;  /* 0x4b8000001515e820 */ /* 0x004fe40000400000 */
[----:B-----5:R-:W-:Y:S01]  /*2cb70*/  @!P6 FMUL R20, R20, 16777216 ;  /* 0x4b8000001414e820 */ /* 0x020fe20000400000 */
[----:B------:R0:W-:Y:S01]  /*2cb80*/  @!P6 STL [R1+0x654], R23 ;  /* 0x000654170100e387 */ /* 0x0001e20000100800 */
[----:B------:R-:W-:-:S03]  /*2cb90*/  @!P6 FMUL R19, R19, 16777216 ;  /* 0x4b8000001313e820 */ /* 0x000fc60000400000 */
[----:B0-----:R-:W2:Y:S04]  /*2cba0*/  LDL R23, [R1+0x694] ;  /* 0x0006940001177983 */ /* 0x001ea80000100800 */
[----:B------:R0:W-:Y:S04]  /*2cbb0*/  @!P6 STL [R1+0x65c], R22 ;  /* 0x00065c160100e387 */ /* 0x0001e80000100800 */
[----:B------:R-:W5:Y:S04]  /*2cbc0*/  LDL R27, [R1+0x514] ;  /* 0x00051400011b7983 */ /* 0x000f680000100800 */
[----:B0-----:R-:W5:Y:S04]  /*2cbd0*/  LDL R22, [R1+0x104] ;  /* 0x0001040001167983 */ /* 0x001f680000100800 */
[----:B------:R-:W-:Y:S04]  /*2cbe0*/  @!P6 STL [R1+0x680], R21 ;  /* 0x000680150100e387 */ /* 0x000fe80000100800 */
[----:B------:R-:W-:Y:S04]  /*2cbf0*/  @!P6 STL [R1+0x684], R20 ;  /* 0x000684140100e387 */ /* 0x000fe80000100800 */
[----:B------:R0:W-:Y:S04]  /*2cc00*/  @!P6 STL [R1+0x688], R19 ;  /* 0x000688130100e387 */ /* 0x0001e80000100800 */
[----:B------:R-:W5:Y:S04]  /*2cc10*/  LDL R26, [R1+0x51c] ;  /* 0x00051c00011a7983 */ /* 0x000f680000100800 */
[----:B------:R-:W5:Y:S04]  /*2cc20*/  LDL R25, [R1+0x560] ;  /* 0x0005600001197983 */ /* 0x000f680000100800 */
[----:B0-----:R-:W5:Y:S04]  /*2cc30*/  LDL R19, [R1+0x518] ;  /* 0x0005180001137983 */ /* 0x001f680000100800 */
[----:B------:R-:W5:Y:S01]  /*2cc40*/  LDL R21, [R1+0x564] ;  /* 0x0005640001157983 */ /* 0x000f620000100800 */
[----:B---3--:R-:W-:-:S05]  /*2cc50*/  @!P6 FMUL R18, R18, 16777216 ;  /* 0x4b8000001212e820 */ /* 0x008fca0000400000 */
[----:B------:R0:W-:Y:S04]  /*2cc60*/  @!P6 STL [R1+0x68c], R18 ;  /* 0x00068c120100e387 */ /* 0x0001e80000100800 */
[----:B------:R-:W3:Y:S04]  /*2cc70*/  LDL R20, [R1+0x568] ;  /* 0x0005680001147983 */ /* 0x000ee80000100800 */
[----:B0-----:R-:W3:Y:S01]  /*2cc80*/  LDL R18, [R1+0x56c] ;  /* 0x00056c0001127983 */ /* 0x001ee20000100800 */
[----:B----4-:R-:W-:-:S05]  /*2cc90*/  @!P6 FMUL R2, R2, 16777216 ;  /* 0x4b8000000202e820 */ /* 0x010fca0000400000 */
[----:B------:R0:W-:Y:S04]  /*2cca0*/  @!P6 STL [R1+0x690], R2 ;  /* 0x000690020100e387 */ /* 0x0001e80000100800 */
[----:B0-----:R-:W4:Y:S01]  /*2ccb0*/  LDL R2, [R1+0x5f0] ;  /* 0x0005f00001027983 */ /* 0x001f220000100800 */
[----:B--2---:R-:W-:-:S05]  /*2ccc0*/  @!P6 FMUL R23, R23, 16777216 ;  /* 0x4b8000001717e820 */ /* 0x004fca0000400000 */
[----:B------:R0:W-:Y:S01]  /*2ccd0*/  @!P6 STL [R1+0x694], R23 ;  /* 0x000694170100e387 */ /* 0x0001e20000100800 */
[----:B-----5:R-:W-:Y:S02]  /*2cce0*/  @!P1 FMUL R27, R27, 16777216 ;  /* 0x4b8000001b1b9820 */ /* 0x020fe40000400000 */
[----:B------:R-:W-:Y:S01]  /*2ccf0*/  @!P6 FMUL R22, R22, 16777216 ;  /* 0x4b8000001616e820 */ /* 0x000fe20000400000 */
[----:B0-----:R-:W2:Y:S04]  /*2cd00*/  LDL R23, [R1+0x5f4] ;  /* 0x0005f40001177983 */ /* 0x001ea80000100800 */
[----:B------:R0:W-:Y:S01]  /*2cd10*/  @!P6 STL [R1+0x104], R22 ;  /* 0x000104160100e387 */ /* 0x0001e20000100800 */
[----:B------:R-:W-:-:S03]  /*2cd20*/  @!P1 FMUL R26, R26, 16777216 ;  /* 0x4b8000001a1a9820 */ /* 0x000fc60000400000 */
[----:B0-----:R-:W5:Y:S01]  /*2cd30*/  LDL R22, [R1+0x5f8] ;  /* 0x0005f80001167983 */ /* 0x001f620000100800 */
[----:B------:R-:W-:Y:S02]  /*2cd40*/  @!P1 FMUL R25, R25, 16777216 ;  /* 0x4b80000019199820 */ /* 0x000fe40000400000 */
[----:B------:R-:W-:Y:S01]  /*2cd50*/  @!P1 FMUL R19, R19, 16777216 ;  /* 0x4b80000013139820 */ /* 0x000fe20000400000 */
[----:B------:R-:W-:Y:S01]  /*2cd60*/  @!P1 STL [R1+0x514], R27 ;  /* 0x0005141b01009387 */ /* 0x000fe20000100800 */
[----:B------:R-:W-:-:S03]  /*2cd70*/  @!P1 FMUL R21, R21, 16777216 ;  /* 0x4b80000015159820 */ /* 0x000fc60000400000 */
[----:B------:R0:W-:Y:S04]  /*2cd80*/  @!P1 STL [R1+0x518], R19 ;  /* 0x0005181301009387 */ /* 0x0001e80000100800 */
[----:B0-----:R-:W5:Y:S04]  /*2cd90*/  LDL R19, [R1+0x5fc] ;  /* 0x0005fc0001137983 */ /* 0x001f680000100800 */
[----:B------:R-:W-:Y:S04]  /*2cda0*/  @!P1 STL [R1+0x51c], R26 ;  /* 0x00051c1a01009387 */ /* 0x000fe80000100800 */
[----:B------:R-:W-:Y:S01]  /*2cdb0*/  @!P1 STL [R1+0x560], R25 ;  /* 0x0005601901009387 */ /* 0x000fe20000100800 */
[----:B---3--:R-:W-:-:S05]  /*2cdc0*/  @!P1 FMUL R18, R18, 16777216 ;  /* 0x4b80000012129820 */ /* 0x008fca0000400000 */
[----:B------:R0:W-:Y:S04]  /*2cdd0*/  @!P1 STL [R1+0x56c], R18 ;  /* 0x00056c1201009387 */ /* 0x0001e80000100800 */
[----:B------:R1:W-:Y:S04]  /*2cde0*/  @!P1 STL [R1+0x564], R21 ;  /* 0x0005641501009387 */ /* 0x0003e80000100800 */
[----:B0-----:R-:W3:Y:S01]  /*2cdf0*/  LDL R18, [R1+0x600] ;  /* 0x0006000001127983 */ /* 0x001ee20000100800 */
[----:B------:R-:W-:-:S05]  /*2ce00*/  @!P1 FMUL R20, R20, 16777216 ;  /* 0x4b80000014149820 */ /* 0x000fca0000400000 */
[----:B------:R0:W-:Y:S01]  /*2ce10*/  @!P1 STL [R1+0x568], R20 ;  /* 0x0005681401009387 */ /* 0x0001e20000100800 */
[----:B----4-:R-:W-:-:S05]  /*2ce20*/  @!P1 FMUL R2, R2, 16777216 ;  /* 0x4b80000002029820 */ /* 0x010fca0000400000 */
[----:B------:R4:W-:Y:S04]  /*2ce30*/  @!P1 STL [R1+0x5f0], R2 ;  /* 0x0005f00201009387 */ /* 0x0009e80000100800 */
[----:B-1----:R-:W3:Y:S04]  /*2ce40*/  LDL R21, [R1+0x608] ;  /* 0x0006080001157983 */ /* 0x002ee80000100800 */
[----:B0-----:R-:W3:Y:S04]  /*2ce50*/  LDL R20, [R1+0x60c] ;  /* 0x00060c0001147983 */ /* 0x001ee80000100800 */
[----:B----4-:R-:W4:Y:S01]  /*2ce60*/  LDL R2, [R1+0x604] ;  /* 0x0006040001027983 */ /* 0x010f220000100800 */
[----:B--2---:R-:W-:-:S03]  /*2ce70*/  @!P1 FMUL R23, R23, 16777216 ;  /* 0x4b80000017179820 */ /* 0x004fc60000400000 */
[----:B------:R-:W2:Y:S04]  /*2ce80*/  LDL R28, [R1+0x618] ;  /* 0x00061800011c7983 */ /* 0x000ea80000100800 */
[----:B------:R0:W-:Y:S04]  /*2ce90*/  @!P1 STL [R1+0x5f4], R23 ;  /* 0x0005f41701009387 */ /* 0x0001e80000100800 */
[----:B------:R-:W2:Y:S01]  /*2cea0*/  LDL R27, [R1+0x108] ;  /* 0x00010800011b7983 */ /* 0x000ea20000100800 */
[----:B-----5:R-:W-:-:S05]  /*2ceb0*/  @!P1 FMUL R22, R22, 16777216 ;  /* 0x4b80000016169820 */ /* 0x020fca0000400000 */
[----:B------:R1:W-:Y:S04]  /*2cec0*/  @!P1 STL [R1+0x5f8], R22 ;  /* 0x0005f81601009387 */ /* 0x0003e80000100800 */
[----:B------:R-:W5:Y:S04]  /*2ced0*/  LDL R26, [R1+0x2d0] ;  /* 0x0002d000011a7983 */ /* 0x000f680000100800 */
[----:B------:R-:W5:Y:S04]  /*2cee0*/  LDL R25, [R1+0x2d4] ;  /* 0x0002d40001197983 */ /* 0x000f680000100800 */
[----:B0-----:R-:W5:Y:S01]  /*2cef0*/  LDL R23, [R1+0x2d8] ;  /* 0x0002d80001177983 */ /* 0x001f620000100800 */
[----:B------:R-:W-:-:S05]  /*2cf00*/  @!P1 FMUL R19, R19, 16777216 ;  /* 0x4b80000013139820 */ /* 0x000fca0000400000 */
[----:B------:R0:W-:Y:S04]  /*2cf10*/  @!P1 STL [R1+0x5fc], R19 ;  /* 0x0005fc1301009387 */ /* 0x0001e80000100800 */
[----:B-1----:R-:W5:Y:S04]  /*2cf20*/  LDL R22, [R1+0x2dc] ;  /* 0x0002dc0001167983 */ /* 0x002f680000100800 */
[----:B0-----:R-:W5:Y:S01]  /*2cf30*/  LDL R19, [R1+0x2e0] ;  /* 0x0002e00001137983 */ /* 0x001f620000100800 */
[----:B---3--:R-:W-:-:S05]  /*2cf40*/  @!P1 FMUL R18, R18, 16777216 ;  /* 0x4b80000012129820 */ /* 0x008fca0000400000 */
[----:B------:R0:W-:Y:S04]  /*2cf50*/  @!P1 STL [R1+0x600], R18 ;  /* 0x0006001201009387 */ /* 0x0001e80000100800 */
[----:B0-----:R-:W3:Y:S01]  /*2cf60*/  LDL R18, [R1+0x2e4] ;  /* 0x0002e40001127983 */ /* 0x001ee20000100800 */
[----:B------:R-:W-:Y:S01]  /*2cf70*/  LOP3.LUT P0, RZ, R0, 0x10, RZ, 0xc0, !PT ;  /* 0x0000001000ff7812 */ /* 0x000fe2000780c0ff */
[----:B------:R-:W-:Y:S02]  /*2cf80*/  @!P1 FMUL R21, R21, 16777216 ;  /* 0x4b80000015159820 */ /* 0x000fe40000400000 */
[----:B------:R-:W-:Y:S02]  /*2cf90*/  @!P1 FMUL R20, R20, 16777216 ;  /* 0x4b80000014149820 */ /* 0x000fe40000400000 */
[----:B----4-:R-:W-:-:S05]  /*2cfa0*/  @!P1 FMUL R2, R2, 16777216 ;  /* 0x4b80000002029820 */ /* 0x010fca0000400000 */
[----:B------:R0:W-:Y:S01]  /*2cfb0*/  @!P1 STL [R1+0x604], R2 ;  /* 0x0006040201009387 */ /* 0x0001e20000100800 */
[----:B--2---:R-:W-:-:S03]  /*2cfc0*/  @!P1 FMUL R28, R28, 16777216 ;  /* 0x4b8000001c1c9820 */ /* 0x004fc60000400000 */
[----:B0-----:R-:W2:Y:S04]  /*2cfd0*/  LDL.LU R2, [R1+0x117c] ;  /* 0x00117c0001027983 */ /* 0x001ea80000300800 */
[----:B------:R0:W-:Y:S01]  /*2cfe0*/  @!P1 STL [R1+0x608], R21 ;  /* 0x0006081501009387 */ /* 0x0001e20000100800 */
[----:B------:R-:W-:Y:S02]  /*2cff0*/  @!P1 FMUL R27, R27, 16777216 ;  /* 0x4b8000001b1b9820 */ /* 0x000fe40000400000 */
[----:B-----5:R-:W-:Y:S01]  /*2d000*/  @!P0 FMUL R26, R26, 16777216 ;  /* 0x4b8000001a1a8820 */ /* 0x020fe20000400000 */
[----:B0-----:R-:W4:Y:S04]  /*2d010*/  LDL R21, [R1+0x2e8] ;  /* 0x0002e80001157983 */ /* 0x001f280000100800 */
[----:B------:R0:W-:Y:S01]  /*2d020*/  @!P1 STL [R1+0x60c], R20 ;  /* 0x00060c1401009387 */ /* 0x0001e20000100800 */
[----:B------:R-:W-:-:S02]  /*2d030*/  @!P0 FMUL R25, R25, 16777216 ;  /* 0x4b80000019198820 */ /* 0x000fc40000400000 */
[----:B------:R-:W-:Y:S01]  /*2d040*/  @!P0 FMUL R23, R23, 16777216 ;  /* 0x4b80000017178820 */ /* 0x000fe20000400000 */
[----:B0-----:R-:W5:Y:S01]  /*2d050*/  LDL R20, [R1+0x2ec] ;  /* 0x0002ec0001147983 */ /* 0x001f620000100800 */
[----:B------:R-:W-:-:S03]  /*2d060*/  @!P0 FMUL R22, R22, 16777216 ;  /* 0x4b80000016168820 */ /* 0x000fc60000400000 */
[----:B------:R-:W-:Y:S01]  /*2d070*/  @!P1 STL [R1+0x618], R28 ;  /* 0x0006181c01009387 */ /* 0x000fe20000100800 */
[----:B------:R-:W-:-:S03]  /*2d080*/  @!P0 FMUL R19, R19, 16777216 ;  /* 0x4b80000013138820 */ /* 0x000fc60000400000 */
[----:B------:R-:W-:Y:S04]  /*2d090*/  @!P1 STL [R1+0x108], R27 ;  /* 0x0001081b01009387 */ /* 0x000fe80000100800 */
[----:B------:R-:W-:Y:S04]  /*2d0a0*/  @!P0 STL [R1+0x2d0], R26 ;  /* 0x0002d01a01008387 */ /* 0x000fe80000100800 */
[----:B------:R-:W-:Y:S04]  /*2d0b0*/  @!P0 STL [R1+0x2d4], R25 ;  /* 0x0002d41901008387 */ /* 0x000fe80000100800 */
[----:B------:R0:W-:Y:S04]  /*2d0c0*/  @!P0 STL [R1+0x2e0], R19 ;  /* 0x0002e01301008387 */ /* 0x0001e80000100800 */
[----:B------:R1:W-:Y:S04]  /*2d0d0*/  @!P0 STL [R1+0x2d8], R23 ;  /* 0x0002d81701008387 */ /* 0x0003e80000100800 */
[----:B0-----:R-:W5:Y:S04]  /*2d0e0*/  LDL R19, [R1+0x2f8] ;  /* 0x0002f80001137983 */ /* 0x001f680000100800 */
[----:B------:R0:W-:Y:S04]  /*2d0f0*/  @!P0 STL [R1+0x2dc], R22 ;  /* 0x0002dc1601008387 */ /* 0x0001e80000100800 */
[----:B-1----:R-:W5:Y:S04]  /*2d100*/  LDL R23, [R1+0x2fc] ;  /* 0x0002fc0001177983 */ /* 0x002f680000100800 */
[----:B0-----:R-:W5:Y:S01]  /*2d110*/  LDL R22, [R1+0x3b4] ;  /* 0x0003b40001167983 */ /* 0x001f620000100800 */
[----:B---3--:R-:W-:-:S05]  /*2d120*/  @!P0 FMUL R18, R18, 16777216 ;  /* 0x4b80000012128820 */ /* 0x008fca0000400000 */
[----:B------:R0:W-:Y:S04]  /*2d130*/  @!P0 STL [R1+0x2e4], R18 ;  /* 0x0002e41201008387 */ /* 0x0001e80000100800 */
[----:B0-----:R-:W3:Y:S01]  /*2d140*/  LDL R18, [R1+0x3b8] ;  /* 0x0003b80001127983 */ /* 0x001ee20000100800 */
[----:B------:R-:W-:Y:S02]  /*2d150*/  @!P0 FMUL R3, R3, 16777216 ;  /* 0x4b80000003038820 */ /* 0x000fe40000400000 */
[----:B--2---:R-:W-:Y:S02]  /*2d160*/  @!P0 FMUL R2, R2, 16777216 ;  /* 0x4b80000002028820 */ /* 0x004fe40000400000 */
[----:B----4-:R-:W-:Y:S02]  /*2d170*/  @!P0 FMUL R21, R21, 16777216 ;  /* 0x4b80000015158820 */ /* 0x010fe40000400000 */
[----:B-----5:R-:W-:-:S05]  /*2d180*/  @!P0 FMUL R20, R20, 16777216 ;  /* 0x4b80000014148820 */ /* 0x020fca0000400000 */
[----:B------:R0:W-:Y:S04]  /*2d190*/  @!P0 STL [R1+0x2ec], R20 ;  /* 0x0002ec1401008387 */ /* 0x0001e80000100800 */
[----:B0-----:R-:W2:Y:S04]  /*2d1a0*/  LDL R20, [R1+0x3bc] ;  /* 0x0003bc0001147983 */ /* 0x001ea80000100800 */
[----:B------:R0:W-:Y:S04]  /*2d1b0*/  @!P0 STL [R1+0x2e8], R21 ;  /* 0x0002e81501008387 */ /* 0x0001e80000100800 */
[----:B0-----:R-:W4:Y:S01]  /*2d1c0*/  LDL R21, [R1+0x510] ;  /* 0x0005100001157983 */ /* 0x001f220000100800 */
[----:B------:R-:W-:-:S03]  /*2d1d0*/  @!P0 FMUL R19, R19, 16777216 ;  /* 0x4b80000013138820 */ /* 0x000fc60000400000 */
[----:B------:R0:W-:Y:S01]  /*2d1e0*/  STL [R1+0x10fc], R2 ;  /* 0x0010fc0201007387 */ /* 0x0001e20000100800 */
[----:B------:R-:W-:-:S03]  /*2d1f0*/  @!P0 FMUL R23, R23, 16777216 ;  /* 0x4b80000017178820 */ /* 0x000fc60000400000 */
[----:B0-----:R-:W5:Y:S01]  /*2d200*/  LDL.LU R2, [R1+0x110] ;  /* 0x0001100001027983 */ /* 0x001f620000300800 */
[----:B------:R-:W-:-:S03]  /*2d210*/  @!P0 FMUL R22, R22, 16777216 ;  /* 0x4b80000016168820 */ /* 0x000fc60000400000 */
[----:B------:R0:W-:Y:S04]  /*2d220*/  STL [R1+0x1100], R3 ;  /* 0x0011000301007387 */ /* 0x0001e80000100800 */
[----:B0-----:R-:W5:Y:S04]  /*2d230*/  LDL.LU R3, [R1+0x10c] ;  /* 0x00010c0001037983 */ /* 0x001f680000300800 */
[----:B------:R0:W-:Y:S04]  /*2d240*/  @!P0 STL [R1+0x2f8], R19 ;  /* 0x0002f81301008387 */ /* 0x0001e80000100800 */
[----:B0-----:R-:W5:Y:S04]  /*2d250*/  LDL R19, [R1+0x290] ;  /* 0x0002900001137983 */ /* 0x001f680000100800 */
[----:B------:R0:W-:Y:S04]  /*2d260*/  @!P0 STL [R1+0x2fc], R23 ;  /* 0x0002fc1701008387 */ /* 0x0001e80000100800 */
[----:B0-----:R-:W5:Y:S01]  /*2d270*/  LDL R23, [R1+0x294] ;  /* 0x0002940001177983 */ /* 0x001f620000100800 */
[----:B---3--:R-:W-:-:S05]  /*2d280*/  @!P0 FMUL R18, R18, 16777216 ;  /* 0x4b80000012128820 */ /* 0x008fca0000400000 */
[----:B------:R0:W-:Y:S04]  /*2d290*/  @!P0 STL [R1+0x3b8], R18 ;  /* 0x0003b81201008387 */ /* 0x0001e80000100800 */
[----:B------:R-:W-:Y:S04]  /*2d2a0*/  @!P0 STL [R1+0x3b4], R22 ;  /* 0x0003b41601008387 */ /* 0x000fe80000100800 */
[----:B0-----:R-:W3:Y:S01]  /*2d2b0*/  LDL R18, [R1+0x298] ;  /* 0x0002980001127983 */ /* 0x001ee20000100800 */
[----:B------:R-:W-:Y:S01]  /*2d2c0*/  LOP3.LUT P6, RZ, R0, 0x8, RZ, 0xc0, !PT ;  /* 0x0000000800ff7812 */ /* 0x000fe200078cc0ff */
[----:B--2---:R-:W-:-:S05]  /*2d2d0*/  @!P0 FMUL R20, R20, 16777216 ;  /* 0x4b80000014148820 */ /* 0x004fca0000400000 */
[----:B------:R0:W-:Y:S01]  /*2d2e0*/  @!P0 STL [R1+0x3bc], R20 ;  /* 0x0003bc1401008387 */ /* 0x0001e20000100800 */
[----:B----4-:R-:W-:-:S03]  /*2d2f0*/  @!P0 FMUL R21, R21, 16777216 ;  /* 0x4b80000015158820 */ /* 0x010fc60000400000 */
[----:B0-----:R-:W2:Y:S04]  /*2d300*/  LDL R20, [R1+0x29c] ;  /* 0x00029c0001147983 */ /* 0x001ea80000100800 */
[----:B------:R0:W-:Y:S04]  /*2d310*/  @!P0 STL [R1+0x510], R21 ;  /* 0x0005101501008387 */ /* 0x0001e80000100800 */
[----:B------:R-:W4:Y:S04]  /*2d320*/  LDL R22, [R1+0x2a0] ;  /* 0x0002a00001167983 */ /* 0x000f280000100800 */
[----:B------:R-:W4:Y:S04]  /*2d330*/  LDL R28, [R1+0x2a4] ;  /* 0x0002a400011c7983 */ /* 0x000f280000100800 */
[----:B------:R-:W4:Y:S01]  /*2d340*/  LDL R25, [R1+0x2a8] ;  /* 0x0002a80001197983 */ /* 0x000f220000100800 */
[----:B-----5:R-:W-:-:S05]  /*2d350*/  @!P0 FMUL R3, R3, 16777216 ;  /* 0x4b80000003038820 */ /* 0x020fca0000400000 */
[----:B------:R-:W-:Y:S04]  /*2d360*/  STL [R1+0x1164], R3 ;  /* 0x0011640301007387 */ /* 0x000fe80000100800 */
[----:B0-----:R-:W5:Y:S04]  /*2d370*/  LDL R21, [R1+0x2b0] ;  /* 0x0002b00001157983 */ /* 0x001f680000100800 */
[----:B------:R-:W5:Y:S01]  /*2d380*/  LDL R27, [R1+0x2ac] ;  /* 0x0002ac00011b7983 */ /* 0x000f620000100800 */
[----:B------:R-:W-:-:S05]  /*2d390*/  @!P6 FMUL R19, R19, 16777216 ;  /* 0x4b8000001313e820 */ /* 0x000fca0000400000 */
[----:B------:R0:W-:Y:S04]  /*2d3a0*/  @!P6 STL [R1+0x290], R19 ;  /* 0x000290130100e387 */ /* 0x0001e80000100800 */
[----:B0-----:R-:W5:Y:S01]  /*2d3b0*/  LDL R19, [R1+0x2b4] ;  /* 0x0002b40001137983 */ /* 0x001f620000100800 */
[----:B---3--:R-:W-:-:S05]  /*2d3c0*/  @!P6 FMUL R18, R18, 16777216 ;  /* 0x4b8000001212e820 */ /* 0x008fca0000400000 */
[----:B------:R0:W-:Y:S04]  /*2d3d0*/  @!P6 STL [R1+0x298], R18 ;  /* 0x000298120100e387 */ /* 0x0001e80000100800 */
[----:B0-----:R-:W3:Y:S01]  /*2d3e0*/  LDL R18, [R1+0x2b8] ;  /* 0x0002b80001127983 */ /* 0x001ee20000100800 */
[----:B------:R-:W-:-:S05]  /*2d3f0*/  @!P6 FMUL R23, R23, 16777216 ;  /* 0x4b8000001717e820 */ /* 0x000fca0000400000 */
[----:B------:R0:W-:Y:S04]  /*2d400*/  @!P6 STL [R1+0x294], R23 ;  /* 0x000294170100e387 */ /* 0x0001e80000100800 */
[----:B------:R-:W3:Y:S01]  /*2d410*/  LDL R26, [R1+0x2bc] ;  /* 0x0002bc00011a7983 */ /* 0x000ee20000100800 */
[----:B--2---:R-:W-:-:S05]  /*2d420*/  @!P6 FMUL R20, R20, 16777216 ;  /* 0x4b8000001414e820 */ /* 0x004fca0000400000 */
[----:B------:R1:W-:Y:S01]  /*2d430*/  @!P6 STL [R1+0x29c], R20 ;  /* 0x00029c140100e387 */ /* 0x0003e20000100800 */
[----:B----4-:R-:W-:-:S03]  /*2d440*/  @!P6 FMUL R22, R22, 16777216 ;  /* 0x4b8000001616e820 */ /* 0x010fc60000400000 */
[----:B0-----:R-:W2:Y:S01]  /*2d450*/  LDL R23, [R1+0x2c4] ;  /* 0x0002c40001177983 */ /* 0x001ea20000100800 */
[----:B------:R-:W-:-:S03]  /*2d460*/  @!P6 FMUL R28, R28, 16777216 ;  /* 0x4b8000001c1ce820 */ /* 0x000fc60000400000 */
[----:B-1----:R-:W4:Y:S01]  /*2d470*/  LDL R20, [R1+0x2c0] ;  /* 0x0002c00001147983 */ /* 0x002f220000100800 */
[----:B------:R-:W-:-:S03]  /*2d480*/  @!P6 FMUL R25, R25, 16777216 ;  /* 0x4b8000001919e820 */ /* 0x000fc60000400000 */
[----:B------:R0:W-:Y:S04]  /*2d490*/  @!P6 STL [R1+0x2a0], R22 ;  /* 0x0002a0160100e387 */ /* 0x0001e80000100800 */
[----:B0-----:R-:W4:Y:S04]  /*2d4a0*/  LDL R22, [R1+0x2c8] ;  /* 0x0002c80001167983 */ /* 0x001f280000100800 */
[----:B------:R-:W-:Y:S01]  /*2d4b0*/  @!P6 STL [R1+0x2a4], R28 ;  /* 0x0002a41c0100e387 */ /* 0x000fe20000100800 */
[----:B-----5:R-:W-:-:S03]  /*2d4c0*/  @!P6 FMUL R21, R21, 16777216 ;  /* 0x4b8000001515e820 */ /* 0x020fc60000400000 */
[----:B------:R0:W-:Y:S01]  /*2d4d0*/  @!P6 STL [R1+0x2a8], R25 ;  /* 0x0002a8190100e387 */ /* 0x0001e20000100800 */
[----:B------:R-:W-:-:S03]  /*2d4e0*/  @!P6 FMUL R27, R27, 16777216 ;  /* 0x4b8000001b1be820 */ /* 0x000fc60000400000 */
[----:B0-----:R-:W5:Y:S04]  /*2d4f0*/  LDL R25, [R1+0x2cc] ;  /* 0x0002cc0001197983 */ /* 0x001f680000100800 */
[----:B------:R0:W-:Y:S01]  /*2d500*/  @!P6 STL [R1+0x2b0], R21 ;  /* 0x0002b0150100e387 */ /* 0x0001e20000100800 */
[----:B------:R-:W-:-:S03]  /*2d510*/  @!P6 FMUL R19, R19, 16777216 ;  /* 0x4b8000001313e820 */ /* 0x000fc60000400000 */
[----:B------:R-:W-:Y:S04]  /*2d520*/  @!P6 STL [R1+0x2ac], R27 ;  /* 0x0002ac1b0100e387 */ /* 0x000fe80000100800 */
[----:B0-----:R-:W5:Y:S04]  /*2d530*/  LDL R21, [R1+0x210] ;  /* 0x0002100001157983 */ /* 0x001f680000100800 */
[----:B------:R0:W-:Y:S04]  /*2d540*/  @!P6 STL [R1+0x2b4], R19 ;  /* 0x0002b4130100e387 */ /* 0x0001e80000100800 */
[----:B0-----:R-:W5:Y:S01]  /*2d550*/  LDL R19, [R1+0x214] ;  /* 0x0002140001137983 */ /* 0x001f620000100800 */
[----:B---3--:R-:W-:-:S05]  /*2d560*/  @!P6 FMUL R18, R18, 16777216 ;  /* 0x4b8000001212e820 */ /* 0x008fca0000400000 */
[----:B------:R0:W-:Y:S04]  /*2d570*/  @!P6 STL [R1+0x2b8], R18 ;  /* 0x0002b8120100e387 */ /* 0x0001e80000100800 */
[----:B0-----:R-:W3:Y:S01]  /*2d580*/  LDL R18, [R1+0x218] ;  /* 0x0002180001127983 */ /* 0x001ee20000100800 */
[----:B------:R-:W-:Y:S01]  /*2d590*/  LOP3.LUT P1, RZ, R0, 0x4, RZ, 0xc0, !PT ;  /* 0x0000000400ff7812 */ /* 0x000fe2000782c0ff */
[----:B------:R-:W-:-:S05]  /*2d5a0*/  @!P6 FMUL R26, R26, 16777216 ;  /* 0x4b8000001a1ae820 */ /* 0x000fca0000400000 */
[----:B------:R-:W-:Y:S01]  /*2d5b0*/  @!P6 STL [R1+0x2bc], R26 ;  /* 0x0002bc1a0100e387 */ /* 0x000fe20000100800 */
[----:B------:R-:W-:Y:S02]  /*2d5c0*/  @!P6 FMUL R2, R2, 16777216 ;  /* 0x4b8000000202e820 */ /* 0x000fe40000400000 */
[----:B--2---:R-:W-:Y:S02]  /*2d5d0*/  @!P6 FMUL R23, R23, 16777216 ;  /* 0x4b8000001717e820 */ /* 0x004fe40000400000 */
[----:B----4-:R-:W-:-:S05]  /*2d5e0*/  @!P6 FMUL R20, R20, 16777216 ;  /* 0x4b8000001414e820 */ /* 0x010fca0000400000 */
[----:B------:R0:W-:Y:S01]  /*2d5f0*/  @!P6 STL [R1+0x2c0], R20 ;  /* 0x0002c0140100e387 */ /* 0x0001e20000100800 */
[----:B------:R-:W-:-:S03]  /*2d600*/  @!P6 FMUL R22, R22, 16777216 ;  /* 0x4b8000001616e820 */ /* 0x000fc60000400000 */
[----:B0-----:R-:W2:Y:S04]  /*2d610*/  LDL R20, [R1+0x21c] ;  /* 0x00021c0001147983 */ /* 0x001ea80000100800 */
[----:B------:R0:W-:Y:S04]  /*2d620*/  @!P6 STL [R1+0x2c4], R23 ;  /* 0x0002c4170100e387 */ /* 0x0001e80000100800 */
[----:B0-----:R-:W4:Y:S01]  /*2d630*/  LDL R23, [R1+0x220] ;  /* 0x0002200001177983 */ /* 0x001f220000100800 */
[----:B-----5:R-:W-:-:S03]  /*2d640*/  @!P6 FMUL R25, R25, 16777216 ;  /* 0x4b8000001919e820 */ /* 0x020fc60000400000 */
[----:B------:R0:W-:Y:S04]  /*2d650*/  @!P6 STL [R1+0x2c8], R22 ;  /* 0x0002c8160100e387 */ /* 0x0001e80000100800 */
[----:B0-----:R-:W5:Y:S01]  /*2d660*/  LDL R22, [R1+0x224] ;  /* 0x0002240001167983 */ /* 0x001f620000100800 */
[----:B------:R-:W-:-:S03]  /*2d670*/  @!P1 FMUL R21, R21, 16777216 ;  /* 0x4b80000015159820 */ /* 0x000fc60000400000 */
[----:B------:R-:W-:Y:S04]  /*2d680*/  STL [R1+0x1168], R2 ;  /* 0x0011680201007387 */ /* 0x000fe80000100800 */
[----:B------:R-:W-:Y:S01]  /*2d690*/  @!P6 STL [R1+0x2cc], R25 ;  /* 0x0002cc190100e387 */ /* 0x000fe20000100800 */
[----:B------:R-:W-:-:S05]  /*2d6a0*/  @!P1 FMUL R19, R19, 16777216 ;  /* 0x4b80000013139820 */ /* 0x000fca0000400000 */
[----:B------:R0:W-:Y:S04]  /*2d6b0*/  @!P1 STL [R1+0x214], R19 ;  /* 0x0002141301009387 */ /* 0x0001e80000100800 */
[----:B0-----:R-:W5:Y:S04]  /*2d6c0*/  LDL R19, [R1+0x228] ;  /* 0x0002280001137983 */ /* 0x001f680000100800 */
[----:B------:R0:W-:Y:S04]  /*2d6d0*/  @!P1 STL [R1+0x210], R21 ;  /* 0x0002101501009387 */ /* 0x0001e80000100800 */
[----:B------:R-:W5:Y:S01]  /*2d6e0*/  LDL R3, [R1+0x22c] ;  /* 0x00022c0001037983 */ /* 0x000f620000100800 */
[----:B---3--:R-:W-:-:S05]  /*2d6f0*/  @!P1 FMUL R18, R18, 16777216 ;  /* 0x4b80000012129820 */ /* 0x008fca0000400000 */
[----:B------:R1:W-:Y:S04]  /*2d700*/  @!P1 STL [R1+0x218], R18 ;  /* 0x0002181201009387 */ /* 0x0003e80000100800 */
[----:B0-----:R-:W3:Y:S04]  /*2d710*/  LDL R21, [R1+0x234] ;  /* 0x0002340001157983 */ /* 0x001ee80000100800 */
[----:B-1----:R-:W3:Y:S01]  /*2d720*/  LDL R18, [R1+0x230] ;  /* 0x0002300001127983 */ /* 0x002ee20000100800 */
[----:B--2---:R-:W-:-:S05]  /*2d730*/  @!P1 FMUL R20, R20, 16777216 ;  /* 0x4b80000014149820 */ /* 0x004fca0000400000 */
[----:B------:R0:W-:Y:S01]  /*2d740*/  @!P1 STL [R1+0x21c], R20 ;  /* 0x00021c1401009387 */ /* 0x0001e20000100800 */
[----:B----4-:R-:W-:-:S03]  /*2d750*/  @!P1 FMUL R23, R23, 16777216 ;  /* 0x4b80000017179820 */ /* 0x010fc60000400000 */
[----:B0-----:R-:W2:Y:S04]  /*2d760*/  LDL R20, [R1+0x238] ;  /* 0x0002380001147983 */ /* 0x001ea80000100800 */
[----:B------:R-:W-:Y:S01]  /*2d770*/  @!P1 STL [R1+0x220], R23 ;  /* 0x0002201701009387 */ /* 0x000fe20000100800 */
[----:B-----5:R-:W-:-:S05]  /*2d780*/  @!P1 FMUL R22, R22, 16777216 ;  /* 0x4b80000016169820 */ /* 0x020fca0000400000 */
[----:B------:R0:W-:Y:S04]  /*2d790*/  @!P1 STL [R1+0x224], R22 ;  /* 0x0002241601009387 */ /* 0x0001e80000100800 */
[----:B------:R-:W4:Y:S04]  /*2d7a0*/  LDL R28, [R1+0x23c] ;  /* 0x00023c00011c7983 */ /* 0x000f280000100800 */
[----:B------:R-:W5:Y:S04]  /*2d7b0*/  LDL R27, [R1+0x280] ;  /* 0x00028000011b7983 */ /* 0x000f680000100800 */
[----:B------:R-:W5:Y:S04]  /*2d7c0*/  LDL R26, [R1+0x284] ;  /* 0x00028400011a7983 */ /* 0x000f680000100800 */
[----:B0-----:R-:W5:Y:S04]  /*2d7d0*/  LDL R22, [R1+0x114] ;  /* 0x0001140001167983 */ /* 0x001f680000100800 */
[----:B------:R-:W5:Y:S04]  /*2d7e0*/  LDL R25, [R1+0x288] ;  /* 0x0002880001197983 */ /* 0x000f680000100800 */
[----:B------:R-:W5:Y:S01]  /*2d7f0*/  LDL R23, [R1+0x28c] ;  /* 0x00028c0001177983 */ /* 0x000f620000100800 */
[----:B------:R-:W-:-:S05]  /*2d800*/  @!P1 FMUL R19, R19, 16777216 ;  /* 0x4b80000013139820 */ /* 0x000fca0000400000 */
[----:B------:R0:W-:Y:S01]  /*2d810*/  @!P1 STL [R1+0x228], R19 ;  /* 0x0002281301009387 */ /* 0x0001e20000100800 */
[----:B------:R-:W-:-:S03]  /*2d820*/  @!P1 FMUL R3, R3, 16777216 ;  /* 0x4b80000003039820 */ /* 0x000fc60000400000 */
[----:B0-----:R-:W5:Y:S04]  /*2d830*/  LDL R19, [R1+0x1d0] ;  /* 0x0001d00001137983 */ /* 0x001f680000100800 */
[----:B------:R-:W-:Y:S01]  /*2d840*/  @!P1 STL [R1+0x22c], R3 ;  /* 0x00022c0301009387 */ /* 0x000fe20000100800 */
[----:B---3--:R-:W-:-:S05]  /*2d850*/  @!P1 FMUL R18, R18, 16777216 ;  /* 0x4b80000012129820 */ /* 0x008fca0000400000 */
[----:B------:R0:W-:Y:S04]  /*2d860*/  @!P1 STL [R1+0x230], R18 ;  /* 0x0002301201009387 */ /* 0x0001e80000100800 */
[----:B0-----:R-:W3:Y:S01]  /*2d870*/  LDL R18, [R1+0x1d4] ;  /* 0x0001d40001127983 */ /* 0x001ee20000100800 */
[----:B------:R-:W-:Y:S01]  /*2d880*/  @!P1 FMUL R21, R21, 16777216 ;  /* 0x4b80000015159820 */ /* 0x000fe20000400000 */
[----:B------:R-:W-:-:S04]  /*2d890*/  LOP3.LUT P0, RZ, R0, 0x2, RZ, 0xc0, !PT ;  /* 0x0000000200ff7812 */ /* 0x000fc8000780c0ff */
[----:B------:R0:W-:Y:S04]  /*2d8a0*/  @!P1 STL [R1+0x234], R21 ;  /* 0x0002341501009387 */ /* 0x0001e80000100800 */
[----:B0-----:R-:W3:Y:S01]  /*2d8b0*/  LDL R21, [R1+0x1d8] ;  /* 0x0001d80001157983 */ /* 0x001ee20000100800 */
[----:B--2---:R-:W-:-:S05]  /*2d8c0*/  @!P1 FMUL R20, R20, 16777216 ;  /* 0x4b80000014149820 */ /* 0x004fca0000400000 */
[----:B------:R0:W-:Y:S04]  /*2d8d0*/  @!P1 STL [R1+0x238], R20 ;  /* 0x0002381401009387 */ /* 0x0001e80000100800 */
[----:B0-----:R-:W2:Y:S01]  /*2d8e0*/  LDL R20, [R1+0x1dc] ;  /* 0x0001dc0001147983 */ /* 0x001ea20000100800 */
[----:B----4-:R-:W-:Y:S02]  /*2d8f0*/  @!P1 FMUL R28, R28, 16777216 ;  /* 0x4b8000001c1c9820 */ /* 0x010fe40000400000 */
[----:B-----5:R-:W-:-:S03]  /*2d900*/  @!P1 FMUL R27, R27, 16777216 ;  /* 0x4b8000001b1b9820 */ /* 0x020fc60000400000 */
[----:B------:R-:W-:Y:S01]  /*2d910*/  @!P1 STL [R1+0x23c], R28 ;  /* 0x00023c1c01009387 */ /* 0x000fe20000100800 */
[----:B------:R-:W-:-:S03]  /*2d920*/  @!P1 FMUL R26, R26, 16777216 ;  /* 0x4b8000001a1a9820 */ /* 0x000fc60000400000 */
[----:B------:R-:W-:Y:S01]  /*2d930*/  @!P1 STL [R1+0x280], R27 ;  /* 0x0002801b01009387 */ /* 0x000fe20000100800 */
[----:B------:R-:W-:-:S03]  /*2d940*/  @!P1 FMUL R22, R22, 16777216 ;  /* 0x4b80000016169820 */ /* 0x000fc60000400000 */
[----:B------:R-:W-:Y:S01]  /*2d950*/  @!P1 STL [R1+0x284], R26 ;  /* 0x0002841a01009387 */ /* 0x000fe20000100800 */
[----:B------:R-:W-:-:S03]  /*2d960*/  @!P1 FMUL R25, R25, 16777216 ;  /* 0x4b80000019199820 */ /* 0x000fc60000400000 */
[----:B------:R0:W-:Y:S01]  /*2d970*/  @!P1 STL [R1+0x114], R22 ;  /* 0x0001141601009387 */ /* 0x0001e20000100800 */
[----:B------:R-:W-:-:S03]  /*2d980*/  @!P1 FMUL R23, R23, 16777216 ;  /* 0x4b80000017179820 */ /* 0x000fc60000400000 */
[----:B------:R-:W-:Y:S04]  /*2d990*/  @!P1 STL [R1+0x288], R25 ;  /* 0x0002881901009387 */ /* 0x000fe80000100800 */
[----:B------:R-:W-:Y:S04]  /*2d9a0*/  @!P1 STL [R1+0x28c], R23 ;  /* 0x00028c1701009387 */ /* 0x000fe80000100800 */
[----:B------:R-:W4:Y:S01]  /*2d9b0*/  LDL R2, [R1+0x1e0] ;  /* 0x0001e00001027983 */ /* 0x000f220000100800 */
[----:B------:R-:W-:-:S05]  /*2d9c0*/  @!P0 FMUL R19, R19, 16777216 ;  /* 0x4b80000013138820 */ /* 0x000fca0000400000 */
[----:B------:R1:W-:Y:S04]  /*2d9d0*/  @!P0 STL [R1+0x1d0], R19 ;  /* 0x0001d01301008387 */ /* 0x0003e80000100800 */
[----:B0-----:R-:W5:Y:S04]  /*2d9e0*/  LDL R22, [R1+0x1e4] ;  /* 0x0001e40001167983 */ /* 0x001f680000100800 */
[----:B-1----:R-:W5:Y:S01]  /*2d9f0*/  LDL R19, [R1+0x1e8] ;  /* 0x0001e80001137983 */ /* 0x002f620000100800 */
[----:B---3--:R-:W-:-:S05]  /*2da00*/  @!P0 FMUL R18, R18, 16777216 ;  /* 0x4b80000012128820 */ /* 0x008fca0000400000 */
[----:B------:R0:W-:Y:S04]  /*2da10*/  @!P0 STL [R1+0x1d4], R18 ;  /* 0x0001d41201008387 */ /* 0x0001e80000100800 */
[----:B0-----:R-:W3:Y:S01]  /*2da20*/  LDL R18, [R1+0x1ec] ;  /* 0x0001ec0001127983 */ /* 0x001ee20000100800 */
[----:B------:R-:W-:-:S05]  /*2da30*/  @!P0 FMUL R21, R21, 16777216 ;  /* 0x4b80000015158820 */ /* 0x000fca0000400000 */
[----:B------:R0:W-:Y:S01]  /*2da40*/  @!P0 STL [R1+0x1d8], R21 ;  /* 0x0001d81501008387 */ /* 0x0001e20000100800 */
[----:B--2---:R-:W-:-:S05]  /*2da50*/  @!P0 FMUL R20, R20, 16777216 ;  /* 0x4b80000014148820 */ /* 0x004fca0000400000 */
[----:B------:R1:W-:Y:S04]  /*2da60*/  @!P0 STL [R1+0x1dc], R20 ;  /* 0x0001dc1401008387 */ /* 0x0003e80000100800 */
[----:B------:R-:W2:Y:S04]  /*2da70*/  LDL R3, [R1+0x1f0] ;  /* 0x0001f00001037983 */ /* 0x000ea80000100800 */
[----:B------:R-:W2:Y:S04]  /*2da80*/  LDL R28, [R1+0x1f4] ;  /* 0x0001f400011c7983 */ /* 0x000ea80000100800 */
[----:B------:R-:W2:Y:S04]  /*2da90*/  LDL R27, [R1+0x1f8] ;  /* 0x0001f800011b7983 */ /* 0x000ea80000100800 */
[----:B------:R-:W2:Y:S04]  /*2daa0*/  LDL R26, [R1+0x1fc] ;  /* 0x0001fc00011a7983 */ /* 0x000ea80000100800 */
[----:B------:R-:W2:Y:S04]  /*2dab0*/  LDL R25, [R1+0x200] ;  /* 0x0002000001197983 */ /* 0x000ea80000100800 */
[----:B0-----:R-:W2:Y:S04]  /*2dac0*/  LDL R21, [R1+0x208] ;  /* 0x0002080001157983 */ /* 0x001ea80000100800 */
[----:B------:R-:W2:Y:S01]  /*2dad0*/  LDL R23, [R1+0x204] ;  /* 0x0002040001177983 */ /* 0x000ea20000100800 */
[----:B----4-:R-:W-:-:S03]  /*2dae0*/  @!P0 FMUL R2, R2, 16777216 ;  /* 0x4b80000002028820 */ /* 0x010fc60000400000 */
[----:B-1----:R-:W4:Y:S04]  /*2daf0*/  LDL R20, [R1+0x20c] ;  /* 0x00020c0001147983 */ /* 0x002f280000100800 */
[----:B------:R-:W-:Y:S01]  /*2db00*/  @!P0 STL [R1+0x1e0], R2 ;  /* 0x0001e00201008387 */ /* 0x000fe20000100800 */
[----:B-----5:R-:W-:Y:S02]  /*2db10*/  @!P0 FMUL R22, R22, 16777216 ;  /* 0x4b80000016168820 */ /* 0x020fe40000400000 */
[----:B------:R-:W-:-:S03]  /*2db20*/  @!P0 FMUL R19, R19, 16777216 ;  /* 0x4b80000013138820 */ /* 0x000fc60000400000 */
[----:B------:R0:W-:Y:S04]  /*2db30*/  @!P0 STL [R1+0x1e4], R22 ;  /* 0x0001e41601008387 */ /* 0x0001e80000100800 */
[----:B0-----:R-:W5:Y:S04]  /*2db40*/  LDL R22, [R1+0x118] ;  /* 0x0001180001167983 */ /* 0x001f680000100800 */
[----:B------:R0:W-:Y:S04]  /*2db50*/  @!P0 STL [R1+0x1e8], R19 ;  /* 0x0001e81301008387 */ /* 0x0001e80000100800 */
[----:B0-----:R-:W5:Y:S01]  /*2db60*/  LDL R19, [R1+0x190] ;  /* 0x0001900001137983 */ /* 0x001f620000100800 */
[----:B---3--:R-:W-:-:S05]  /*2db70*/  @!P0 FMUL R18, R18, 16777216 ;  /* 0x4b80000012128820 */ /* 0x008fca0000400000 */
[----:B------:R0:W-:Y:S04]  /*2db80*/  @!P0 STL [R1+0x1ec], R18 ;  /* 0x0001ec1201008387 */ /* 0x0001e80000100800 */
[----:B0-----:R-:W3:Y:S01]  /*2db90*/  LDL R18, [R1+0x194] ;  /* 0x0001940001127983 */ /* 0x001ee20000100800 */
[C---:B------:R-:W-:Y:S02]  /*2dba0*/  LOP3.LUT P6, RZ, R0.reuse, 0x1, RZ, 0xc0, !PT ;  /* 0x0000000100ff7812 */ /* 0x040fe400078cc0ff */
[----:B------:R-:W-:Y:S01]  /*2dbb0*/  LOP3.LUT P1, RZ, R0, 0x8000000, RZ, 0xc0, !PT ;  /* 0x0800000000ff7812 */ /* 0x000fe2000782c0ff */
[----:B--2---:R-:W-:Y:S02]  /*2dbc0*/  @!P0 FMUL R3, R3, 16777216 ;  /* 0x4b80000003038820 */ /* 0x004fe40000400000 */
[----:B------:R-:W-:-:S03]  /*2dbd0*/  @!P0 FMUL R28, R28, 16777216 ;  /* 0x4b8000001c1c8820 */ /* 0x000fc60000400000 */
[----:B------:R-:W-:Y:S01]  /*2dbe0*/  @!P0 STL [R1+0x1f0], R3 ;  /* 0x0001f00301008387 */ /* 0x000fe20000100800 */
        /* <DEDUP_REMOVED lines=9> */
[----:B------:R0:W-:Y:S01]  /*2dc80*/  @!P0 STL [R1+0x208], R21 ;  /* 0x0002081501008387 */ /* 0x0001e20000100800 */
[----:B----4-:R-:W-:-:S03]  /*2dc90*/  @!P0 FMUL R20, R20, 16777216 ;  /* 0x4b80000014148820 */ /* 0x010fc60000400000 */
[----:B------:R-:W-:Y:S04]  /*2dca0*/  @!P0 STL [R1+0x204], R23 ;  /* 0x0002041701008387 */ /* 0x000fe80000100800 */
[----:B0-----:R-:W2:Y:S04]  /*2dcb0*/  LDL R21, [R1+0x198] ;  /* 0x0001980001157983 */ /* 0x001ea80000100800 */
[----:B------:R0:W-:Y:S04]  /*2dcc0*/  @!P0 STL [R1+0x20c], R20 ;  /* 0x00020c1401008387 */ /* 0x0001e80000100800 */
[----:B0-----:R-:W4:Y:S01]  /*2dcd0*/  LDL R20, [R1+0x19c] ;  /* 0x00019c0001147983 */ /* 0x001f220000100800 */
[----:B-----5:R-:W-:-:S05]  /*2dce0*/  @!P0 FMUL R22, R22, 16777216 ;  /* 0x4b80000016168820 */ /* 0x020fca0000400000 */
[----:B------:R-:W-:Y:S01]  /*2dcf0*/  @!P0 STL [R1+0x118], R22 ;  /* 0x0001181601008387 */ /* 0x000fe20000100800 */
[----:B------:R-:W-:-:S03]  /*2dd00*/  LOP3.LUT P0, RZ, R0, 0x4000000, RZ, 0xc0, !PT ;  /* 0x0400000000ff7812 */ /* 0x000fc6000780c0ff */
[----:B------:R0:W-:Y:S01]  /*2dd10*/  STL [R1+0x1178], R0 ;  /* 0x0011780001007387 */ /* 0x0001e20000100800 */
[----:B------:R-:W-:-:S05]  /*2dd20*/  @!P6 FMUL R19, R19, 16777216 ;  /* 0x4b8000001313e820 */ /* 0x000fca0000400000 */
[----:B------:R1:W-:Y:S01]  /*2dd30*/  @!P6 STL [R1+0x190], R19 ;  /* 0x000190130100e387 */ /* 0x0003e20000100800 */
[----:B---3--:R-:W-:-:S05]  /*2dd40*/  @!P6 FMUL R18, R18, 16777216 ;  /* 0x4b8000001212e820 */ /* 0x008fca0000400000 */
[----:B------:R3:W-:Y:S04]  /*2dd50*/  @!P6 STL [R1+0x194], R18 ;  /* 0x000194120100e387 */ /* 0x0007e80000100800 */
[----:B0-----:R-:W5:Y:S04]  /*2dd60*/  LDL R0, [R1+0x1a0] ;  /* 0x0001a00001007983 */ /* 0x001f680000100800 */
[----:B------:R-:W5:Y:S04]  /*2dd70*/  LDL R2, [R1+0x1a4] ;  /* 0x0001a40001027983 */ /* 0x000f680000100800 */
[----:B------:R-:W5:Y:S04]  /*2dd80*/  LDL R3, [R1+0x1a8] ;  /* 0x0001a80001037983 */ /* 0x000f680000100800 */
[----:B------:R-:W5:Y:S04]  /*2dd90*/  LDL R28, [R1+0x1ac] ;  /* 0x0001ac00011c7983 */ /* 0x000f680000100800 */
[----:B------:R-:W5:Y:S04]  /*2dda0*/  LDL R27, [R1+0x1b0] ;  /* 0x0001b000011b7983 */ /* 0x000f680000100800 */
[----:B-1----:R-:W5:Y:S04]  /*2ddb0*/  LDL R19, [R1+0x1b8] ;  /* 0x0001b80001137983 */ /* 0x002f680000100800 */
[----:B------:R-:W5:Y:S04]  /*2ddc0*/  LDL R26, [R1+0x1b4] ;  /* 0x0001b400011a7983 */ /* 0x000f680000100800 */
[----:B---3--:R-:W3:Y:S01]  /*2ddd0*/  LDL R18, [R1+0x1bc] ;  /* 0x0001bc0001127983 */ /* 0x008ee20000100800 */
[----:B--2---:R-:W-:-:S05]  /*2dde0*/  @!P6 FMUL R21, R21, 16777216 ;  /* 0x4b8000001515e820 */ /* 0x004fca0000400000 */
[----:B------:R0:W-:Y:S04]  /*2ddf0*/  @!P6 STL [R1+0x198], R21 ;  /* 0x000198150100e387 */ /* 0x0001e80000100800 */
[----:B------:R-:W2:Y:S04]  /*2de00*/  LDL R25, [R1+0x1c0] ;  /* 0x0001c00001197983 */ /* 0x000ea80000100800 */
[----:B------:R-:W2:Y:S01]  /*2de10*/  LDL R23, [R1+0x1c4] ;  /* 0x0001c40001177983 */ /* 0x000ea20000100800 */
[----:B----4-:R-:W-:-:S03]  /*2de20*/  @!P6 FMUL R20, R20, 16777216 ;  /* 0x4b8000001414e820 */ /* 0x010fc60000400000 */
[----:B------:R-:W4:Y:S04]  /*2de30*/  LDL R22, [R1+0x1c8] ;  /* 0x0001c80001167983 */ /* 0x000f280000100800 */
[----:B------:R1:W-:Y:S04]  /*2de40*/  @!P6 STL [R1+0x19c], R20 ;  /* 0x00019c140100e387 */ /* 0x0003e80000100800 */
[----:B0-----:R-:W4:Y:S04]  /*2de50*/  LDL R21, [R1+0x1cc] ;  /* 0x0001cc0001157983 */ /* 0x001f280000100800 */
[----:B-1----:R-:W4:Y:S01]  /*2de60*/  LDL R20, [R1+0x120] ;  /* 0x0001200001147983 */ /* 0x002f220000100800 */
[----:B-----5:R-:W-:-:S05]  /*2de70*/  @!P6 FMUL R0, R0, 16777216 ;  /* 0x4b8000000000e820 */ /* 0x020fca0000400000 */
[----:B------:R0:W-:Y:S04]  /*2de80*/  @!P6 STL [R1+0x1a0], R0 ;  /* 0x0001a0000100e387 */ /* 0x0001e80000100800 */
[----:B0-----:R-:W5:Y:S01]  /*2de90*/  LDL.LU R0, [R1+0x1178] ;  /* 0x0011780001007983 */ /* 0x001f620000300800 */
[----:B------:R-:W-:Y:S02]  /*2dea0*/  @!P6 FMUL R2, R2, 16777216 ;  /* 0x4b8000000202e820 */ /* 0x000fe40000400000 */
[----:B------:R-:W-:Y:S02]  /*2deb0*/  @!P6 FMUL R3, R3, 16777216 ;  /* 0x4b8000000303e820 */ /* 0x000fe40000400000 */
[----:B------:R-:W-:Y:S02]  /*2dec0*/  @!P6 FMUL R28, R28, 16777216 ;  /* 0x4b8000001c1ce820 */ /* 0x000fe40000400000 */
[----:B------:R-:W-:Y:S01]  /*2ded0*/  @!P6 FMUL R27, R27, 16777216 ;  /* 0x4b8000001b1be820 */ /* 0x000fe20000400000 */
[----:B------:R-:W-:Y:S01]  /*2dee0*/  @!P6 STL [R1+0x1a4], R2 ;  /* 0x0001a4020100e387 */ /* 0x000fe20000100800 */
[----:B------:R-:W-:-:S02]  /*2def0*/  @!P6 FMUL R19, R19, 16777216 ;  /* 0x4b8000001313e820 */ /* 0x000fc40000400000 */
[----:B------:R-:W-:Y:S01]  /*2df00*/  @!P6 FMUL R26, R26, 16777216 ;  /* 0x4b8000001a1ae820 */ /* 0x000fe20000400000 */
[----:B------:R-:W-:Y:S04]  /*2df10*/  @!P6 STL [R1+0x1a8], R3 ;  /* 0x0001a8030100e387 */ /* 0x000fe80000100800 */
[----:B------:R-:W-:Y:S04]  /*2df20*/  @!P6 STL [R1+0x1ac], R28 ;  /* 0x0001ac1c0100e387 */ /* 0x000fe80000100800 */
[----:B------:R-:W-:Y:S04]  /*2df30*/  @!P6 STL [R1+0x1b0], R27 ;  /* 0x0001b01b0100e387 */ /* 0x000fe80000100800 */
[----:B------:R0:W-:Y:S04]  /*2df40*/  @!P6 STL [R1+0x1b8], R19 ;  /* 0x0001b8130100e387 */ /* 0x0001e80000100800 */
[----:B------:R-:W-:Y:S04]  /*2df50*/  @!P6 STL [R1+0x1b4], R26 ;  /* 0x0001b41a0100e387 */ /* 0x000fe80000100800 */
[----:B0-----:R-:W5:Y:S01]  /*2df60*/  LDL R19, [R1+0x150] ;  /* 0x0001500001137983 */ /* 0x001f620000100800 */
[----:B---3--:R-:W-:-:S05]  /*2df70*/  @!P6 FMUL R18, R18, 16777216 ;  /* 0x4b8000001212e820 */ /* 0x008fca0000400000 */
[----:B------:R0:W-:Y:S04]  /*2df80*/  @!P6 STL [R1+0x1bc], R18 ;  /* 0x0001bc120100e387 */ /* 0x0001e80000100800 */
[----:B0-----:R-:W3:Y:S01]  /*2df90*/  LDL R18, [R1+0x154] ;  /* 0x0001540001127983 */ /* 0x001ee20000100800 */
[----:B--2---:R-:W-:Y:S02]  /*2dfa0*/  @!P6 FMUL R25, R25, 16777216 ;  /* 0x4b8000001919e820 */ /* 0x004fe40000400000 */
[----:B------:R-:W-:-:S03]  /*2dfb0*/  @!P6 FMUL R23, R23, 16777216 ;  /* 0x4b8000001717e820 */ /* 0x000fc60000400000 */
[----:B------:R-:W-:Y:S01]  /*2dfc0*/  @!P6 STL [R1+0x1c0], R25 ;  /* 0x0001c0190100e387 */ /* 0x000fe20000100800 */
[----:B----4-:R-:W-:-:S03]  /*2dfd0*/  @!P6 FMUL R22, R22, 16777216 ;  /* 0x4b8000001616e820 */ /* 0x010fc60000400000 */
[----:B------:R-:W-:Y:S01]  /*2dfe0*/  @!P6 STL [R1+0x1c4], R23 ;  /* 0x0001c4170100e387 */ /* 0x000fe20000100800 */
[----:B------:R-:W-:-:S03]  /*2dff0*/  @!P6 FMUL R21, R21, 16777216 ;  /* 0x4b8000001515e820 */ /* 0x000fc60000400000 */
[----:B------:R-:W-:Y:S01]  /*2e000*/  @!P6 STL [R1+0x1c8], R22 ;  /* 0x0001c8160100e387 */ /* 0x000fe20000100800 */
[----:B------:R-:W-:-:S03]  /*2e010*/  @!P6 FMUL R20, R20, 16777216 ;  /* 0x4b8000001414e820 */ /* 0x000fc60000400000 */
[----:B------:R-:W-:Y:S04]  /*2e020*/  @!P6 STL [R1+0x1cc], R21 ;  /* 0x0001cc150100e387 */ /* 0x000fe80000100800 */
[----:B------:R-:W-:Y:S01]  /*2e030*/  @!P6 STL [R1+0x120], R20 ;  /* 0x000120140100e387 */ /* 0x000fe20000100800 */
[C---:B-----5:R-:W-:Y:S02]  /*2e040*/  LOP3.LUT P6, RZ, R0.reuse, 0x400, RZ, 0xc0, !PT ;  /* 0x0000040000ff7812 */ /* 0x060fe400078cc0ff */
[----:B------:R-:W-:-:S11]  /*2e050*/  LOP3.LUT R0, R0, 0xfeffffff, RZ, 0xc0, !PT ;  /* 0xfeffffff00007812 */ /* 0x000fd600078ec0ff */
[----:B------:R-:W-:-:S04]  /*2e060*/  @P6 LOP3.LUT R0, R0, 0x1000000, RZ, 0xfc, !PT ;  /* 0x0100000000006812 */ /* 0x000fc800078efcff */
[C---:B------:R-:W-:Y:S02]  /*2e070*/  LOP3.LUT P6, RZ, R0.reuse, 0x200, RZ, 0xc0, !PT ;  /* 0x0000020000ff7812 */ /* 0x040fe400078cc0ff */
[----:B------:R-:W-:-:S11]  /*2e080*/  LOP3.LUT R0, R0, 0xfdffffff, RZ, 0xc0, !PT ;  /* 0xfdffffff00007812 */ /* 0x000fd600078ec0ff */
[----:B------:R-:W-:Y:S01]  /*2e090*/  @P6 LOP3.LUT R0, R0, 0x2000000, RZ, 0xfc, !PT ;  /* 0x0200000000006812 */ /* 0x000fe200078efcff */
[----:B------:R-:W-:-:S04]  /*2e0a0*/  @!P0 FMUL R19, R19, 16777216 ;  /* 0x4b80000013138820 */ /* 0x000fc80000400000 */
[----:B------:R0:W-:Y:S01]  /*2e0b0*/  STL [R1+0x1170], R0 ;  /* 0x0011700001007387 */ /* 0x0001e20000100800 */
[----:B------:R-:W-:-:S03]  /*2e0c0*/  LOP3.LUT P6, RZ, R0, 0x100, RZ, 0xc0, !PT ;  /* 0x0000010000ff7812 */ /* 0x000fc600078cc0ff */
[----:B------:R1:W-:Y:S04]  /*2e0d0*/  @!P0 STL [R1+0x150], R19 ;  /* 0x0001501301008387 */ /* 0x0003e80000100800 */
[----:B0-----:R-:W2:Y:S04]  /*2e0e0*/  LDL R0, [R1+0x160] ;  /* 0x0001600001007983 */ /* 0x001ea80000100800 */
[----:B-1----:R-:W4:Y:S01]  /*2e0f0*/  LDL R19, [R1+0x158] ;  /* 0x0001580001137983 */ /* 0x002f220000100800 */
[----:B---3--:R-:W-:-:S03]  /*2e100*/  @!P0 FMUL R18, R18, 16777216 ;  /* 0x4b80000012128820 */ /* 0x008fc60000400000 */
[----:B--2---:R0:W-:Y:S04]  /*2e110*/  STL [R1+0x1174], R0 ;  /* 0x0011740001007387 */ /* 0x0041e80000100800 */
[----:B------:R1:W-:Y:S01]  /*2e120*/  @!P0 STL [R1+0x154], R18 ;  /* 0x0001541201008387 */ /* 0x0003e20000100800 */
[----:B----4-:R-:W-:-:S03]  /*2e130*/  @!P0 FMUL R19, R19, 16777216 ;  /* 0x4b80000013138820 */ /* 0x010fc60000400000 */
[----:B------:R-:W2:Y:S04]  /*2e140*/  LDL R2, [R1+0x164] ;  /* 0x0001640001027983 */ /* 0x000ea80000100800 */
[----:B0-----:R-:W3:Y:S01]  /*2e150*/  LDL R0, [R1+0x15c] ;  /* 0x00015c0001007983 */ /* 0x001ee20000100800 */
[----:B-1----:R-:W-:Y:S01]  /*2e160*/  IMAD.MOV.U32 R18, RZ, RZ, R17 ;  /* 0x000000ffff127224 */ /* 0x002fe200078e0011 */
[----:B------:R-:W-:Y:S02]  /*2e170*/  MOV R17, R16 ;  /* 0x0000001000117202 */ /* 0x000fe40000000f00 */
[----:B------:R-:W4:Y:S01]  /*2e180*/  LDL R3, [R1+0x168] ;  /* 0x0001680001037983 */ /* 0x000f220000100800 */
[----:B------:R-:W-:Y:S02]  /*2e190*/  MOV R16, R24 ;  /* 0x0000001800107202 */ /* 0x000fe40000000f00 */
[----:B------:R-:W-:Y:S01]  /*2e1a0*/  MOV R24, R15 ;  /* 0x0000000f00187202 */ /* 0x000fe20000000f00 */
[----:B------:R-:W5:Y:S01]  /*2e1b0*/  LDL R28, [R1+0x16c] ;  /* 0x00016c00011c7983 */ /* 0x000f620000100800 */
[----:B------:R-:W-:Y:S01]  /*2e1c0*/  MOV R15, R14 ;  /* 0x0000000e000f7202 */ /* 0x000fe20000000f00 */
[----:B------:R-:W-:Y:S01]  /*2e1d0*/  IMAD.MOV.U32 R14, RZ, RZ, R13 ;  /* 0x000000ffff0e7224 */ /* 0x000fe200078e000d */
[----:B------:R-:W-:Y:S01]  /*2e1e0*/  MOV R13, R12 ;  /* 0x0000000c000d7202 */ /* 0x000fe20000000f00 */
[----:B------:R-:W2:Y:S01]  /*2e1f0*/  LDL R27, [R1+0x170] ;  /* 0x00017000011b7983 */ /* 0x000ea20000100800 */
[----:B------:R-:W-:-:S02]  /*2e200*/  MOV R12, R11 ;  /* 0x0000000b000c7202 */ /* 0x000fc40000000f00 */
[----:B------:R-:W-:Y:S01]  /*2e210*/  MOV R11, R10 ;  /* 0x0000000a000b7202 */ /* 0x000fe20000000f00 */
[----:B------:R-:W2:Y:S01]  /*2e220*/  LDL R26, [R1+0x174] ;  /* 0x00017400011a7983 */ /* 0x000ea20000100800 */
[----:B------:R-:W-:Y:S01]  /*2e230*/  MOV R10, R9 ;  /* 0x00000009000a7202 */ /* 0x000fe20000000f00 */
[----:B------:R-:W-:Y:S01]  /*2e240*/  IMAD.MOV.U32 R9, RZ, RZ, R8 ;  /* 0x000000ffff097224 */ /* 0x000fe200078e0008 */
[----:B------:R-:W-:Y:S01]  /*2e250*/  MOV R8, R7 ;  /* 0x0000000700087202 */ /* 0x000fe20000000f00 */
[----:B------:R-:W5:Y:S01]  /*2e260*/  LDL R25, [R1+0x178] ;  /* 0x0001780001197983 */ /* 0x000f620000100800 */
[----:B------:R-:W-:Y:S02]  /*2e270*/  MOV R7, R6 ;  /* 0x0000000600077202 */ /* 0x000fe40000000f00 */
[----:B------:R-:W-:Y:S01]  /*2e280*/  MOV R6, R4 ;  /* 0x0000000400067202 */ /* 0x000fe20000000f00 */
[----:B------:R-:W5:Y:S04]  /*2e290*/  LDL R23, [R1+0x17c] ;  /* 0x00017c0001177983 */ /* 0x000f680000100800 */
[----:B------:R-:W5:Y:S04]  /*2e2a0*/  LDL R22, [R1+0x180] ;  /* 0x0001800001167983 */ /* 0x000f680000100800 */
[----:B------:R-:W5:Y:S04]  /*2e2b0*/  LDL R21, [R1+0x184] ;  /* 0x0001840001157983 */ /* 0x000f680000100800 */
[----:B------:R-:W5:Y:S04]  /*2e2c0*/  LDL R20, [R1+0x188] ;  /* 0x0001880001147983 */ /* 0x000f680000100800 */
[----:B------:R-:W5:Y:S04]  /*2e2d0*/  LDL R4, [R1+0x18c] ;  /* 0x00018c0001047983 */ /* 0x000f680000100800 */
[----:B------:R0:W-:Y:S04]  /*2e2e0*/  @!P0 STL [R1+0x158], R19 ;  /* 0x0001581301008387 */ /* 0x0001e80000100800 */
[----:B0-----:R-:W5:Y:S01]  /*2e2f0*/  LDL R19, [R1+0x128] ;  /* 0x0001280001137983 */ /* 0x001f620000100800 */
[----:B---3--:R-:W-:-:S05]  /*2e300*/  @!P0 FMUL R0, R0, 16777216 ;  /* 0x4b80000000008820 */ /* 0x008fca0000400000 */
[----:B------:R0:W-:Y:S04]  /*2e310*/  @!P0 STL [R1+0x15c], R0 ;  /* 0x00015c0001008387 */ /* 0x0001e80000100800 */
[----:B0-----:R-:W3:Y:S01]  /*2e320*/  LDL.LU R0, [R1+0x1174] ;  /* 0x0011740001007983 */ /* 0x001ee20000300800 */
[----:B--2---:R-:W-:Y:S02]  /*2e330*/  @!P0 FMUL R2, R2, 16777216 ;  /* 0x4b80000002028820 */ /* 0x004fe40000400000 */
[----:B----4-:R-:W-:Y:S02]  /*2e340*/  @!P0 FMUL R3, R3, 16777216 ;  /* 0x4b80000003038820 */ /* 0x010fe40000400000 */
[----:B-----5:R-:W-:Y:S02]  /*2e350*/  @!P0 FMUL R28, R28, 16777216 ;  /* 0x4b8000001c1c8820 */ /* 0x020fe40000400000 */
[----:B------:R-:W-:-:S02]  /*2e360*/  @!P0 FMUL R27, R27, 16777216 ;  /* 0x4b8000001b1b8820 */ /* 0x000fc40000400000 */
[----:B------:R-:W-:Y:S02]  /*2e370*/  @!P0 FMUL R26, R26, 16777216 ;  /* 0x4b8000001a1a8820 */ /* 0x000fe40000400000 */
[----:B------:R-:W-:Y:S02]  /*2e380*/  @!P0 FMUL R25, R25, 16777216 ;  /* 0x4b80000019198820 */ /* 0x000fe40000400000 */
[----:B------:R-:W-:Y:S02]  /*2e390*/  @!P0 FMUL R23, R23, 16777216 ;  /* 0x4b80000017178820 */ /* 0x000fe40000400000 */
[----:B------:R-:W-:Y:S02]  /*2e3a0*/  @!P0 FMUL R22, R22, 16777216 ;  /* 0x4b80000016168820 */ /* 0x000fe40000400000 */
[----:B------:R-:W-:Y:S02]  /*2e3b0*/  @!P0 FMUL R21, R21, 16777216 ;  /* 0x4b80000015158820 */ /* 0x000fe40000400000 */
[----:B------:R-:W-:-:S02]  /*2e3c0*/  @!P0 FMUL R20, R20, 16777216 ;  /* 0x4b80000014148820 */ /* 0x000fc40000400000 */
[----:B------:R-:W-:Y:S02]  /*2e3d0*/  @!P0 FMUL R4, R4, 16777216 ;  /* 0x4b80000004048820 */ /* 0x000fe40000400000 */
[----:B---3--:R-:W-:-:S05]  /*2e3e0*/  @!P0 FMUL R0, R0, 16777216 ;  /* 0x4b80000000008820 */ /* 0x008fca0000400000 */
[----:B------:R0:W-:Y:S04]  /*2e3f0*/  @!P0 STL [R1+0x160], R0 ;  /* 0x0001600001008387 */ /* 0x0001e80000100800 */
[----:B0-----:R-:W2:Y:S04]  /*2e400*/  LDL.LU R0, [R1+0x1170] ;  /* 0x0011700001007983 */ /* 0x001ea80000300800 */
[----:B------:R0:W-:Y:S04]  /*2e410*/  @!P0 STL [R1+0x164], R2 ;  /* 0x0001640201008387 */ /* 0x0001e80000100800 */
[----:B------:R-:W-:Y:S04]  /*2e420*/  @!P0 STL [R1+0x168], R3 ;  /* 0x0001680301008387 */ /* 0x000fe80000100800 */
        /* <DEDUP_REMOVED lines=8> */
[----:B------:R1:W-:Y:S04]  /*2e4b0*/  @!P0 STL [R1+0x18c], R4 ;  /* 0x00018c0401008387 */ /* 0x0003e80000100800 */
[----:B0-----:R-:W3:Y:S04]  /*2e4c0*/  LDL R2, [R1+0xe0] ;  /* 0x0000e00001027983 */ /* 0x001ee80000100800 */
[----:B-1----:R-:W4:Y:S01]  /*2e4d0*/  LDL R4, [R1+0xd8] ;  /* 0x0000d80001047983 */ /* 0x002f220000100800 */
[----:B------:R-:W-:-:S03]  /*2e4e0*/  @!P0 FMUL R19, R19, 16777216 ;  /* 0x4b80000013138820 */ /* 0x000fc60000400000 */
[----:B---3--:R0:W-:Y:S01]  /*2e4f0*/  STL [R1+0x116c], R2 ;  /* 0x00116c0201007387 */ /* 0x0081e20000100800 */
[----:B----4-:R-:W-:Y:S01]  /*2e500*/  @!P1 FMUL R4, R4, 16777216 ;  /* 0x4b80000004049820 */ /* 0x010fe20000400000 */
[----:B0-----:R-:W-:Y:S01]  /*2e510*/  MOV R2, R18 ;  /* 0x0000001200027202 */ /* 0x001fe20000000f00 */
[----:B------:R-:W-:Y:S01]  /*2e520*/  IMAD.MOV.U32 R18, RZ, RZ, R17 ;  /* 0x000000ffff127224 */ /* 0x000fe200078e0011 */
[----:B------:R-:W-:Y:S01]  /*2e530*/  MOV R17, R16 ;  /* 0x0000001000117202 */ /* 0x000fe20000000f00 */
[----:B------:R0:W-:Y:S01]  /*2e540*/  @!P0 STL [R1+0x128], R19 ;  /* 0x0001281301008387 */ /* 0x0001e20000100800 */
[----:B------:R-:W-:Y:S01]  /*2e550*/  MOV R16, R24 ;  /* 0x0000001800107202 */ /* 0x000fe20000000f00 */
[----:B------:R-:W-:Y:S02]  /*2e560*/  @!P1 FMUL R2, R2, 16777216 ;  /* 0x4b80000002029820 */ /* 0x000fe40000400000 */
[----:B------:R-:W3:Y:S04]  /*2e570*/  LDL R3, [R1+0xe4] ;  /* 0x0000e40001037983 */ /* 0x000ee80000100800 */
[----:B------:R-:W4:Y:S04]  /*2e580*/  LDL R28, [R1+0xec] ;  /* 0x0000ec00011c7983 */ /* 0x000f280000100800 */
[----:B0-----:R-:W5:Y:S04]  /*2e590*/  LDL R19, [R1+0xe8] ;  /* 0x0000e80001137983 */ /* 0x001f680000100800 */
[----:B------:R-:W2:Y:S04]  /*2e5a0*/  LDL R27, [R1+0xf0] ;  /* 0x0000f000011b7983 */ /* 0x000ea80000100800 */
[----:B------:R-:W2:Y:S04]  /*2e5b0*/  LDL R26, [R1+0xf4] ;  /* 0x0000f400011a7983 */ /* 0x000ea80000100800 */
[----:B------:R-:W2:Y:S04]  /*2e5c0*/  LDL R25, [R1+0xf8] ;  /* 0x0000f80001197983 */ /* 0x000ea80000100800 */
[----:B------:R-:W2:Y:S04]  /*2e5d0*/  LDL R23, [R1+0xfc] ;  /* 0x0000fc0001177983 */ /* 0x000ea80000100800 */
[----:B------:R-:W2:Y:S04]  /*2e5e0*/  LDL R22, [R1+0x100] ;  /* 0x0001000001167983 */ /* 0x000ea80000100800 */
[----:B------:R-:W2:Y:S04]  /*2e5f0*/  LDL R21, [R1+0x11c] ;  /* 0x00011c0001157983 */ /* 0x000ea80000100800 */
[----:B------:R-:W2:Y:S04]  /*2e600*/  LDL R24, [R1+0x134] ;  /* 0x0001340001187983 */ /* 0x000ea80000100800 */
[----:B------:R-:W2:Y:S04]  /*2e610*/  LDL R20, [R1+0x140] ;  /* 0x0001400001147983 */ /* 0x000ea80000100800 */
[----:B------:R0:W-:Y:S04]  /*2e620*/  @!P1 STL [R1+0xd8], R4 ;  /* 0x0000d80401009387 */ /* 0x0001e80000100800 */
[----:B0-----:R-:W2:Y:S04]  /*2e630*/  LDL R4, [R1+0x144] ;  /* 0x0001440001047983 */ /* 0x001ea80000100800 */
[----:B------:R0:W-:Y:S04]  /*2e640*/  @!P1 STL [R1+0xdc], R2 ;  /* 0x0000dc0201009387 */ /* 0x0001e80000100800 */
[----:B0-----:R-:W2:Y:S01]  /*2e650*/  LDL.LU R2, [R1+0x116c] ;  /* 0x00116c0001027983 */ /* 0x001ea20000300800 */
[----:B---3--:R-:W-:-:S02]  /*2e660*/  @!P1 FMUL R3, R3, 16777216 ;  /* 0x4b80000003039820 */ /* 0x008fc40000400000 */
[----:B----4-:R-:W-:Y:S02]  /*2e670*/  @!P1 FMUL R28, R28, 16777216 ;  /* 0x4b8000001c1c9820 */ /* 0x010fe40000400000 */
[----:B-----5:R-:W-:Y:S02]  /*2e680*/  @!P1 FMUL R19, R19, 16777216 ;  /* 0x4b80000013139820 */ /* 0x020fe40000400000 */
[----:B--2---:R-:W-:-:S03]  /*2e690*/  @!P1 FMUL R27, R27, 16777216 ;  /* 0x4b8000001b1b9820 */ /* 0x004fc60000400000 */
[----:B------:R0:W-:Y:S01]  /*2e6a0*/  @!P1 STL [R1+0xe8], R19 ;  /* 0x0000e81301009387 */ /* 0x0001e20000100800 */
[----:B------:R-:W-:Y:S02]  /*2e6b0*/  @!P1 FMUL R26, R26, 16777216 ;  /* 0x4b8000001a1a9820 */ /* 0x000fe40000400000 */
[----:B------:R-:W-:Y:S02]  /*2e6c0*/  @!P1 FMUL R25, R25, 16777216 ;  /* 0x4b80000019199820 */ /* 0x000fe40000400000 */
[----:B------:R-:W-:Y:S02]  /*2e6d0*/  @!P1 FMUL R23, R23, 16777216 ;  /* 0x4b80000017179820 */ /* 0x000fe40000400000 */
[----:B------:R-:W-:Y:S02]  /*2e6e0*/  @!P1 FMUL R22, R22, 16777216 ;  /* 0x4b80000016169820 */ /* 0x000fe40000400000 */
[----:B------:R-:W-:Y:S02]  /*2e6f0*/  @!P1 FMUL R21, R21, 16777216 ;  /* 0x4b80000015159820 */ /* 0x000fe40000400000 */
[----:B------:R-:W-:-:S02]  /*2e700*/  @!P1 FMUL R24, R24, 16777216 ;  /* 0x4b80000018189820 */ /* 0x000fc40000400000 */
[----:B------:R-:W-:Y:S02]  /*2e710*/  @!P1 FMUL R20, R20, 16777216 ;  /* 0x4b80000014149820 */ /* 0x000fe40000400000 */
[----:B------:R-:W-:-:S05]  /*2e720*/  @!P1 FMUL R2, R2, 16777216 ;  /* 0x4b80000002029820 */ /* 0x000fca0000400000 */
[----:B------:R1:W-:Y:S04]  /*2e730*/  @!P1 STL [R1+0xe0], R2 ;  /* 0x0000e00201009387 */ /* 0x0003e80000100800 */
[----:B0-----:R-:W2:Y:S04]  /*2e740*/  LDL R19, [R1+0x148] ;  /* 0x0001480001137983 */ /* 0x001ea80000100800 */
        /* <DEDUP_REMOVED lines=8> */
[----:B------:R3:W-:Y:S01]  /*2e7d0*/  @!P1 STL [R1+0x134], R24 ;  /* 0x0001341801009387 */ /* 0x0007e20000100800 */
[----:B------:R-:W-:-:S03]  /*2e7e0*/  @!P1 FMUL R4, R4, 16777216 ;  /* 0x4b80000004049820 */ /* 0x000fc60000400000 */
[----:B-1----:R-:W4:Y:S04]  /*2e7f0*/  LDL R2, [R1+0x98] ;  /* 0x0000980001027983 */ /* 0x002f280000100800 */
[----:B0-----:R-:W5:Y:S01]  /*2e800*/  LDL R3, [R1+0x9c] ;  /* 0x00009c0001037983 */ /* 0x001f620000100800 */
[----:B---3--:R-:W-:Y:S02]  /*2e810*/  MOV R24, R15 ;  /* 0x0000000f00187202 */ /* 0x008fe40000000f00 */
[----:B------:R-:W-:Y:S01]  /*2e820*/  MOV R15, R14 ;  /* 0x0000000e000f7202 */ /* 0x000fe20000000f00 */
[----:B------:R-:W-:Y:S01]  /*2e830*/  IMAD.MOV.U32 R14, RZ, RZ, R13 ;  /* 0x000000ffff0e7224 */ /* 0x000fe200078e000d */
[----:B------:R-:W-:Y:S02]  /*2e840*/  MOV R13, R12 ;  /* 0x0000000c000d7202 */ /* 0x000fe40000000f00 */
[----:B------:R-:W-:-:S02]  /*2e850*/  MOV R12, R11 ;  /* 0x0000000b000c7202 */ /* 0x000fc40000000f00 */
[----:B------:R-:W-:Y:S02]  /*2e860*/  MOV R11, R10 ;  /* 0x0000000a000b7202 */ /* 0x000fe40000000f00 */
[----:B------:R-:W-:Y:S01]  /*2e870*/  MOV R10, R9 ;  /* 0x00000009000a7202 */ /* 0x000fe20000000f00 */
[----:B------:R-:W-:Y:S01]  /*2e880*/  IMAD.MOV.U32 R9, RZ, RZ, R8 ;  /* 0x000000ffff097224 */ /* 0x000fe200078e0008 */
[----:B------:R-:W-:Y:S02]  /*2e890*/  MOV R8, R7 ;  /* 0x0000000700087202 */ /* 0x000fe40000000f00 */
[----:B------:R-:W-:Y:S02]  /*2e8a0*/  MOV R7, R6 ;  /* 0x0000000600077202 */ /* 0x000fe40000000f00 */
[----:B------:R-:W-:Y:S02]  /*2e8b0*/  MOV R6, R5 ;  /* 0x0000000500067202 */ /* 0x000fe40000000f00 */
[----:B------:R-:W3:Y:S04]  /*2e8c0*/  LDL R5, [R1+0x124] ;  /* 0x0001240001057983 */ /* 0x000ee80000100800 */
[----:B------:R-:W-:Y:S04]  /*2e8d0*/  @!P1 STL [R1+0x140], R20 ;  /* 0x0001401401009387 */ /* 0x000fe80000100800 */
[----:B------:R-:W3:Y:S04]  /*2e8e0*/  LDL R28, [R1+0xa0] ;  /* 0x0000a000011c7983 */ /* 0x000ee80000100800 */
[----:B------:R0:W-:Y:S04]  /*2e8f0*/  @!P1 STL [R1+0x144], R4 ;  /* 0x0001440401009387 */ /* 0x0001e80000100800 */
[----:B------:R-:W3:Y:S04]  /*2e900*/  LDL R27, [R1+0xa8] ;  /* 0x0000a800011b7983 */ /* 0x000ee80000100800 */
[----:B------:R-:W3:Y:S04]  /*2e910*/  LDL R26, [R1+0xac] ;  /* 0x0000ac00011a7983 */ /* 0x000ee80000100800 */
[----:B0-----:R-:W3:Y:S04]  /*2e920*/  LDL R4, [R1+0xa4] ;  /* 0x0000a40001047983 */ /* 0x001ee80000100800 */
[----:B------:R-:W3:Y:S01]  /*2e930*/  LDL R25, [R1+0xb0] ;  /* 0x0000b00001197983 */ /* 0x000ee20000100800 */
[----:B--2---:R-:W-:-:S05]  /*2e940*/  @!P1 FMUL R19, R19, 16777216 ;  /* 0x4b80000013139820 */ /* 0x004fca0000400000 */
[----:B------:R0:W-:Y:S04]  /*2e950*/  @!P1 STL [R1+0x148], R19 ;  /* 0x0001481301009387 */ /* 0x0001e80000100800 */
[----:B------:R-:W2:Y:S04]  /*2e960*/  LDL R23, [R1+0xb4] ;  /* 0x0000b40001177983 */ /* 0x000ea80000100800 */
[----:B------:R-:W2:Y:S01]  /*2e970*/  LDL R22, [R1+0xb8] ;  /* 0x0000b80001167983 */ /* 0x000ea20000100800 */
[----:B0-----:R-:W-:Y:S01]  /*2e980*/  MOV R19, R18 ;  /* 0x0000001200137202 */ /* 0x001fe20000000f00 */
[----:B------:R-:W-:-:S02]  /*2e990*/  IMAD.MOV.U32 R18, RZ, RZ, R17 ;  /* 0x000000ffff127224 */ /* 0x000fc400078e0011 */
[----:B------:R-:W2:Y:S01]  /*2e9a0*/  LDL R21, [R1+0xbc] ;  /* 0x0000bc0001157983 */ /* 0x000ea20000100800 */
[----:B------:R-:W-:-:S03]  /*2e9b0*/  MOV R17, R16 ;  /* 0x0000001000117202 */ /* 0x000fc60000000f00 */
[----:B------:R-:W2:Y:S04]  /*2e9c0*/  LDL R20, [R1+0xc0] ;  /* 0x0000c00001147983 */ /* 0x000ea80000100800 */
[----:B------:R-:W2:Y:S01]  /*2e9d0*/  LDL R16, [R1+0xc4] ;  /* 0x0000c40001107983 */ /* 0x000ea20000100800 */
[----:B----4-:R-:W-:Y:S02]  /*2e9e0*/  @!P2 FMUL R2, R2, 16777216 ;  /* 0x4b8000000202a820 */ /* 0x010fe40000400000 */
[----:B-----5:R-:W-:Y:S02]  /*2e9f0*/  @!P2 FMUL R3, R3, 16777216 ;  /* 0x4b8000000303a820 */ /* 0x020fe40000400000 */
[----:B---3--:R-:W-:-:S05]  /*2ea00*/  @!P1 FMUL R5, R5, 16777216 ;  /* 0x4b80000005059820 */ /* 0x008fca0000400000 */
[----:B------:R0:W-:Y:S04]  /*2ea10*/  @!P1 STL [R1+0x124], R5 ;  /* 0x0001240501009387 */ /* 0x0001e80000100800 */
[----:B0-----:R-:W3:Y:S04]  /*2ea20*/  LDL R5, [R1+0xc8] ;  /* 0x0000c80001057983 */ /* 0x001ee80000100800 */
[----:B------:R-:W-:Y:S01]  /*2ea30*/  @!P2 STL [R1+0x98], R2 ;  /* 0x000098020100a387 */ /* 0x000fe20000100800 */
[----:B------:R-:W-:-:S05]  /*2ea40*/  @!P2 FMUL R4, R4, 16777216 ;  /* 0x4b8000000404a820 */ /* 0x000fca0000400000 */
[----:B------:R0:W-:Y:S04]  /*2ea50*/  @!P2 STL [R1+0xa4], R4 ;  /* 0x0000a4040100a387 */ /* 0x0001e80000100800 */
[----:B------:R-:W-:Y:S04]  /*2ea60*/  @!P2 STL [R1+0x9c], R3 ;  /* 0x00009c030100a387 */ /* 0x000fe80000100800 */
[----:B0-----:R-:W3:Y:S01]  /*2ea70*/  LDL R4, [R1+0xcc] ;  /* 0x0000cc0001047983 */ /* 0x001ee20000100800 */
[----:B------:R-:W-:Y:S02]  /*2ea80*/  @!P2 FMUL R28, R28, 16777216 ;  /* 0x4b8000001c1ca820 */ /* 0x000fe40000400000 */
[----:B------:R-:W-:-:S02]  /*2ea90*/  @!P2 FMUL R27, R27, 16777216 ;  /* 0x4b8000001b1ba820 */ /* 0x000fc40000400000 */
[----:B------:R-:W-:Y:S02]  /*2eaa0*/  @!P2 FMUL R26, R26, 16777216 ;  /* 0x4b8000001a1aa820 */ /* 0x000fe40000400000 */
[----:B------:R-:W-:Y:S01]  /*2eab0*/  @!P2 FMUL R25, R25, 16777216 ;  /* 0x4b8000001919a820 */ /* 0x000fe20000400000 */
[----:B------:R-:W-:Y:S04]  /*2eac0*/  @!P2 STL [R1+0xa0], R28 ;  /* 0x0000a01c0100a387 */ /* 0x000fe80000100800 */
[----:B------:R0:W-:Y:S04]  /*2ead0*/  @!P2 STL [R1+0xa8], R27 ;  /* 0x0000a81b0100a387 */ /* 0x0001e80000100800 */
[----:B------:R1:W-:Y:S04]  /*2eae0*/  @!P2 STL [R1+0xac], R26 ;  /* 0x0000ac1a0100a387 */ /* 0x0003e80000100800 */
[----:B------:R5:W-:Y:S01]  /*2eaf0*/  @!P2 STL [R1+0xb0], R25 ;  /* 0x0000b0190100a387 */ /* 0x000be20000100800 */
[----:B0-----:R-:W-:Y:S01]  /*2eb00*/  IMAD.MOV.U32 R27, RZ, RZ, R24 ;  /* 0x000000ffff1b7224 */ /* 0x001fe200078e0018 */
[----:B-1----:R-:W-:-:S02]  /*2eb10*/  MOV R26, R15 ;  /* 0x0000000f001a7202 */ /* 0x002fc40000000f00 */
[----:B-----5:R-:W-:Y:S02]  /*2eb20*/  MOV R25, R14 ;  /* 0x0000000e00197202 */ /* 0x020fe40000000f00 */
[----:B------:R-:W-:Y:S02]  /*2eb30*/  MOV R2, R19 ;  /* 0x0000001300027202 */ /* 0x000fe40000000f00 */
[----:B------:R-:W-:Y:S02]  /*2eb40*/  MOV R19, R9 ;  /* 0x0000000900137202 */ /* 0x000fe40000000f00 */
[----:B------:R-:W-:Y:S02]  /*2eb50*/  MOV R3, R18 ;  /* 0x0000001200037202 */ /* 0x000fe40000000f00 */
[----:B------:R-:W-:Y:S02]  /*2eb60*/  MOV R18, R8 ;  /* 0x0000000800127202 */ /* 0x000fe40000000f00 */
[----:B------:R-:W-:-:S02]  /*2eb70*/  MOV R28, R17 ;  /* 0x00000011001c7202 */ /* 0x000fc40000000f00 */
[----:B------:R-:W-:Y:S01]  /*2eb80*/  MOV R17, R7 ;  /* 0x0000000700117202 */ /* 0x000fe20000000f00 */
[----:B--2---:R-:W-:Y:S02]  /*2eb90*/  @!P2 FMUL R23, R23, 16777216 ;  /* 0x4b8000001717a820 */ /* 0x004fe40000400000 */
[----:B------:R-:W-:-:S03]  /*2eba0*/  @!P2 FMUL R22, R22, 16777216 ;  /* 0x4b8000001616a820 */ /* 0x000fc60000400000 */
[----:B------:R0:W-:Y:S01]  /*2ebb0*/  @!P2 STL [R1+0xb4], R23 ;  /* 0x0000b4170100a387 */ /* 0x0001e20000100800 */
[----:B------:R-:W-:-:S03]  /*2ebc0*/  @!P2 FMUL R21, R21, 16777216 ;  /* 0x4b8000001515a820 */ /* 0x000fc60000400000 */
[----:B------:R1:W-:Y:S01]  /*2ebd0*/  @!P2 STL [R1+0xb8], R22 ;  /* 0x0000b8160100a387 */ /* 0x0003e20000100800 */
[----:B------:R-:W-:-:S03]  /*2ebe0*/  @!P2 FMUL R20, R20, 16777216 ;  /* 0x4b8000001414a820 */ /* 0x000fc60000400000 */
[----:B------:R2:W-:Y:S01]  /*2ebf0*/  @!P2 STL [R1+0xbc], R21 ;  /* 0x0000bc150100a387 */ /* 0x0005e20000100800 */
[----:B------:R-:W-:-:S03]  /*2ec00*/  @!P2 FMUL R16, R16, 16777216 ;  /* 0x4b8000001010a820 */ /* 0x000fc60000400000 */
[----:B------:R5:W-:Y:S04]  /*2ec10*/  @!P2 STL [R1+0xc0], R20 ;  /* 0x0000c0140100a387 */ /* 0x000be80000100800 */
[----:B------:R2:W-:Y:S04]  /*2ec20*/  @!P2 STL [R1+0xc4], R16 ;  /* 0x0000c4100100a387 */ /* 0x0005e80000100800 */
[----:B------:R-:W4:Y:S01]  /*2ec30*/  LDL R15, [R1+0x84] ;  /* 0x00008400010f7983 */ /* 0x000f220000100800 */
[----:B0-----:R-:W-:-:S03]  /*2ec40*/  MOV R23, R13 ;  /* 0x0000000d00177202 */ /* 0x001fc60000000f00 */
[----:B------:R-:W4:Y:S01]  /*2ec50*/  LDL R24, [R1+0x88] ;  /* 0x0000880001187983 */ /* 0x000f220000100800 */
[----:B-1----:R-:W-:-:S03]  /*2ec60*/  MOV R22, R12 ;  /* 0x0000000c00167202 */ /* 0x002fc60000000f00 */
[----:B------:R-:W4:Y:S01]  /*2ec70*/  LDL R14, [R1+0x8c] ;  /* 0x00008c00010e7983 */ /* 0x000f220000100800 */
[----:B--2---:R-:W-:-:S03]  /*2ec80*/  IMAD.MOV.U32 R21, RZ, RZ, R11 ;  /* 0x000000ffff157224 */ /* 0x004fc600078e000b */
[----:B------:R-:W2:Y:S01]  /*2ec90*/  LDL R13, [R1+0x90] ;  /* 0x00009000010d7983 */ /* 0x000ea20000100800 */
[----:B-----5:R-:W-:-:S03]  /*2eca0*/  MOV R20, R10 ;  /* 0x0000000a00147202 */ /* 0x020fc60000000f00 */
[----:B------:R-:W5:Y:S01]  /*2ecb0*/  LDL R12, [R1+0x94] ;  /* 0x00009400010c7983 */ /* 0x000f620000100800 */
[----:B------:R-:W-:Y:S02]  /*2ecc0*/  IMAD.MOV.U32 R16, RZ, RZ, R6 ;  /* 0x000000ffff107224 */ /* 0x000fe400078e0006 */
[----:B---3--:R-:W-:-:S05]  /*2ecd0*/  @!P2 FMUL R5, R5, 16777216 ;  /* 0x4b8000000505a820 */ /* 0x008fca0000400000 */
[----:B------:R0:W-:Y:S04]  /*2ece0*/  @!P2 STL [R1+0xc8], R5 ;  /* 0x0000c8050100a387 */ /* 0x0001e80000100800 */
[----:B------:R-:W3:Y:S04]  /*2ecf0*/  LDL R11, [R1+0x12c] ;  /* 0x00012c00010b7983 */ /* 0x000ee80000100800 */
[----:B------:R-:W3:Y:S04]  /*2ed00*/  LDL R10, [R1+0x18] ;  /* 0x00001800010a7983 */ /* 0x000ee80000100800 */
[----:B------:R-:W3:Y:S04]  /*2ed10*/  LDL R9, [R1+0x1c] ;  /* 0x00001c0001097983 */ /* 0x000ee80000100800 */
[----:B------:R-:W3:Y:S01]  /*2ed20*/  LDL R8, [R1+0x20] ;  /* 0x0000200001087983 */ /* 0x000ee20000100800 */
[----:B------:R-:W-:-:S05]  /*2ed30*/  @!P2 FMUL R4, R4, 16777216 ;  /* 0x4b8000000404a820 */ /* 0x000fca0000400000 */
[----:B------:R1:W-:Y:S04]  /*2ed40*/  @!P2 STL [R1+0xcc], R4 ;  /* 0x0000cc040100a387 */ /* 0x0003e80000100800 */
[----:B------:R-:W3:Y:S04]  /*2ed50*/  LDL R7, [R1+0x24] ;  /* 0x0000240001077983 */ /* 0x000ee80000100800 */
[----:B------:R-:W3:Y:S04]  /*2ed60*/  LDL R6, [R1+0x28] ;  /* 0x0000280001067983 */ /* 0x000ee80000100800 */
[----:B0-----:R-:W3:Y:S04]  /*2ed70*/  LDL R5, [R1+0x2c] ;  /* 0x00002c0001057983 */ /* 0x001ee80000100800 */
[----:B-1----:R-:W3:Y:S01]  /*2ed80*/  LDL R4, [R1+0x30] ;  /* 0x0000300001047983 */ /* 0x002ee20000100800 */
[----:B------:R-:W-:-:S02]  /*2ed90*/  @!P2 FMUL R2, R2, 16777216 ;  /* 0x4b8000000202a820 */ /* 0x000fc40000400000 */
[----:B------:R-:W-:Y:S02]  /*2eda0*/  @!P2 FMUL R3, R3, 16777216 ;  /* 0x4b8000000303a820 */ /* 0x000fe40000400000 */
[----:B------:R-:W-:Y:S01]  /*2edb0*/  @!P2 FMUL R28, R28, 16777216 ;  /* 0x4b8000001c1ca820 */ /* 0x000fe20000400000 */
[----:B------:R0:W-:Y:S01]  /*2edc0*/  @!P2 STL [R1+0xd0], R2 ;  /* 0x0000d0020100a387 */ /* 0x0001e20000100800 */
[----:B------:R-:W-:Y:S02]  /*2edd0*/  @!P3 FMUL R27, R27, 16777216 ;  /* 0x4b8000001b1bb820 */ /* 0x000fe40000400000 */
[----:B------:R-:W-:Y:S02]  /*2ede0*/  @!P3 FMUL R26, R26, 16777216 ;  /* 0x4b8000001a1ab820 */ /* 0x000fe40000400000 */
[----:B------:R-:W-:Y:S01]  /*2edf0*/  @!P3 FMUL R25, R25, 16777216 ;  /* 0x4b8000001919b820 */ /* 0x000fe20000400000 */
[----:B0-----:R-:W3:Y:S04]  /*2ee00*/  LDL.LU R2, [R1+0x1168] ;  /* 0x0011680001027983 */ /* 0x001ee80000300800 */
[----:B------:R0:W-:Y:S01]  /*2ee10*/  @!P2 STL [R1+0xd4], R3 ;  /* 0x0000d4030100a387 */ /* 0x0001e20000100800 */
[----:B------:R-:W-:-:S02]  /*2ee20*/  @!P3 FMUL R23, R23, 16777216 ;  /* 0x4b8000001717b820 */ /* 0x000fc40000400000 */
[----:B------:R-:W-:Y:S01]  /*2ee30*/  @!P3 FMUL R22, R22, 16777216 ;  /* 0x4b8000001616b820 */ /* 0x000fe20000400000 */
[----:B0-----:R-:W3:Y:S04]  /*2ee40*/  LDL.LU R3, [R1+0x1164] ;  /* 0x0011640001037983 */ /* 0x001ee80000300800 */
[----:B------:R0:W-:Y:S01]  /*2ee50*/  @!P2 STL [R1+0x130], R28 ;  /* 0x0001301c0100a387 */ /* 0x0001e20000100800 */
[----:B------:R-:W-:-:S03]  /*2ee60*/  @!P3 FMUL R21, R21, 16777216 ;  /* 0x4b8000001515b820 */ /* 0x000fc60000400000 */
        /* <DEDUP_REMOVED lines=16> */
[----:B------:R0:W-:Y:S04]  /*2ef70*/  @!P3 STL [R1+0x6c], R21 ;  /* 0x00006c150100b387 */ /* 0x0001e80000100800 */
        /* <DEDUP_REMOVED lines=10> */
[----:B0-----:R-:W3:Y:S01]  /*2f020*/  LDL.LU R16, [R1+0x1134] ;  /* 0x0011340001107983 */ /* 0x001ee20000300800 */
[----:B----4-:R-:W-:-:S02]  /*2f030*/  @!P3 FMUL R15, R15, 16777216 ;  /* 0x4b8000000f0fb820 */ /* 0x010fc40000400000 */
[----:B------:R-:W-:-:S03]  /*2f040*/  @!P3 FMUL R24, R24, 16777216 ;  /* 0x4b8000001818b820 */ /* 0x000fc60000400000 */
[----:B------:R0:W-:Y:S01]  /*2f050*/  @!P3 STL [R1+0x84], R15 ;  /* 0x0000840f0100b387 */ /* 0x0001e20000100800 */
[----:B------:R-:W-:Y:S02]  /*2f060*/  @!P3 FMUL R14, R14, 16777216 ;  /* 0x4b8000000e0eb820 */ /* 0x000fe40000400000 */
[----:B--2---:R-:W-:Y:S01]  /*2f070*/  @!P3 FMUL R13, R13, 16777216 ;  /* 0x4b8000000d0db820 */ /* 0x004fe20000400000 */
[----:B0-----:R-:W2:Y:S01]  /*2f080*/  LDL.LU R15, [R1+0x1130] ;  /* 0x00113000010f7983 */ /* 0x001ea20000300800 */
[----:B-----5:R-:W-:-:S03]  /*2f090*/  @!P3 FMUL R12, R12, 16777216 ;  /* 0x4b8000000c0cb820 */ /* 0x020fc60000400000 */
[----:B------:R0:W-:Y:S04]  /*2f0a0*/  @!P3 STL [R1+0x88], R24 ;  /* 0x000088180100b387 */ /* 0x0001e80000100800 */
[----:B0-----:R-:W4:Y:S04]  /*2f0b0*/  LDL.LU R24, [R1+0x138] ;  /* 0x0001380001187983 */ /* 0x001f280000300800 */
[----:B------:R0:W-:Y:S04]  /*2f0c0*/  @!P3 STL [R1+0x8c], R14 ;  /* 0x00008c0e0100b387 */ /* 0x0001e80000100800 */
[----:B0-----:R-:W3:Y:S04]  /*2f0d0*/  LDL.LU R14, [R1+0x112c] ;  /* 0x00112c00010e7983 */ /* 0x001ee80000300800 */
[----:B------:R0:W-:Y:S01]  /*2f0e0*/  @!P3 STL [R1+0x90], R13 ;  /* 0x0000900d0100b387 */ /* 0x0001e20000100800 */
[----:B---3--:R-:W-:-:S03]  /*2f0f0*/  @!P3 FMUL R11, R11, 16777216 ;  /* 0x4b8000000b0bb820 */ /* 0x008fc60000400000 */
[----:B0-----:R-:W3:Y:S01]  /*2f100*/  LDL.LU R13, [R1+0x1128] ;  /* 0x00112800010d7983 */ /* 0x001ee20000300800 */
[----:B------:R-:W-:-:S03]  /*2f110*/  @!P4 FMUL R10, R10, 16777216 ;  /* 0x4b8000000a0ac820 */ /* 0x000fc60000400000 */
[----:B------:R0:W-:Y:S01]  /*2f120*/  @!P3 STL [R1+0x94], R12 ;  /* 0x0000940c0100b387 */ /* 0x0001e20000100800 */
[----:B------:R-:W-:Y:S02]  /*2f130*/  @!P4 FMUL R9, R9, 16777216 ;  /* 0x4b8000000909c820 */ /* 0x000fe40000400000 */
[----:B------:R-:W-:Y:S01]  /*2f140*/  @!P4 FMUL R8, R8, 16777216 ;  /* 0x4b8000000808c820 */ /* 0x000fe20000400000 */
[----:B0-----:R-:W2:Y:S04]  /*2f150*/  LDL.LU R12, [R1+0x1124] ;  /* 0x00112400010c7983 */ /* 0x001ea80000300800 */
[----:B------:R0:W-:Y:S01]  /*2f160*/  @!P3 STL [R1+0x12c], R11 ;  /* 0x00012c0b0100b387 */ /* 0x0001e20000100800 */
[----:B------:R-:W-:-:S03]  /*2f170*/  @!P4 FMUL R7, R7, 16777216 ;  /* 0x4b8000000707c820 */ /* 0x000fc60000400000 */
[----:B0-----:R-:W2:Y:S01]  /*2f180*/  LDL.LU R11, [R1+0x1120] ;  /* 0x00112000010b7983 */ /* 0x001ea20000300800 */
[----:B------:R-:W-:-:S03]  /*2f190*/  @!P4 FMUL R6, R6, 16777216 ;  /* 0x4b8000000606c820 */ /* 0x000fc60000400000 */
[----:B------:R0:W-:Y:S01]  /*2f1a0*/  @!P4 STL [R1+0x18], R10 ;  /* 0x0000180a0100c387 */ /* 0x0001e20000100800 */
[----:B------:R-:W-:Y:S02]  /*2f1b0*/  @!P4 FMUL R5, R5, 16777216 ;  /* 0x4b8000000505c820 */ /* 0x000fe40000400000 */
[----:B------:R-:W-:Y:S01]  /*2f1c0*/  @!P4 FMUL R4, R4, 16777216 ;  /* 0x4b8000000404c820 */ /* 0x000fe20000400000 */
[----:B0-----:R-:W2:Y:S04]  /*2f1d0*/  LDL.LU R10, [R1+0x111c] ;  /* 0x00111c00010a7983 */ /* 0x001ea80000300800 */
[----:B------:R0:W-:Y:S04]  /*2f1e0*/  @!P4 STL [R1+0x1c], R9 ;  /* 0x00001c090100c387 */ /* 0x0001e80000100800 */
[----:B0-----:R-:W2:Y:S04]  /*2f1f0*/  LDL.LU R9, [R1+0x1118] ;  /* 0x0011180001097983 */ /* 0x001ea80000300800 */
[----:B------:R0:W-:Y:S04]  /*2f200*/  @!P4 STL [R1+0x20], R8 ;  /* 0x000020080100c387 */ /* 0x0001e80000100800 */
[----:B0-----:R-:W2:Y:S04]  /*2f210*/  LDL.LU R8, [R1+0x1114] ;  /* 0x0011140001087983 */ /* 0x001ea80000300800 */
        /* <DEDUP_REMOVED lines=8> */
[----:B------:R-:W-:-:S05]  /*2f2a0*/  @!P4 FMUL R29, R29, 16777216 ;  /* 0x4b8000001d1dc820 */ /* 0x000fca0000400000 */
[----:B------:R0:W-:Y:S04]  /*2f2b0*/  @!P4 STL [R1+0x34], R29 ;  /* 0x0000341d0100c387 */ /* 0x0001e80000100800 */
[----:B0-----:R-:W3:Y:S01]  /*2f2c0*/  LDL.LU R29, [R1+0x13c] ;  /* 0x00013c00011d7983 */ /* 0x001ee20000300800 */
[----:B------:R-:W-:Y:S02]  /*2f2d0*/  @!P4 FMUL R23, R23, 16777216 ;  /* 0x4b8000001717c820 */ /* 0x000fe40000400000 */
[----:B------:R-:W-:Y:S02]  /*2f2e0*/  @!P4 FMUL R22, R22, 16777216 ;  /* 0x4b8000001616c820 */ /* 0x000fe40000400000 */
[----:B------:R-:W-:Y:S02]  /*2f2f0*/  @!P4 FMUL R21, R21, 16777216 ;  /* 0x4b8000001515c820 */ /* 0x000fe40000400000 */
[----:B------:R-:W-:-:S02]  /*2f300*/  @!P4 FMUL R20, R20, 16777216 ;  /* 0x4b8000001414c820 */ /* 0x000fc40000400000 */
[----:B------:R-:W-:Y:S02]  /*2f310*/  @!P4 FMUL R19, R19, 16777216 ;  /* 0x4b8000001313c820 */ /* 0x000fe40000400000 */
[----:B------:R-:W-:Y:S02]  /*2f320*/  @!P4 FMUL R18, R18, 16777216 ;  /* 0x4b8000001212c820 */ /* 0x000fe40000400000 */
[----:B------:R-:W-:Y:S02]  /*2f330*/  @!P4 FMUL R17, R17, 16777216 ;  /* 0x4b8000001111c820 */ /* 0x000fe40000400000 */
[----:B------:R-:W-:-:S05]  /*2f340*/  @!P4 FMUL R16, R16, 16777216 ;  /* 0x4b8000001010c820 */ /* 0x000fca0000400000 */
[----:B------:R0:W-:Y:S04]  /*2f350*/  STL [R1+0x1094], R16 ;  /* 0x0010941001007387 */ /* 0x0001e80000100800 */
[----:B0-----:R-:W5:Y:S04]  /*2f360*/  LDL.LU R16, [R1+0x750] ;  /* 0x0007500001107983 */ /* 0x001f680000300800 */
[----:B------:R0:W-:Y:S04]  /*2f370*/  STL [R1+0x1098], R17 ;  /* 0x0010981101007387 */ /* 0x0001e80000100800 */
[----:B0-----:R-:W5:Y:S04]  /*2f380*/  LDL.LU R17, [R1+0x61c] ;  /* 0x00061c0001117983 */ /* 0x001f680000300800 */
[----:B------:R0:W-:Y:S04]  /*2f390*/  STL [R1+0x109c], R18 ;  /* 0x00109c1201007387 */ /* 0x0001e80000100800 */
[----:B0-----:R-:W5:Y:S04]  /*2f3a0*/  LDL.LU R18, [R1+0x754] ;  /* 0x0007540001127983 */ /* 0x001f680000300800 */
[----:B------:R-:W-:Y:S04]  /*2f3b0*/  STL [R1+0x10a0], R19 ;  /* 0x0010a01301007387 */ /* 0x000fe80000100800 */
[----:B------:R0:W-:Y:S04]  /*2f3c0*/  STL [R1+0x10a4], R20 ;  /* 0x0010a41401007387 */ /* 0x0001e80000100800 */
[----:B0-----:R-:W5:Y:S04]  /*2f3d0*/  LDL.LU R20, [R1+0x638] ;  /* 0x0006380001147983 */ /* 0x001f680000300800 */
[----:B------:R0:W-:Y:S04]  /*2f3e0*/  STL [R1+0x10a8], R21 ;  /* 0x0010a81501007387 */ /* 0x0001e80000100800 */
[----:B0-----:R-:W5:Y:S04]  /*2f3f0*/  LDL.LU R21, [R1+0x62c] ;  /* 0x00062c0001157983 */ /* 0x001f680000300800 */
[----:B------:R0:W-:Y:S04]  /*2f400*/  STL [R1+0x10ac], R22 ;  /* 0x0010ac1601007387 */ /* 0x0001e80000100800 */
[----:B0-----:R-:W5:Y:S04]  /*2f410*/  LDL.LU R22, [R1+0x63c] ;  /* 0x00063c0001167983 */ /* 0x001f680000300800 */
[----:B------:R0:W-:Y:S04]  /*2f420*/  STL [R1+0x10b0], R23 ;  /* 0x0010b01701007387 */ /* 0x0001e80000100800 */
[----:B0-----:R-:W5:Y:S01]  /*2f430*/  LDL.LU R23, [R1+0x74c] ;  /* 0x00074c0001177983 */ /* 0x001f620000300800 */
[----:B----4-:R-:W-:-:S02]  /*2f440*/  @!P4 FMUL R24, R24, 16777216 ;  /* 0x4b8000001818c820 */ /* 0x010fc40000400000 */
[----:B------:R-:W-:Y:S02]  /*2f450*/  @!P5 FMUL R25, R25, 16777216 ;  /* 0x4b8000001919d820 */ /* 0x000fe40000400000 */
[----:B------:R-:W-:Y:S01]  /*2f460*/  @!P5 FMUL R26, R26, 16777216 ;  /* 0x4b8000001a1ad820 */ /* 0x000fe20000400000 */
[----:B------:R-:W-:Y:S01]  /*2f470*/  STL [R1+0x10ec], R24 ;  /* 0x0010ec1801007387 */ /* 0x000fe20000100800 */
[----:B------:R-:W-:Y:S02]  /*2f480*/  @!P5 FMUL R27, R27, 16777216 ;  /* 0x4b8000001b1bd820 */ /* 0x000fe40000400000 */
[----:B------:R-:W-:Y:S01]  /*2f490*/  @!P5 FMUL R28, R28, 16777216 ;  /* 0x4b8000001c1cd820 */ /* 0x000fe20000400000 */
[----:B------:R0:W-:Y:S04]  /*2f4a0*/  STL [R1+0x10b4], R25 ;  /* 0x0010b41901007387 */ /* 0x0001e80000100800 */
[----:B0-----:R-:W4:Y:S04]  /*2f4b0*/  LDL.LU R25, [R1+0x628] ;  /* 0x0006280001197983 */ /* 0x001f280000300800 */
[----:B------:R0:W-:Y:S04]  /*2f4c0*/  STL [R1+0x10b8], R26 ;  /* 0x0010b81a01007387 */ /* 0x0001e80000100800 */
[----:B0-----:R-:W4:Y:S04]  /*2f4d0*/  LDL.LU R26, [R1+0x108] ;  /* 0x00010800011a7983 */ /* 0x001f280000300800 */
[----:B------:R0:W-:Y:S01]  /*2f4e0*/  STL [R1+0x10bc], R27 ;  /* 0x0010bc1b01007387 */ /* 0x0001e20000100800 */
[----:B--2---:R-:W-:-:S03]  /*2f4f0*/  @!P5 FMUL R8, R8, 16777216 ;  /* 0x4b8000000808d820 */ /* 0x004fc60000400000 */
[----:B0-----:R-:W2:Y:S04]  /*2f500*/  LDL.LU R27, [R1+0x104] ;  /* 0x00010400011b7983 */ /* 0x001ea80000300800 */
[----:B------:R0:W-:Y:S01]  /*2f510*/  STL [R1+0x10c0], R28 ;  /* 0x0010c01c01007387 */ /* 0x0001e20000100800 */
[----:B---3--:R-:W-:-:S03]  /*2f520*/  @!P5 FMUL R7, R7, 16777216 ;  /* 0x4b8000000707d820 */ /* 0x008fc60000400000 */
[----:B0-----:R-:W3:Y:S01]  /*2f530*/  LDL.LU R28, [R1+0x6f0] ;  /* 0x0006f000011c7983 */ /* 0x001ee20000300800 */
[----:B------:R-:W-:Y:S02]  /*2f540*/  @!P5 FMUL R6, R6, 16777216 ;  /* 0x4b8000000606d820 */ /* 0x000fe40000400000 */
[----:B------:R-:W-:Y:S02]  /*2f550*/  @!P5 FMUL R5, R5, 16777216 ;  /* 0x4b8000000505d820 */ /* 0x000fe40000400000 */
[----:B------:R-:W-:-:S05]  /*2f560*/  @!P5 FMUL R4, R4, 16777216 ;  /* 0x4b8000000404d820 */ /* 0x000fca0000400000 */
[----:B------:R0:W-:Y:S04]  /*2f570*/  STL [R1+0x10c4], R4 ;  /* 0x0010c40401007387 */ /* 0x0001e80000100800 */
[----:B0-----:R-:W3:Y:S04]  /*2f580*/  LDL.LU R4, [R1+0x72c] ;  /* 0x00072c0001047983 */ /* 0x001ee80000300800 */
[----:B------:R0:W-:Y:S04]  /*2f590*/  STL [R1+0x10c8], R5 ;  /* 0x0010c80501007387 */ /* 0x0001e80000100800 */
[----:B0-----:R-:W3:Y:S04]  /*2f5a0*/  LDL.LU R5, [R1+0x738] ;  /* 0x0007380001057983 */ /* 0x001ee80000300800 */
[----:B------:R0:W-:Y:S04]  /*2f5b0*/  STL [R1+0x10cc], R6 ;  /* 0x0010cc0601007387 */ /* 0x0001e80000100800 */
[----:B0-----:R-:W3:Y:S04]  /*2f5c0*/  LDL.LU R6, [R1+0x73c] ;  /* 0x00073c0001067983 */ /* 0x001ee80000300800 */
[----:B------:R0:W-:Y:S04]  /*2f5d0*/  STL [R1+0x10d0], R7 ;  /* 0x0010d00701007387 */ /* 0x0001e80000100800 */
[----:B0-----:R-:W3:Y:S04]  /*2f5e0*/  LDL.LU R7, [R1+0x740] ;  /* 0x0007400001077983 */ /* 0x001ee80000300800 */
[----:B------:R0:W-:Y:S04]  /*2f5f0*/  STL [R1+0x10d4], R8 ;  /* 0x0010d40801007387 */ /* 0x0001e80000100800 */
[----:B0-----:R-:W3:Y:S01]  /*2f600*/  LDL.LU R8, [R1+0x748] ;  /* 0x0007480001087983 */ /* 0x001ee20000300800 */
[----:B------:R-:W-:-:S02]  /*2f610*/  @!P5 FMUL R9, R9, 16777216 ;  /* 0x4b8000000909d820 */ /* 0x000fc40000400000 */
[----:B------:R-:W-:Y:S02]  /*2f620*/  @!P5 FMUL R10, R10, 16777216 ;  /* 0x4b8000000a0ad820 */ /* 0x000fe40000400000 */
[----:B------:R-:W-:Y:S02]  /*2f630*/  @!P5 FMUL R11, R11, 16777216 ;  /* 0x4b8000000b0bd820 */ /* 0x000fe40000400000 */
[----:B------:R-:W-:Y:S01]  /*2f640*/  @!P5 FMUL R12, R12, 16777216 ;  /* 0x4b8000000c0cd820 */ /* 0x000fe20000400000 */
[----:B------:R5:W-:Y:S01]  /*2f650*/  STL [R1+0x10d8], R9 ;  /* 0x0010d80901007387 */ /* 0x000be20000100800 */
[----:B------:R-:W-:Y:S02]  /*2f660*/  @!P5 FMUL R13, R13, 16777216 ;  /* 0x4b8000000d0dd820 */ /* 0x000fe40000400000 */
[----:B------:R-:W-:Y:S01]  /*2f670*/  @!P5 FMUL R14, R14, 16777216 ;  /* 0x4b8000000e0ed820 */ /* 0x000fe20000400000 */
[----:B------:R-:W-:Y:S01]  /*2f680*/  STL [R1+0x10dc], R10 ;  /* 0x0010dc0a01007387 */ /* 0x000fe20000100800 */
[----:B------:R-:W-:-:S02]  /*2f690*/  @!P5 FMUL R15, R15, 16777216 ;  /* 0x4b8000000f0fd820 */ /* 0x000fc40000400000 */
[----:B------:R-:W-:Y:S01]  /*2f6a0*/  @!P5 FMUL R29, R29, 16777216 ;  /* 0x4b8000001d1dd820 */ /* 0x000fe20000400000 */
[----:B------:R-:W-:Y:S04]  /*2f6b0*/  STL [R1+0x10e0], R11 ;  /* 0x0010e00b01007387 */ /* 0x000fe80000100800 */
[----:B------:R-:W-:Y:S04]  /*2f6c0*/  STL [R1+0x10e4], R12 ;  /* 0x0010e40c01007387 */ /* 0x000fe80000100800 */
[----:B------:R-:W-:Y:S04]  /*2f6d0*/  STL [R1+0x10e8], R13 ;  /* 0x0010e80d01007387 */ /* 0x000fe80000100800 */
[----:B------:R-:W-:Y:S04]  /*2f6e0*/  STL [R1+0x10f0], R14 ;  /* 0x0010f00e01007387 */ /* 0x000fe80000100800 */
[----:B------:R-:W-:Y:S04]  /*2f6f0*/  STL [R1+0x10f4], R15 ;  /* 0x0010f40f01007387 */ /* 0x000fe80000100800 */
[----:B------:R-:W-:Y:S04]  /*2f700*/  STL [R1+0x10f8], R29 ;  /* 0x0010f81d01007387 */ /* 0x000fe80000100800 */
[----:B------:R-:W4:Y:S04]  /*2f710*/  LDL.LU R19, [R1+0x648] ;  /* 0x0006480001137983 */ /* 0x000f280000300800 */
[----:B------:R-:W4:Y:S01]  /*2f720*/  LDL.LU R24, [R1+0x650] ;  /* 0x0006500001187983 */ /* 0x000f220000300800 */
[----:B-----5:R-:W-:-:S02]  /*2f730*/  FSEL R9, R18, -INF , P6 ;  /* 0xff80000012097808 */ /* 0x020fc40003000000 */
[----:B------:R-:W-:-:S03]  /*2f740*/  LOP3.LUT P6, RZ, R0, 0x2000000, RZ, 0xc0, !PT ;  /* 0x0200000000ff7812 */ /* 0x000fc600078cc0ff */
[----:B------:R0:W-:Y:S04]  /*2f750*/  STL [R1+0x474], R9 ;  /* 0x0004740901007387 */ /* 0x0001e80000100800 */
[----:B------:R-:W5:Y:S01]  /*2f760*/  LDL.LU R18, [R1+0x654] ;  /* 0x0006540001127983 */ /* 0x000f620000300800 */
[----:B0-----:R-:W-:-:S03]  /*2f770*/  FSEL R9, R16, -INF , P6 ;  /* 0xff80000010097808 */ /* 0x001fc60003000000 */
[----:B------:R-:W5:Y:S01]  /*2f780*/  LDL.LU R16, [R1+0x658] ;  /* 0x0006580001107983 */ /* 0x000f620000300800 */
[----:B------:R-:W-:-:S03]  /*2f790*/  LOP3.LUT P6, RZ, R0, 0x1000000, RZ, 0xc0, !PT ;  /* 0x0100000000ff7812 */ /* 0x000fc600078cc0ff */
[----:B------:R0:W-:Y:S01]  /*2f7a0*/  STL [R1+0x478], R9 ;  /* 0x0004780901007387 */ /* 0x0001e20000100800 */
[C---:B------:R-:W-:Y:S02]  /*2f7b0*/  LOP3.LUT P5, RZ, R0.reuse, 0x800, RZ, 0xc0, !PT ;  /* 0x0000080000ff7812 */ /* 0x040fe400078ac0ff */
[----:B0-----:R-:W-:Y:S02]  /*2f7c0*/  FSEL R9, R23, -INF , P6 ;  /* 0xff80000017097808 */ /* 0x001fe40003000000 */
[----:B------:R-:W5:Y:S01]  /*2f7d0*/  LDL.LU R23, [R1+0x65c] ;  /* 0x00065c0001177983 */ /* 0x000f620000300800 */
[C---:B------:R-:W-:Y:S02]  /*2f7e0*/  LOP3.LUT P4, RZ, R0.reuse, 0x1000, RZ, 0xc0, !PT ;  /* 0x0000100000ff7812 */ /* 0x040fe4000788c0ff */
[C---:B------:R-:W-:Y:S01]  /*2f7f0*/  LOP3.LUT P3, RZ, R0.reuse, 0x8000, RZ, 0xc0, !PT ;  /* 0x0000800000ff7812 */ /* 0x040fe2000786c0ff */
[----:B------:R3:W-:Y:S01]  /*2f800*/  STL [R1+0x47c], R9 ;  /* 0x00047c0901007387 */ /* 0x0007e20000100800 */
[----:B------:R-:W-:-:S02]  /*2f810*/  LOP3.LUT P2, RZ, R0, 0x400000, RZ, 0xc0, !PT ;  /* 0x0040000000ff7812 */ /* 0x000fc4000784c0ff */
[C---:B------:R-:W-:Y:S02]  /*2f820*/  LOP3.LUT P1, RZ, R0.reuse, 0x200000, RZ, 0xc0, !PT ;  /* 0x0020000000ff7812 */ /* 0x040fe4000782c0ff */
[----:B------:R-:W-:Y:S01]  /*2f830*/  LOP3.LUT P0, RZ, R0, 0x100000, RZ, 0xc0, !PT ;  /* 0x0010000000ff7812 */ /* 0x000fe2000780c0ff */
[----:B--2---:R-:W0:Y:S01]  /*2f840*/  MUFU.RCP R13, R27 ;  /* 0x0000001b000d7308 */ /* 0x004e220000001000 */
[----:B---3--:R-:W-:Y:S02]  /*2f850*/  FSEL R9, R8, -INF , P5 ;  /* 0xff80000008097808 */ /* 0x008fe40002800000 */
[----:B------:R-:W-:Y:S02]  /*2f860*/  FSEL R8, R7, -INF , P4 ;  /* 0xff80000007087808 */ /* 0x000fe40002000000 */
[----:B------:R-:W-:Y:S02]  /*2f870*/  FSEL R7, R6, -INF , P3 ;  /* 0xff80000006077808 */ /* 0x000fe40001800000 */
[----:B------:R-:W-:Y:S01]  /*2f880*/  FSEL R6, R5, -INF , P2 ;  /* 0xff80000005067808 */ /* 0x000fe20001000000 */
[----:B------:R-:W-:Y:S01]  /*2f890*/  STL [R1+0x480], R9 ;  /* 0x0004800901007387 */ /* 0x000fe20000100800 */
[----:B------:R-:W-:-:S02]  /*2f8a0*/  FSEL R5, R4, -INF , P1 ;  /* 0xff80000004057808 */ /* 0x000fc40000800000 */
[----:B------:R-:W-:Y:S01]  /*2f8b0*/  FSEL R4, R28, -INF , P0 ;  /* 0xff8000001c047808 */ /* 0x000fe20000000000 */
[----:B------:R-:W-:Y:S04]  /*2f8c0*/  STL [R1+0x484], R8 ;  /* 0x0004840801007387 */ /* 0x000fe80000100800 */
[----:B------:R-:W-:Y:S04]  /*2f8d0*/  STL [R1+0x488], R7 ;  /* 0x0004880701007387 */ /* 0x000fe80000100800 */
[----:B------:R-:W-:Y:S04]  /*2f8e0*/  STL [R1+0x48c], R6 ;  /* 0x00048c0601007387 */ /* 0x000fe80000100800 */
[----:B------:R0:W-:Y:S04]  /*2f8f0*/  STL [R1+0x490], R5 ;  /* 0x0004900501007387 */ /* 0x0001e80000100800 */
[----:B------:R4:W-:Y:S04]  /*2f900*/  STL [R1+0xe38], R0 ;  /* 0x000e380001007387 */ /* 0x0009e80000100800 */
[----:B------:R-:W-:Y:S01]  /*2f910*/  STL [R1+0x494], R4 ;  /* 0x0004940401007387 */ /* 0x000fe20000100800 */
[----:B0-----:R-:W-:-:S03]  /*2f920*/  FMUL R5, R13, R17 ;  /* 0x000000110d057220 */ /* 0x001fc60000400000 */
[----:B------:R-:W2:Y:S01]  /*2f930*/  LDL.LU R17, [R1+0x680] ;  /* 0x0006800001117983 */ /* 0x000ea20000300800 */
[C---:B------:R-:W-:Y:S02]  /*2f940*/  LOP3.LUT P6, RZ, R0.reuse, 0x800000, RZ, 0xc0, !PT ;  /* 0x0080000000ff7812 */ /* 0x040fe400078cc0ff */
[----:B------:R-:W-:Y:S01]  /*2f950*/  LOP3.LUT P1, RZ, R0, 0x80000, RZ, 0xc0, !PT ;  /* 0x0008000000ff7812 */ /* 0x000fe2000782c0ff */
[C---:B----4-:R-:W-:Y:S01]  /*2f960*/  FMUL R0, R13.reuse, R25 ;  /* 0x000000190d007220 */ /* 0x050fe20000400000 */
[----:B------:R0:W-:Y:S02]  /*2f970*/  STL [R1+0x40c], R5 ;  /* 0x00040c0501007387 */ /* 0x0001e40000100800 */
[C---:B0-----:R-:W-:Y:S02]  /*2f980*/  FMUL R5, R13.reuse, R21 ;  /* 0x000000150d057220 */ /* 0x041fe40000400000 */
[----:B------:R-:W3:Y:S04]  /*2f990*/  LDL.LU R21, [R1+0x684] ;  /* 0x0006840001157983 */ /* 0x000ee80000300800 */
[----:B------:R0:W-:Y:S04]  /*2f9a0*/  STL [R1+0x408], R0 ;  /* 0x0004080001007387 */ /* 0x0001e80000100800 */
[----:B------:R1:W-:Y:S04]  /*2f9b0*/  STL [R1+0x404], R5 ;  /* 0x0004040501007387 */ /* 0x0003e80000100800 */
[----:B------:R-:W4:Y:S01]  /*2f9c0*/  LDL.LU R15, [R1+0x688] ;  /* 0x00068800010f7983 */ /* 0x000f220000300800 */
[----:B0-----:R-:W-:-:S03]  /*2f9d0*/  FMUL R0, R13, R20 ;  /* 0x000000140d007220 */ /* 0x001fc60000400000 */
[----:B------:R-:W4:Y:S04]  /*2f9e0*/  LDL.LU R20, [R1+0x68c] ;  /* 0x00068c0001147983 */ /* 0x000f280000300800 */
[----:B------:R0:W-:Y:S01]  /*2f9f0*/  STL [R1+0x400], R0 ;  /* 0x0004000001007387 */ /* 0x0001e20000100800 */
[----:B-1----:R-:W-:-:S03]  /*2fa00*/  FMUL R5, R13, R19 ;  /* 0x000000130d057220 */ /* 0x002fc60000400000 */
[----:B------:R-:W4:Y:S01]  /*2fa10*/  LDL.LU R14, [R1+0x690] ;  /* 0x00069000010e7983 */ /* 0x000f220000300800 */
[----:B0-----:R-:W-:-:S03]  /*2fa20*/  FMUL R0, R13, R22 ;  /* 0x000000160d007220 */ /* 0x001fc60000400000 */
[----:B------:R-:W4:Y:S04]  /*2fa30*/  LDL.LU R22, [R1+0x694] ;  /* 0x0006940001167983 */ /* 0x000f280000300800 */
[----:B------:R0:W-:Y:S04]  /*2fa40*/  STL [R1+0x3fc], R0 ;  /* 0x0003fc0001007387 */ /* 0x0001e80000100800 */
[----:B------:R-:W4:Y:S04]  /*2fa50*/  LDL.LU R19, [R1+0x514] ;  /* 0x0005140001137983 */ /* 0x000f280000300800 */
[----:B------:R5:W-:Y:S01]  /*2fa60*/  STL [R1+0x3f8], R5 ;  /* 0x0003f80501007387 */ /* 0x000be20000100800 */
[----:B0-----:R-:W-:-:S02]  /*2fa70*/  FMUL R0, R13, R24 ;  /* 0x000000180d007220 */ /* 0x001fc40000400000 */
[C---:B-----5:R-:W-:Y:S02]  /*2fa80*/  FMUL R5, R13.reuse, R18 ;  /* 0x000000120d057220 */ /* 0x060fe40000400000 */
[----:B------:R-:W5:Y:S04]  /*2fa90*/  LDL.LU R18, [R1+0x518] ;  /* 0x0005180001127983 */ /* 0x000f680000300800 */
[----:B------:R0:W-:Y:S04]  /*2faa0*/  STL [R1+0x3f4], R0 ;  /* 0x0003f40001007387 */ /* 0x0001e80000100800 */
[----:B------:R-:W-:Y:S04]  /*2fab0*/  STL [R1+0x3f0], R5 ;  /* 0x0003f00501007387 */ /* 0x000fe80000100800 */
[----:B------:R-:W5:Y:S01]  /*2fac0*/  LDL.LU R12, [R1+0x51c] ;  /* 0x00051c00010c7983 */ /* 0x000f620000300800 */
[----:B0-----:R-:W-:-:S03]  /*2fad0*/  FMUL R0, R13, R16 ;  /* 0x000000100d007220 */ /* 0x001fc60000400000 */
[----:B------:R-:W5:Y:S04]  /*2fae0*/  LDL.LU R16, [R1+0x560] ;  /* 0x0005600001107983 */ /* 0x000f680000300800 */
[----:B------:R0:W-:Y:S04]  /*2faf0*/  STL [R1+0x33c], R0 ;  /* 0x00033c0001007387 */ /* 0x0001e80000100800 */
[----:B------:R-:W5:Y:S04]  /*2fb00*/  LDL.LU R11, [R1+0x564] ;  /* 0x00056400010b7983 */ /* 0x000f680000300800 */
        /* <DEDUP_REMOVED lines=8> */
[----:B------:R-:W5:Y:S01]  /*2fb90*/  LDL.LU R28, [R1+0x600] ;  /* 0x00060000011c7983 */ /* 0x000f620000300800 */
[----:B------:R0:W5:Y:S03]  /*2fba0*/  MUFU.RCP R4, R26 ;  /* 0x0000001a00047308 */ /* 0x0001660000001000 */
[----:B------:R-:W5:Y:S04]  /*2fbb0*/  LDL.LU R27, [R1+0x604] ;  /* 0x00060400011b7983 */ /* 0x000f680000300800 */
[----:B0-----:R-:W5:Y:S04]  /*2fbc0*/  LDL.LU R26, [R1+0x608] ;  /* 0x00060800011a7983 */ /* 0x001f680000300800 */
[----:B------:R-:W5:Y:S04]  /*2fbd0*/  LDL.LU R25, [R1+0x60c] ;  /* 0x00060c0001197983 */ /* 0x000f680000300800 */
[----:B------:R-:W5:Y:S04]  /*2fbe0*/  LDL.LU R24, [R1+0x618] ;  /* 0x0006180001187983 */ /* 0x000f680000300800 */
[----:B------:R-:W5:Y:S01]  /*2fbf0*/  LDL.LU R23, [R1+0x2d0] ;  /* 0x0002d00001177983 */ /* 0x000f620000300800 */
[----:B--2---:R-:W-:-:S03]  /*2fc00*/  FMUL R0, R13, R17 ;  /* 0x000000110d007220 */ /* 0x004fc60000400000 */
[----:B------:R-:W2:Y:S04]  /*2fc10*/  LDL.LU R17, [R1+0x2d4] ;  /* 0x0002d40001117983 */ /* 0x000ea80000300800 */
[----:B------:R3:W-:Y:S02]  /*2fc20*/  STL [R1+0x334], R0 ;  /* 0x0003340001007387 */ /* 0x0007e40000100800 */
[C---:B---3--:R-:W-:Y:S02]  /*2fc30*/  FMUL R0, R13.reuse, R21 ;  /* 0x000000150d007220 */ /* 0x048fe40000400000 */
[----:B------:R-:W3:Y:S04]  /*2fc40*/  LDL.LU R21, [R1+0x2d8] ;  /* 0x0002d80001157983 */ /* 0x000ee80000300800 */
[----:B------:R0:W-:Y:S01]  /*2fc50*/  STL [R1+0x330], R0 ;  /* 0x0003300001007387 */ /* 0x0001e20000100800 */
[----:B----4-:R-:W-:-:S02]  /*2fc60*/  FMUL R15, R13, R15 ;  /* 0x0000000f0d0f7220 */ /* 0x010fc40000400000 */
[C---:B0-----:R-:W-:Y:S02]  /*2fc70*/  FMUL R0, R13.reuse, R20 ;  /* 0x000000140d007220 */ /* 0x041fe40000400000 */
[----:B------:R-:W4:Y:S01]  /*2fc80*/  LDL.LU R20, [R1+0x2dc] ;  /* 0x0002dc0001147983 */ /* 0x000f220000300800 */
[----:B------:R-:W-:-:S03]  /*2fc90*/  FMUL R14, R13, R14 ;  /* 0x0000000e0d0e7220 */ /* 0x000fc60000400000 */
[----:B------:R-:W-:Y:S04]  /*2fca0*/  STL [R1+0x32c], R15 ;  /* 0x00032c0f01007387 */ /* 0x000fe80000100800 */
[----:B------:R0:W-:Y:S01]  /*2fcb0*/  STL [R1+0x328], R0 ;  /* 0x0003280001007387 */ /* 0x0001e20000100800 */
[----:B------:R-:W-:-:S03]  /*2fcc0*/  FMUL R13, R13, R22 ;  /* 0x000000160d0d7220 */ /* 0x000fc60000400000 */
[----:B------:R5:W-:Y:S01]  /*2fcd0*/  STL [R1+0x31c], R14 ;  /* 0x00031c0e01007387 */ /* 0x000be20000100800 */
[----:B0-----:R0:W2:Y:S03]  /*2fce0*/  MUFU.RCP R0, R3 ;  /* 0x0000000300007308 */ /* 0x0010a60000001000 */
[----:B0-----:R-:W4:Y:S04]  /*2fcf0*/  LDL.LU R3, [R1+0x1100] ;  /* 0x0011000001037983 */ /* 0x001f280000300800 */
[----:B------:R0:W-:Y:S04]  /*2fd00*/  STL [R1+0x318], R13 ;  /* 0x0003180d01007387 */ /* 0x0001e80000100800 */
[----:B------:R-:W4:Y:S01]  /*2fd10*/  LDL.LU R22, [R1+0x2e0] ;  /* 0x0002e00001167983 */ /* 0x000f220000300800 */
[----:B-----5:R-:W-:-:S02]  /*2fd20*/  FMUL R14, R4, R18 ;  /* 0x00000012040e7220 */ /* 0x020fc40000400000 */
[C---:B0-----:R-:W-:Y:S02]  /*2fd30*/  FMUL R13, R4.reuse, R19 ;  /* 0x00000013040d7220 */ /* 0x041fe40000400000 */
[----:B------:R-:W5:Y:S04]  /*2fd40*/  LDL.LU R19, [R1+0x2e4] ;  /* 0x0002e40001137983 */ /* 0x000f680000300800 */
[----:B------:R0:W-:Y:S04]  /*2fd50*/  STL [R1+0x3ec], R13 ;  /* 0x0003ec0d01007387 */ /* 0x0001e80000100800 */
[----:B------:R-:W5:Y:S01]  /*2fd60*/  LDL.LU R18, [R1+0x2e8] ;  /* 0x0002e80001127983 */ /* 0x000f620000300800 */
[----:B0-----:R-:W-:-:S02]  /*2fd70*/  FMUL R13, R4, R12 ;  /* 0x0000000c040d7220 */ /* 0x001fc40000400000 */
[C---:B------:R-:W-:Y:S01]  /*2fd80*/  FMUL R12, R4.reuse, R16 ;  /* 0x00000010040c7220 */ /* 0x040fe20000400000 */
[----:B------:R-:W-:Y:S04]  /*2fd90*/  STL [R1+0x3e8], R14 ;  /* 0x0003e80e01007387 */ /* 0x000fe80000100800 */
[----:B------:R-:W5:Y:S04]  /*2fda0*/  LDL.LU R16, [R1+0x2ec] ;  /* 0x0002ec0001107983 */ /* 0x000f680000300800 */
[----:B------:R0:W-:Y:S04]  /*2fdb0*/  STL [R1+0x3e4], R13 ;  /* 0x0003e40d01007387 */ /* 0x0001e80000100800 */
[----:B------:R1:W-:Y:S01]  /*2fdc0*/  STL [R1+0x3e0], R12 ;  /* 0x0003e00c01007387 */ /* 0x0003e20000100800 */
[----:B0-----:R-:W-:-:S02]  /*2fdd0*/  FMUL R13, R4, R11 ;  /* 0x0000000b040d7220 */ /* 0x001fc40000400000 */
[C---:B------:R-:W-:Y:S02]  /*2fde0*/  FMUL R11, R4.reuse, R9 ;  /* 0x00000009040b7220 */ /* 0x040fe40000400000 */
[C---:B-1----:R-:W-:Y:S02]  /*2fdf0*/  FMUL R12, R4.reuse, R10 ;  /* 0x0000000a040c7220 */ /* 0x042fe40000400000 */
[C---:B------:R-:W-:Y:S01]  /*2fe00*/  FMUL R10, R4.reuse, R8 ;  /* 0x00000008040a7220 */ /* 0x040fe20000400000 */
[----:B------:R-:W-:Y:S01]  /*2fe10*/  STL [R1+0x3dc], R13 ;  /* 0x0003dc0d01007387 */ /* 0x000fe20000100800 */
[C---:B------:R-:W-:Y:S02]  /*2fe20*/  FMUL R9, R4.reuse, R7 ;  /* 0x0000000704097220 */ /* 0x040fe40000400000 */
[C---:B------:R-:W-:Y:S01]  /*2fe30*/  FMUL R8, R4.reuse, R6 ;  /* 0x0000000604087220 */ /* 0x040fe20000400000 */
        /* <DEDUP_REMOVED lines=9> */
[----:B------:R1:W-:Y:S01]  /*2fed0*/  STL [R1+0x310], R6 ;  /* 0x0003100601007387 */ /* 0x0003e20000100800 */
[----:B0-----:R-:W-:-:S03]  /*2fee0*/  FMUL R7, R4, R26 ;  /* 0x0000001a04077220 */ /* 0x001fc60000400000 */
[----:B------:R0:W-:Y:S01]  /*2fef0*/  STL [R1+0x30c], R5 ;  /* 0x00030c0501007387 */ /* 0x0001e20000100800 */
[----:B-1----:R-:W-:-:S03]  /*2ff00*/  FMUL R6, R4, R25 ;  /* 0x0000001904067220 */ /* 0x002fc60000400000 */
[----:B------:R-:W-:Y:S04]  /*2ff10*/  STL [R1+0x308], R7 ;  /* 0x0003080701007387 */ /* 0x000fe80000100800 */
[----:B------:R2:W-:Y:S01]  /*2ff20*/  STL [R1+0x304], R6 ;  /* 0x0003040601007387 */ /* 0x0005e20000100800 */
[----:B0-----:R-:W-:Y:S02]  /*2ff30*/  FMUL R5, R4, R24 ;  /* 0x0000001804057220 */ /* 0x001fe40000400000 */
[----:B------:R0:W1:Y:S02]  /*2ff40*/  MUFU.RCP R4, R2 ;  /* 0x0000000200047308 */ /* 0x0000640000001000 */
[----:B0-----:R-:W5:Y:S04]  /*2ff50*/  LDL.LU R2, [R1+0x10fc] ;  /* 0x0010fc0001027983 */ /* 0x001f680000300800 */
[----:B------:R0:W-:Y:S01]  /*2ff60*/  STL [R1+0x300], R5 ;  /* 0x0003000501007387 */ /* 0x0001e20000100800 */
[----:B--2---:R-:W-:-:S03]  /*2ff70*/  FMUL R6, R0, R17 ;  /* 0x0000001100067220 */ /* 0x004fc60000400000 */
[----:B------:R-:W2:Y:S01]  /*2ff80*/  LDL.LU R17, [R1+0x2f8] ;  /* 0x0002f80001117983 */ /* 0x000ea20000300800 */
[----:B0-----:R-:W-:-:S05]  /*2ff90*/  FMUL R5, R0, R23 ;  /* 0x0000001700057220 */ /* 0x001fca0000400000 */
[----:B------:R3:W-:Y:S04]  /*2ffa0*/  STL [R1+0x3cc], R5 ;  /* 0x0003cc0501007387 */ /* 0x0007e80000100800 */
[----:B------:R-:W-:Y:S04]  /*2ffb0*/  STL [R1+0x3c8], R6 ;  /* 0x0003c80601007387 */ /* 0x000fe80000100800 */
[----:B------:R-:W2:Y:S01]  /*2ffc0*/  LDL.LU R12, [R1+0x2fc] ;  /* 0x0002fc00010c7983 */ /* 0x000ea20000300800 */
[----:B---3--:R-:W-:-:S03]  /*2ffd0*/  FMUL R5, R0, R21 ;  /* 0x0000001500057220 */ /* 0x008fc60000400000 */
[----:B------:R-:W3:Y:S04]  /*2ffe0*/  LDL.LU R21, [R1+0x3b4] ;  /* 0x0003b40001157983 */ /* 0x000ee80000300800 */
[----:B------:R4:W-:Y:S04]  /*2fff0*/  STL [R1+0x3c4], R5 ;  /* 0x0003c40501007387 */ /* 0x0009e80000100800 */
[----:B------:R-:W3:Y:S04]  /*30000*/  LDL.LU R11, [R1+0x3b8] ;  /* 0x0003b800010b7983 */ /* 0x000ee80000300800 */
[----:B------:R-:W3:Y:S01]  /*30010*/  LDL.LU R10, [R1+0x3bc] ;  /* 0x0003bc00010a7983 */ /* 0x000ee20000300800 */
[----:B----4-:R-:W-:-:S05]  /*30020*/  FMUL R5, R0, R20 ;  /* 0x0000001400057220 */ /* 0x010fca0000400000 */
[----:B------:R0:W-:Y:S04]  /*30030*/  STL [R1+0x3c0], R5 ;  /* 0x0003c00501007387 */ /* 0x0001e80000100800 */
[----:B------:R-:W4:Y:S04]  /*30040*/  LDL.LU R24, [R1+0x510] ;  /* 0x0005100001187983 */ /* 0x000f280000300800 */
[----:B------:R-:W4:Y:S04]  /*30050*/  LDL.LU R20, [R1+0x114] ;  /* 0x0001140001147983 */ /* 0x000f280000300800 */
[----:B------:R-:W1:Y:S01]  /*30060*/  LDL.LU R23, [R1+0x290] ;  /* 0x0002900001177983 */ /* 0x000e620000300800 */
[----:B0-----:R-:W-:-:S02]  /*30070*/  FMUL R5, R0, R22 ;  /* 0x0000001600057220 */ /* 0x001fc40000400000 */
[----:B-----5:R-:W-:-:S03]  /*30080*/  FMUL R6, R0, R19 ;  /* 0x0000001300067220 */ /* 0x020fc60000400000 */
[----:B------:R0:W-:Y:S04]  /*30090*/  STL [R1+0x3ac], R5 ;  /* 0x0003ac0501007387 */ /* 0x0001e80000100800 */
[----:B------:R-:W-:Y:S04]  /*300a0*/  STL [R1+0x3a8], R6 ;  /* 0x0003a80601007387 */ /* 0x000fe80000100800 */
[----:B------:R-:W5:Y:S01]  /*300b0*/  LDL.LU R27, [R1+0x294] ;  /* 0x00029400011b7983 */ /* 0x000f620000300800 */
[----:B0-----:R-:W-:-:S03]  /*300c0*/  FMUL R5, R0, R18 ;  /* 0x0000001200057220 */ /* 0x001fc60000400000 */
[----:B------:R-:W5:Y:S04]  /*300d0*/  LDL.LU R22, [R1+0x298] ;  /* 0x0002980001167983 */ /* 0x000f680000300800 */
[----:B------:R0:W-:Y:S02]  /*300e0*/  STL [R1+0x3a4], R5 ;  /* 0x0003a40501007387 */ /* 0x0001e40000100800 */
[C---:B0-----:R-:W-:Y:S02]  /*300f0*/  FMUL R5, R0.reuse, R16 ;  /* 0x0000001000057220 */ /* 0x041fe40000400000 */
[----:B------:R-:W5:Y:S04]  /*30100*/  LDL.LU R16, [R1+0x29c] ;  /* 0x00029c0001107983 */ /* 0x000f680000300800 */
[----:B------:R0:W-:Y:S04]  /*30110*/  STL [R1+0x3a0], R5 ;  /* 0x0003a00501007387 */ /* 0x0001e80000100800 */
[----:B------:R-:W5:Y:S04]  /*30120*/  LDL.LU R9, [R1+0x2a0] ;  /* 0x0002a00001097983 */ /* 0x000f680000300800 */
[----:B------:R-:W5:Y:S01]  /*30130*/  LDL.LU R19, [R1+0x2a4] ;  /* 0x0002a40001137983 */ /* 0x000f620000300800 */
[----:B------:R-:W-:-:S02]  /*30140*/  FMUL R3, R0, R3 ;  /* 0x0000000300037220 */ /* 0x000fc40000400000 */
[----:B------:R-:W-:-:S05]  /*30150*/  FMUL R2, R0, R2 ;  /* 0x0000000200027220 */ /* 0x000fca0000400000 */
[----:B------:R2:W-:Y:S04]  /*30160*/  STL [R1+0x1014], R2 ;  /* 0x0010140201007387 */ /* 0x0005e80000100800 */
        /* <DEDUP_REMOVED lines=8> */
[----:B------:R0:W-:Y:S01]  /*301f0*/  STL [R1+0x1018], R3 ;  /* 0x0010180301007387 */ /* 0x0001e20000100800 */
[----:B--2---:R-:W-:-:S03]  /*30200*/  FMUL R2, R0, R17 ;  /* 0x0000001100027220 */ /* 0x004fc60000400000 */
[----:B------:R-:W2:Y:S04]  /*30210*/  LDL.LU R17, [R1+0x2c8] ;  /* 0x0002c80001117983 */ /* 0x000ea80000300800 */
[----:B------:R3:W-:Y:S01]  /*30220*/  STL [R1+0x274], R2 ;  /* 0x0002740201007387 */ /* 0x0007e20000100800 */
[C---:B0-----:R-:W-:Y:S02]  /*30230*/  FMUL R3, R0.reuse, R12 ;  /* 0x0000000c00037220 */ /* 0x041fe40000400000 */
[C---:B---3--:R-:W-:Y:S02]  /*30240*/  FMUL R2, R0.reuse, R21 ;  /* 0x0000001500027220 */ /* 0x048fe40000400000 */
[----:B------:R-:W3:Y:S04]  /*30250*/  LDL.LU R21, [R1+0x2cc] ;  /* 0x0002cc0001157983 */ /* 0x000ee80000300800 */
[----:B------:R0:W-:Y:S01]  /*30260*/  STL [R1+0x270], R3 ;  /* 0x0002700301007387 */ /* 0x0001e20000100800 */
[----:B------:R-:W-:-:S03]  /*30270*/  FMUL R11, R0, R11 ;  /* 0x0000000b000b7220 */ /* 0x000fc60000400000 */
[----:B------:R4:W-:Y:S01]  /*30280*/  STL [R1+0x26c], R2 ;  /* 0x00026c0201007387 */ /* 0x0009e20000100800 */
[----:B0-----:R-:W-:-:S03]  /*30290*/  FMUL R3, R0, R10 ;  /* 0x0000000a00037220 */ /* 0x001fc60000400000 */
[----:B------:R-:W-:Y:S01]  /*302a0*/  STL [R1+0x268], R11 ;  /* 0x0002680b01007387 */ /* 0x000fe20000100800 */
[----:B----4-:R-:W-:-:S03]  /*302b0*/  FMUL R2, R0, R24 ;  /* 0x0000001800027220 */ /* 0x010fc60000400000 */
[----:B------:R-:W-:Y:S01]  /*302c0*/  STL [R1+0x264], R3 ;  /* 0x0002640301007387 */ /* 0x000fe20000100800 */
[----:B------:R0:W4:Y:S03]  /*302d0*/  MUFU.RCP R0, R20 ;  /* 0x0000001400007308 */ /* 0x0001260000001000 */
[----:B------:R-:W4:Y:S04]  /*302e0*/  LDL.LU R24, [R1+0x118] ;  /* 0x0001180001187983 */ /* 0x000f280000300800 */
[----:B------:R1:W-:Y:S04]  /*302f0*/  STL [R1+0x260], R2 ;  /* 0x0002600201007387 */ /* 0x0003e80000100800 */
[----:B0-----:R-:W4:Y:S01]  /*30300*/  LDL.LU R20, [R1+0x210] ;  /* 0x0002100001147983 */ /* 0x001f220000300800 */
[----:B-1----:R-:W-:-:S03]  /*30310*/  FMUL R2, R4, R23 ;  /* 0x0000001704027220 */ /* 0x002fc60000400000 */
[----:B------:R-:W4:Y:S04]  /*30320*/  LDL.LU R23, [R1+0x214] ;  /* 0x0002140001177983 */ /* 0x000f280000300800 */
[----:B------:R0:W-:Y:S01]  /*30330*/  STL [R1+0x39c], R2 ;  /* 0x00039c0201007387 */ /* 0x0001e20000100800 */
[----:B-----5:R-:W-:-:S03]  /*30340*/  FMUL R3, R4, R27 ;  /* 0x0000001b04037220 */ /* 0x020fc60000400000 */
[----:B------:R-:W5:Y:S01]  /*30350*/  LDL.LU R27, [R1+0x218] ;  /* 0x00021800011b7983 */ /* 0x000f620000300800 */
[----:B0-----:R-:W-:-:S03]  /*30360*/  FMUL R2, R4, R22 ;  /* 0x0000001604027220 */ /* 0x001fc60000400000 */
[----:B------:R-:W-:Y:S04]  /*30370*/  STL [R1+0x398], R3 ;  /* 0x0003980301007387 */ /* 0x000fe80000100800 */
[----:B------:R-:W5:Y:S04]  /*30380*/  LDL.LU R22, [R1+0x21c] ;  /* 0x00021c0001167983 */ /* 0x000f680000300800 */
[----:B------:R0:W-:Y:S02]  /*30390*/  STL [R1+0x394], R2 ;  /* 0x0003940201007387 */ /* 0x0001e40000100800 */
[----:B0-----:R-:W-:-:S02]  /*303a0*/  FMUL R2, R4, R16 ;  /* 0x0000001004027220 */ /* 0x001fc40000400000 */
[----:B------:R-:W5:Y:S01]  /*303b0*/  LDL.LU R16, [R1+0x220] ;  /* 0x0002200001107983 */ /* 0x000f620000300800 */
[----:B------:R-:W-:-:S03]  /*303c0*/  FMUL R3, R4, R9 ;  /* 0x0000000904037220 */ /* 0x000fc60000400000 */
[----:B------:R0:W-:Y:S02]  /*303d0*/  STL [R1+0x390], R2 ;  /* 0x0003900201007387 */ /* 0x0001e40000100800 */
[C---:B0-----:R-:W-:Y:S02]  /*303e0*/  FMUL R2, R4.reuse, R19 ;  /* 0x0000001304027220 */ /* 0x041fe40000400000 */
[----:B------:R-:W5:Y:S04]  /*303f0*/  LDL.LU R19, [R1+0x224] ;  /* 0x0002240001137983 */ /* 0x000f680000300800 */
[----:B------:R0:W-:Y:S04]  /*30400*/  STL [R1+0x38c], R3 ;  /* 0x00038c0301007387 */ /* 0x0001e80000100800 */
[----:B------:R1:W-:Y:S01]  /*30410*/  STL [R1+0x388], R2 ;  /* 0x0003880201007387 */ /* 0x0003e20000100800 */
[----:B------:R-:W-:-:S02]  /*30420*/  FMUL R8, R4, R8 ;  /* 0x0000000804087220 */ /* 0x000fc40000400000 */
[----:B0-----:R-:W-:-:S03]  /*30430*/  FMUL R3, R4, R7 ;  /* 0x0000000704037220 */ /* 0x001fc60000400000 */
[----:B------:R-:W-:Y:S01]  /*30440*/  STL [R1+0x384], R8 ;  /* 0x0003840801007387 */ /* 0x000fe20000100800 */
[----:B-1----:R-:W-:-:S03]  /*30450*/  FMUL R2, R4, R26 ;  /* 0x0000001a04027220 */ /* 0x002fc60000400000 */
[----:B------:R-:W5:Y:S04]  /*30460*/  LDL.LU R26, [R1+0x228] ;  /* 0x00022800011a7983 */ /* 0x000f680000300800 */
[----:B------:R0:W-:Y:S04]  /*30470*/  STL [R1+0x380], R3 ;  /* 0x0003800301007387 */ /* 0x0001e80000100800 */
[----:B------:R1:W-:Y:S01]  /*30480*/  STL [R1+0x25c], R2 ;  /* 0x00025c0201007387 */ /* 0x0003e20000100800 */
[C---:B0-----:R-:W-:Y:S02]  /*30490*/  FMUL R3, R4.reuse, R6 ;  /* 0x0000000604037220 */ /* 0x041fe40000400000 */
[----:B-1----:R-:W-:-:S02]  /*304a0*/  FMUL R2, R4, R5 ;  /* 0x0000000504027220 */ /* 0x002fc40000400000 */
[C---:B------:R-:W-:Y:S01]  /*304b0*/  FMUL R5, R4.reuse, R28 ;  /* 0x0000001c04057220 */ /* 0x040fe20000400000 */
[----:B------:R-:W-:Y:S04]  /*304c0*/  STL [R1+0x258], R3 ;  /* 0x0002580301007387 */ /* 0x000fe80000100800 */
[----:B------:R0:W-:Y:S04]  /*304d0*/  STL [R1+0x254], R2 ;  /* 0x0002540201007387 */ /* 0x0001e80000100800 */
[----:B------:R-:W-:Y:S01]  /*304e0*/  STL [R1+0x250], R5 ;  /* 0x0002500501007387 */ /* 0x000fe20000100800 */
[----:B0-----:R-:W-:-:S03]  /*304f0*/  FMUL R2, R4, R18 ;  /* 0x0000001204027220 */ /* 0x001fc60000400000 */
[----:B------:R-:W5:Y:S01]  /*30500*/  LDL.LU R18, [R1+0x22c] ;  /* 0x00022c0001127983 */ /* 0x000f620000300800 */
[----:B------:R-:W-:-:S05]  /*30510*/  FMUL R3, R4, R25 ;  /* 0x0000001904037220 */ /* 0x000fca0000400000 */
[----:B------:R2:W-:Y:S04]  /*30520*/  STL [R1+0x24c], R3 ;  /* 0x00024c0301007387 */ /* 0x0005e80000100800 */
[----:B------:R3:W-:Y:S01]  /*30530*/  STL [R1+0x248], R2 ;  /* 0x0002480201007387 */ /* 0x0007e20000100800 */
[----:B--2---:R-:W-:-:S03]  /*30540*/  FMUL R3, R4, R17 ;  /* 0x0000001104037220 */ /* 0x004fc60000400000 */
[----:B------:R-:W2:Y:S04]  /*30550*/  LDL.LU R17, [R1+0x230] ;  /* 0x0002300001117983 */ /* 0x000ea80000300800 */
[----:B------:R0:W-:Y:S04]  /*30560*/  STL [R1+0x101c], R3 ;  /* 0x00101c0301007387 */ /* 0x0001e80000100800 */
[----:B------:R-:W2:Y:S04]  /*30570*/  LDL.LU R12, [R1+0x234] ;  /* 0x00023400010c7983 */ /* 0x000ea80000300800 */
[----:B------:R-:W2:Y:S01]  /*30580*/  LDL.LU R25, [R1+0x238] ;  /* 0x0002380001197983 */ /* 0x000ea20000300800 */
[----:B---3--:R-:W-:-:S03]  /*30590*/  FMUL R2, R4, R21 ;  /* 0x0000001504027220 */ /* 0x008fc60000400000 */
[----:B------:R-:W3:Y:S04]  /*305a0*/  LDL.LU R21, [R1+0x23c] ;  /* 0x00023c0001157983 */ /* 0x000ee80000300800 */
[----:B------:R1:W-:Y:S01]  /*305b0*/  STL [R1+0x1020], R2 ;  /* 0x0010200201007387 */ /* 0x0003e20000100800 */
[----:B----4-:R4:W1:Y:S01]  /*305c0*/  MUFU.RCP R4, R24 ;  /* 0x0000001800047308 */ /* 0x0108620000001000 */
[C---:B0-----:R-:W-:Y:S02]  /*305d0*/  FMUL R3, R0.reuse, R20 ;  /* 0x0000001400037220 */ /* 0x041fe40000400000 */
[----:B------:R-:W3:Y:S04]  /*305e0*/  LDL.LU R20, [R1+0x280] ;  /* 0x0002800001147983 */ /* 0x000ee80000300800 */
[----:B------:R-:W-:Y:S01]  /*305f0*/  STL [R1+0x37c], R3 ;  /* 0x00037c0301007387 */ /* 0x000fe20000100800 */
[----:B-1----:R-:W-:-:S03]  /*30600*/  FMUL R2, R0, R23 ;  /* 0x0000001700027220 */ /* 0x002fc60000400000 */
[----:B----4-:R-:W4:Y:S04]  /*30610*/  LDL.LU R24, [R1+0x284] ;  /* 0x0002840001187983 */ /* 0x010f280000300800 */
[----:B------:R-:W4:Y:S04]  /*30620*/  LDL.LU R23, [R1+0x288] ;  /* 0x0002880001177983 */ /* 0x000f280000300800 */
[----:B------:R5:W-:Y:S02]  /*30630*/  STL [R1+0x378], R2 ;  /* 0x0003780201007387 */ /* 0x000be40000100800 */
[----:B-----5:R-:W-:-:S02]  /*30640*/  FMUL R2, R0, R27 ;  /* 0x0000001b00027220 */ /* 0x020fc40000400000 */
[C---:B------:R-:W-:Y:S02]  /*30650*/  FMUL R3, R0.reuse, R22 ;  /* 0x0000001600037220 */ /* 0x040fe40000400000 */
        /* <DEDUP_REMOVED lines=13> */
[----:B------:R-:W5:Y:S01]  /*30730*/  LDL.LU R7, [R1+0x1e4] ;  /* 0x0001e40001077983 */ /* 0x000f620000300800 */
[----:B0-----:R-:W-:-:S05]  /*30740*/  FMUL R2, R0, R26 ;  /* 0x0000001a00027220 */ /* 0x001fca0000400000 */
[----:B------:R2:W-:Y:S04]  /*30750*/  STL [R1+0x364], R2 ;  /* 0x0003640201007387 */ /* 0x0005e80000100800 */
[----:B------:R-:W5:Y:S04]  /*30760*/  LDL.LU R6, [R1+0x1e8] ;  /* 0x0001e80001067983 */ /* 0x000f680000300800 */
[----:B------:R-:W5:Y:S04]  /*30770*/  LDL.LU R5, [R1+0x1ec] ;  /* 0x0001ec0001057983 */ /* 0x000f680000300800 */
[----:B------:R-:W5:Y:S04]  /*30780*/  LDL.LU R28, [R1+0x1f0] ;  /* 0x0001f000011c7983 */ /* 0x000f680000300800 */
[----:B------:R-:W5:Y:S01]  /*30790*/  LDL R27, [R1+0x1f4] ;  /* 0x0001f400011b7983 */ /* 0x000f620000100800 */
[----:B------:R-:W-:-:S05]  /*307a0*/  FMUL R3, R0, R18 ;  /* 0x0000001200037220 */ /* 0x000fca0000400000 */
[----:B------:R0:W-:Y:S04]  /*307b0*/  STL [R1+0x35c], R3 ;  /* 0x00035c0301007387 */ /* 0x0001e80000100800 */
[----:B------:R-:W5:Y:S04]  /*307c0*/  LDL.LU R26, [R1+0x1f8] ;  /* 0x0001f800011a7983 */ /* 0x000f680000300800 */
[----:B------:R-:W5:Y:S01]  /*307d0*/  LDL.LU R18, [R1+0x1fc] ;  /* 0x0001fc0001127983 */ /* 0x000f620000300800 */
[----:B--2---:R-:W-:-:S05]  /*307e0*/  FMUL R2, R0, R17 ;  /* 0x0000001100027220 */ /* 0x004fca0000400000 */
[----:B------:R3:W-:Y:S04]  /*307f0*/  STL [R1+0x22c], R2 ;  /* 0x00022c0201007387 */ /* 0x0007e80000100800 */
[----:B------:R-:W2:Y:S01]  /*30800*/  LDL.LU R17, [R1+0x200] ;  /* 0x0002000001117983 */ /* 0x000ea20000300800 */
[C---:B------:R-:W-:Y:S02]  /*30810*/  FMUL R12, R0.reuse, R12 ;  /* 0x0000000c000c7220 */ /* 0x040fe40000400000 */
[----:B0-----:R-:W-:-:S03]  /*30820*/  FMUL R3, R0, R25 ;  /* 0x0000001900037220 */ /* 0x001fc60000400000 */
[----:B------:R-:W-:Y:S01]  /*30830*/  STL [R1+0x228], R12 ;  /* 0x0002280c01007387 */ /* 0x000fe20000100800 */
[----:B---3--:R-:W-:-:S03]  /*30840*/  FMUL R2, R0, R21 ;  /* 0x0000001500027220 */ /* 0x008fc60000400000 */
[----:B------:R-:W3:Y:S04]  /*30850*/  LDL.LU R25, [R1+0x204] ;  /* 0x0002040001197983 */ /* 0x000ee80000300800 */
[----:B------:R-:W-:Y:S04]  /*30860*/  STL [R1+0x224], R3 ;  /* 0x0002240301007387 */ /* 0x000fe80000100800 */
[----:B------:R-:W3:Y:S04]  /*30870*/  LDL.LU R21, [R1+0x208] ;  /* 0x0002080001157983 */ /* 0x000ee80000300800 */
[----:B------:R0:W-:Y:S02]  /*30880*/  STL [R1+0x220], R2 ;  /* 0x0002200201007387 */ /* 0x0001e40000100800 */
[----:B0-----:R-:W-:-:S02]  /*30890*/  FMUL R2, R0, R20 ;  /* 0x0000001400027220 */ /* 0x001fc40000400000 */
[----:B------:R-:W3:Y:S04]  /*308a0*/  LDL.LU R20, [R1+0x20c] ;  /* 0x00020c0001147983 */ /* 0x000ee80000300800 */
[----:B------:R0:W-:Y:S01]  /*308b0*/  STL [R1+0x21c], R2 ;  /* 0x00021c0201007387 */ /* 0x0001e20000100800 */
[----:B----4-:R-:W-:-:S03]  /*308c0*/  FMUL R3, R0, R24 ;  /* 0x0000001800037220 */ /* 0x010fc60000400000 */
[----:B------:R-:W4:Y:S01]  /*308d0*/  LDL.LU R24, [R1+0x128] ;  /* 0x0001280001187983 */ /* 0x000f220000300800 */
[----:B0-----:R-:W-:-:S03]  /*308e0*/  FMUL R2, R0, R23 ;  /* 0x0000001700027220 */ /* 0x001fc60000400000 */
[----:B------:R-:W-:Y:S04]  /*308f0*/  STL [R1+0x218], R3 ;  /* 0x0002180301007387 */ /* 0x000fe80000100800 */
[----:B------:R-:W4:Y:S04]  /*30900*/  LDL.LU R23, [R1+0x190] ;  /* 0x0001900001177983 */ /* 0x000f280000300800 */
[----:B------:R5:W-:Y:S02]  /*30910*/  STL [R1+0x214], R2 ;  /* 0x0002140201007387 */ /* 0x000be40000100800 */
[----:B-----5:R-:W-:-:S02]  /*30920*/  FMUL R2, R0, R22 ;  /* 0x0000001600027220 */ /* 0x020fc40000400000 */
[----:B------:R-:W4:Y:S04]  /*30930*/  LDL.LU R22, [R1+0x194] ;  /* 0x0001940001167983 */ /* 0x000f280000300800 */
[----:B------:R0:W-:Y:S02]  /*30940*/  STL [R1+0x210], R2 ;  /* 0x0002100201007387 */ /* 0x0001e40000100800 */
[C---:B0-----:R-:W-:Y:S02]  /*30950*/  FMUL R2, R4.reuse, R16 ;  /* 0x0000001004027220 */ /* 0x041fe40000400000 */
[----:B------:R-:W4:Y:S04]  /*30960*/  LDL.LU R16, [R1+0x198] ;  /* 0x0001980001107983 */ /* 0x000f280000300800 */
[----:B------:R0:W-:Y:S01]  /*30970*/  STL [R1+0x360], R2 ;  /* 0x0003600201007387 */ /* 0x0001e20000100800 */
[----:B------:R-:W-:-:S02]  /*30980*/  FMUL R10, R4, R10 ;  /* 0x0000000a040a7220 */ /* 0x000fc40000400000 */
[----:B------:R-:W-:-:S03]  /*30990*/  FMUL R3, R4, R9 ;  /* 0x0000000904037220 */ /* 0x000fc60000400000 */
[----:B------:R-:W-:Y:S01]  /*309a0*/  STL [R1+0x358], R10 ;  /* 0x0003580a01007387 */ /* 0x000fe20000100800 */
[----:B0-----:R-:W-:-:S03]  /*309b0*/  FMUL R2, R4, R19 ;  /* 0x0000001304027220 */ /* 0x001fc60000400000 */
[----:B------:R-:W4:Y:S04]  /*309c0*/  LDL.LU R19, [R1+0x19c] ;  /* 0x00019c0001137983 */ /* 0x000f280000300800 */
[----:B------:R0:W-:Y:S04]  /*309d0*/  STL [R1+0x354], R3 ;  /* 0x0003540301007387 */ /* 0x0001e80000100800 */
[----:B------:R1:W-:Y:S01]  /*309e0*/  STL [R1+0x350], R2 ;  /* 0x0003500201007387 */ /* 0x0003e20000100800 */
[C---:B0-----:R-:W-:Y:S02]  /*309f0*/  FMUL R3, R4.reuse, R8 ;  /* 0x0000000804037220 */ /* 0x041fe40000400000 */
[----:B-1----:R-:W-:-:S03]  /*30a00*/  FMUL R2, R4, R7 ;  /* 0x0000000704027220 */ /* 0x002fc60000400000 */
[----:B------:R0:W-:Y:S04]  /*30a10*/  STL [R1+0x34c], R3 ;  /* 0x00034c0301007387 */ /* 0x0001e80000100800 */
[----:B------:R1:W-:Y:S01]  /*30a20*/  STL [R1+0x348], R2 ;  /* 0x0003480201007387 */ /* 0x0003e20000100800 */
[C---:B------:R-:W-:Y:S02]  /*30a30*/  FMUL R6, R4.reuse, R6 ;  /* 0x0000000604067220 */ /* 0x040fe40000400000 */
[C---:B0-----:R-:W-:Y:S02]  /*30a40*/  FMUL R3, R4.reuse, R5 ;  /* 0x0000000504037220 */ /* 0x041fe40000400000 */
[C---:B-1----:R-:W-:Y:S01]  /*30a50*/  FMUL R2, R4.reuse, R28 ;  /* 0x0000001c04027220 */ /* 0x042fe20000400000 */
[----:B------:R-:W-:Y:S04]  /*30a60*/  STL [R1+0x344], R6 ;  /* 0x0003440601007387 */ /* 0x000fe80000100800 */
[----:B------:R-:W-:Y:S04]  /*30a70*/  STL [R1+0x1024], R2 ;  /* 0x0010240201007387 */ /* 0x000fe80000100800 */
[----:B------:R0:W-:Y:S02]  /*30a80*/  STL [R1+0x340], R3 ;  /* 0x0003400301007387 */ /* 0x0001e40000100800 */
[----:B0-----:R-:W-:-:S05]  /*30a90*/  FMUL R3, R4, R27 ;  /* 0x0000001b04037220 */ /* 0x001fca0000400000 */
[----:B------:R0:W-:Y:S01]  /*30aa0*/  STL [R1+0x1028], R3 ;  /* 0x0010280301007387 */ /* 0x0001e20000100800 */
[C---:B------:R-:W-:Y:S02]  /*30ab0*/  FMUL R5, R4.reuse, R26 ;  /* 0x0000001a04057220 */ /* 0x040fe40000400000 */
[----:B0-----:R-:W-:-:S03]  /*30ac0*/  FMUL R3, R4, R18 ;  /* 0x0000001204037220 */ /* 0x001fc60000400000 */
[----:B------:R-:W-:Y:S04]  /*30ad0*/  STL [R1+0x1e4], R5 ;  /* 0x0001e40501007387 */ /* 0x000fe80000100800 */
[----:B------:R-:W5:Y:S04]  /*30ae0*/  LDL.LU R18, [R1+0x1a0] ;  /* 0x0001a00001127983 */ /* 0x000f680000300800 */
[----:B------:R-:W-:Y:S01]  /*30af0*/  STL [R1+0x1e0], R3 ;  /* 0x0001e00301007387 */ /* 0x000fe20000100800 */
[----:B--2---:R-:W-:-:S03]  /*30b00*/  FMUL R2, R4, R17 ;  /* 0x0000001104027220 */ /* 0x004fc60000400000 */
[----:B------:R-:W2:Y:S01]  /*30b10*/  LDL.LU R17, [R1+0x1a4] ;  /* 0x0001a40001117983 */ /* 0x000ea20000300800 */
[----:B------:R-:W4:Y:S03]  /*30b20*/  MUFU.RCP R0, R11 ;  /* 0x0000000b00007308 */ /* 0x000f260000001000 */
[----:B------:R3:W-:Y:S02]  /*30b30*/  STL [R1+0x102c], R2 ;  /* 0x00102c0201007387 */ /* 0x0007e40000100800 */
[C---:B---3--:R-:W-:Y:S02]  /*30b40*/  FMUL R2, R4.reuse, R25 ;  /* 0x0000001904027220 */ /* 0x048fe40000400000 */
[----:B------:R-:W-:-:S05]  /*30b50*/  FMUL R3, R4, R21 ;  /* 0x0000001504037220 */ /* 0x000fca0000400000 */
[----:B------:R-:W-:Y:S04]  /*30b60*/  STL [R1+0x1030], R3 ;  /* 0x0010300301007387 */ /* 0x000fe80000100800 */
[----:B------:R0:W-:Y:S04]  /*30b70*/  STL [R1+0x1d8], R2 ;  /* 0x0001d80201007387 */ /* 0x0001e80000100800 */
[----:B------:R-:W3:Y:S01]  /*30b80*/  LDL.LU R21, [R1+0x1a8] ;  /* 0x0001a80001157983 */ /* 0x000ee20000300800 */
[----:B0-----:R-:W-:-:S03]  /*30b90*/  FMUL R2, R4, R20 ;  /* 0x0000001404027220 */ /* 0x001fc60000400000 */
[----:B------:R-:W3:Y:S04]  /*30ba0*/  LDL.LU R20, [R1+0x1ac] ;  /* 0x0001ac0001147983 */ /* 0x000ee80000300800 */
[----:B------:R0:W-:Y:S04]  /*30bb0*/  STL [R1+0x1d0], R2 ;  /* 0x0001d00201007387 */ /* 0x0001e80000100800 */
[----:B------:R-:W3:Y:S01]  /*30bc0*/  LDL.LU R15, [R1+0x1b0] ;  /* 0x0001b000010f7983 */ /* 0x000ee20000300800 */
[----:B----4-:R-:W-:-:S05]  /*30bd0*/  FMUL R3, R0, R23 ;  /* 0x0000001700037220 */ /* 0x010fca0000400000 */
[----:B------:R-:W-:Y:S04]  /*30be0*/  STL [R1+0x2fc], R3 ;  /* 0x0002fc0301007387 */ /* 0x000fe80000100800 */
[----:B------:R-:W4:Y:S04]  /*30bf0*/  LDL.LU R14, [R1+0x1b4] ;  /* 0x0001b400010e7983 */ /* 0x000f280000300800 */
[----:B------:R-:W4:Y:S01]  /*30c00*/  LDL.LU R13, [R1+0x1b8] ;  /* 0x0001b800010d7983 */ /* 0x000f220000300800 */
[----:B0-----:R-:W-:-:S05]  /*30c10*/  FMUL R2, R0, R22 ;  /* 0x0000001600027220 */ /* 0x001fca0000400000 */
[----:B------:R0:W-:Y:S04]  /*30c20*/  STL [R1+0x2f8], R2 ;  /* 0x0002f80201007387 */ /* 0x0001e80000100800 */
[----:B------:R-:W4:Y:S04]  /*30c30*/  LDL.LU R12, [R1+0x1bc] ;  /* 0x0001bc00010c7983 */ /* 0x000f280000300800 */
[----:B------:R-:W4:Y:S01]  /*30c40*/  LDL.LU R11, [R1+0x1c0] ;  /* 0x0001c000010b7983 */ /* 0x000f220000300800 */
[----:B0-----:R-:W-:-:S05]  /*30c50*/  FMUL R2, R0, R16 ;  /* 0x0000001000027220 */ /* 0x001fca0000400000 */
[----:B------:R0:W-:Y:S04]  /*30c60*/  STL [R1+0x2f4], R2 ;  /* 0x0002f40201007387 */ /* 0x0001e80000100800 */
[----:B------:R-:W4:Y:S04]  /*30c70*/  LDL.LU R16, [R1+0x1c4] ;  /* 0x0001c40001107983 */ /* 0x000f280000300800 */
[----:B------:R-:W4:Y:S04]  /*30c80*/  LDL.LU R10, [R1+0x1c8] ;  /* 0x0001c800010a7983 */ /* 0x000f280000300800 */
[----:B------:R-:W4:Y:S01]  /*30c90*/  LDL.LU R9, [R1+0x1cc] ;  /* 0x0001cc0001097983 */ /* 0x000f220000300800 */
[----:B0-----:R-:W-:-:S05]  /*30ca0*/  FMUL R2, R0, R19 ;  /* 0x0000001300027220 */ /* 0x001fca0000400000 */
[----:B------:R2:W-:Y:S04]  /*30cb0*/  STL [R1+0x2f0], R2 ;  /* 0x0002f00201007387 */ /* 0x0005e80000100800 */
        /* <DEDUP_REMOVED lines=8> */
[----:B------:R0:W1:Y:S03]  /*30d40*/  MUFU.RCP R4, R24 ;  /* 0x0000001800047308 */ /* 0x0000660000001000 */
[----:B------:R-:W4:Y:S04]  /*30d50*/  LDL.LU R19, [R1+0x16c] ;  /* 0x00016c0001137983 */ /* 0x000f280000300800 */
[----:B0-----:R-:W4:Y:S01]  /*30d60*/  LDL.LU R24, [R1+0x170] ;  /* 0x0001700001187983 */ /* 0x001f220000300800 */
[----:B-----5:R-:W-:-:S05]  /*30d70*/  FMUL R3, R0, R18 ;  /* 0x0000001200037220 */ /* 0x020fca0000400000 */
[----:B------:R3:W-:Y:S04]  /*30d80*/  STL [R1+0x2ec], R3 ;  /* 0x0002ec0301007387 */ /* 0x0007e80000100800 */
[----:B------:R-:W5:Y:S04]  /*30d90*/  LDL.LU R23, [R1+0x174] ;  /* 0x0001740001177983 */ /* 0x000f680000300800 */
[----:B------:R-:W5:Y:S01]  /*30da0*/  LDL.LU R22, [R1+0x178] ;  /* 0x0001780001167983 */ /* 0x000f620000300800 */
[----:B--2---:R-:W-:-:S05]  /*30db0*/  FMUL R2, R0, R17 ;  /* 0x0000001100027220 */ /* 0x004fca0000400000 */
[----:B------:R0:W-:Y:S04]  /*30dc0*/  STL [R1+0x2e8], R2 ;  /* 0x0002e80201007387 */ /* 0x0001e80000100800 */
[----:B------:R-:W2:Y:S04]  /*30dd0*/  LDL.LU R18, [R1+0x17c] ;  /* 0x00017c0001127983 */ /* 0x000ea80000300800 */
[----:B------:R-:W2:Y:S01]  /*30de0*/  LDL.LU R17, [R1+0x180] ;  /* 0x0001800001117983 */ /* 0x000ea20000300800 */
[----:B---3--:R-:W-:-:S03]  /*30df0*/  FMUL R3, R0, R21 ;  /* 0x0000001500037220 */ /* 0x008fc60000400000 */
[----:B------:R-:W3:Y:S04]  /*30e00*/  LDL.LU R21, [R1+0x184] ;  /* 0x0001840001157983 */ /* 0x000ee80000300800 */
[----:B------:R-:W-:Y:S01]  /*30e10*/  STL [R1+0x2e4], R3 ;  /* 0x0002e40301007387 */ /* 0x000fe20000100800 */
[----:B0-----:R-:W-:-:S03]  /*30e20*/  FMUL R2, R0, R20 ;  /* 0x0000001400027220 */ /* 0x001fc60000400000 */
[----:B------:R-:W3:Y:S04]  /*30e30*/  LDL.LU R20, [R1+0x188] ;  /* 0x0001880001147983 */ /* 0x000ee80000300800 */
[----:B------:R0:W-:Y:S02]  /*30e40*/  STL [R1+0x2e0], R2 ;  /* 0x0002e00201007387 */ /* 0x0001e40000100800 */
[----:B0-----:R-:W-:-:S05]  /*30e50*/  FMUL R2, R0, R15 ;  /* 0x0000000f00027220 */ /* 0x001fca0000400000 */
[----:B------:R0:W-:Y:S01]  /*30e60*/  STL [R1+0x1034], R2 ;  /* 0x0010340201007387 */ /* 0x0001e20000100800 */
[C---:B----4-:R-:W-:Y:S02]  /*30e70*/  FMUL R3, R0.reuse, R14 ;  /* 0x0000000e00037220 */ /* 0x050fe40000400000 */
[----:B0-----:R-:W-:-:S05]  /*30e80*/  FMUL R2, R0, R13 ;  /* 0x0000000d00027220 */ /* 0x001fca0000400000 */
[----:B------:R-:W-:Y:S04]  /*30e90*/  STL [R1+0x103c], R2 ;  /* 0x00103c0201007387 */ /* 0x000fe80000100800 */
[----:B------:R0:W-:Y:S01]  /*30ea0*/  STL [R1+0x1a8], R3 ;  /* 0x0001a80301007387 */ /* 0x0001e20000100800 */
[C---:B------:R-:W-:Y:S02]  /*30eb0*/  FMUL R12, R0.reuse, R12 ;  /* 0x0000000c000c7220 */ /* 0x040fe40000400000 */
[----:B0-----:R-:W-:-:S03]  /*30ec0*/  FMUL R3, R0, R11 ;  /* 0x0000000b00037220 */ /* 0x001fc60000400000 */
[----:B------:R-:W-:Y:S01]  /*30ed0*/  STL [R1+0x1a0], R12 ;  /* 0x0001a00c01007387 */ /* 0x000fe20000100800 */
[----:B------:R-:W-:-:S03]  /*30ee0*/  FMUL R2, R0, R16 ;  /* 0x0000001000027220 */ /* 0x000fc60000400000 */
[----:B------:R-:W4:Y:S04]  /*30ef0*/  LDL.LU R16, [R1+0x18c] ;  /* 0x00018c0001107983 */ /* 0x000f280000300800 */
[----:B------:R0:W-:Y:S04]  /*30f00*/  STL [R1+0x19c], R3 ;  /* 0x00019c0301007387 */ /* 0x0001e80000100800 */
[----:B------:R1:W-:Y:S01]  /*30f10*/  STL [R1+0x198], R2 ;  /* 0x0001980201007387 */ /* 0x0003e20000100800 */
[C---:B0-----:R-:W-:Y:S02]  /*30f20*/  FMUL R3, R0.reuse, R10 ;  /* 0x0000000a00037220 */ /* 0x041fe40000400000 */
[----:B-1----:R-:W-:-:S03]  /*30f30*/  FMUL R2, R0, R9 ;  /* 0x0000000900027220 */ /* 0x002fc60000400000 */
[----:B------:R0:W-:Y:S04]  /*30f40*/  STL [R1+0x194], R3 ;  /* 0x0001940301007387 */ /* 0x0001e80000100800 */
[----:B------:R1:W-:Y:S01]  /*30f50*/  STL [R1+0x190], R2 ;  /* 0x0001900201007387 */ /* 0x0003e20000100800 */
[C---:B0-----:R-:W-:Y:S02]  /*30f60*/  FMUL R3, R4.reuse, R7 ;  /* 0x0000000704037220 */ /* 0x041fe40000400000 */
[----:B-1----:R-:W-:-:S03]  /*30f70*/  FMUL R2, R4, R6 ;  /* 0x0000000604027220 */ /* 0x002fc60000400000 */
[----:B------:R0:W-:Y:S01]  /*30f80*/  STL [R1+0x2dc], R3 ;  /* 0x0002dc0301007387 */ /* 0x0001e20000100800 */
[----:B------:R-:W-:-:S03]  /*30f90*/  FMUL R5, R4, R5 ;  /* 0x0000000504057220 */ /* 0x000fc60000400000 */
[----:B------:R1:W-:Y:S01]  /*30fa0*/  STL [R1+0x2d8], R2 ;  /* 0x0002d80201007387 */ /* 0x0003e20000100800 */
[----:B0-----:R-:W-:-:S03]  /*30fb0*/  FMUL R3, R4, R28 ;  /* 0x0000001c04037220 */ /* 0x001fc60000400000 */
[----:B------:R0:W-:Y:S01]  /*30fc0*/  STL [R1+0x2d4], R5 ;  /* 0x0002d40501007387 */ /* 0x0001e20000100800 */
[----:B-1----:R-:W-:-:S03]  /*30fd0*/  FMUL R2, R4, R27 ;  /* 0x0000001b04027220 */ /* 0x002fc60000400000 */
[----:B------:R1:W-:Y:S04]  /*30fe0*/  STL [R1+0x2d0], R3 ;  /* 0x0002d00301007387 */ /* 0x0003e80000100800 */
[----:B------:R1:W-:Y:S01]  /*30ff0*/  STL [R1+0x2cc], R2 ;  /* 0x0002cc0201007387 */ /* 0x0003e20000100800 */
[C---:B0-----:R-:W-:Y:S02]  /*31000*/  FMUL R5, R4.reuse, R26 ;  /* 0x0000001a04057220 */ /* 0x041fe40000400000 */
[----:B-1----:R-:W-:-:S03]  /*31010*/  FMUL R3, R4, R25 ;  /* 0x0000001904037220 */ /* 0x002fc60000400000 */
[----:B------:R-:W-:Y:S01]  /*31020*/  STL [R1+0x2c8], R5 ;  /* 0x0002c80501007387 */ /* 0x000fe20000100800 */
[----:B------:R-:W-:-:S03]  /*31030*/  FMUL R2, R4, R19 ;  /* 0x0000001304027220 */ /* 0x000fc60000400000 */
[----:B------:R-:W4:Y:S04]  /*31040*/  LDL.LU R19, [R1+0x130] ;  /* 0x0001300001137983 */ /* 0x000f280000300800 */
[----:B------:R0:W-:Y:S04]  /*31050*/  STL [R1+0x2c4], R3 ;  /* 0x0002c40301007387 */ /* 0x0001e80000100800 */
[----:B------:R5:W-:Y:S01]  /*31060*/  STL [R1+0x2c0], R2 ;  /* 0x0002c00201007387 */ /* 0x000be20000100800 */
[----:B0-----:R-:W-:-:S05]  /*31070*/  FMUL R3, R4, R24 ;  /* 0x0000001804037220 */ /* 0x001fca0000400000 */
[----:B------:R2:W-:Y:S01]  /*31080*/  STL [R1+0x1038], R3 ;  /* 0x0010380301007387 */ /* 0x0005e20000100800 */
[C---:B-----5:R-:W-:Y:S02]  /*31090*/  FMUL R2, R4.reuse, R23 ;  /* 0x0000001704027220 */ /* 0x060fe40000400000 */
[----:B------:R-:W-:-:S03]  /*310a0*/  FMUL R5, R4, R22 ;  /* 0x0000001604057220 */ /* 0x000fc60000400000 */
[----:B------:R0:W-:Y:S04]  /*310b0*/  STL [R1+0x128], R2 ;  /* 0x0001280201007387 */ /* 0x0001e80000100800 */
[----:B------:R3:W-:Y:S01]  /*310c0*/  STL [R1+0x124], R5 ;  /* 0x0001240501007387 */ /* 0x0007e20000100800 */
[----:B--2---:R-:W-:-:S03]  /*310d0*/  FMUL R3, R4, R18 ;  /* 0x0000001204037220 */ /* 0x004fc60000400000 */
[----:B------:R-:W2:Y:S01]  /*310e0*/  LDL.LU R18, [R1+0xd8] ;  /* 0x0000d80001127983 */ /* 0x000ea20000300800 */
[----:B0-----:R-:W-:-:S03]  /*310f0*/  FMUL R2, R4, R17 ;  /* 0x0000001104027220 */ /* 0x001fc60000400000 */
[----:B------:R-:W-:Y:S04]  /*31100*/  STL [R1+0x120], R3 ;  /* 0x0001200301007387 */ /* 0x000fe80000100800 */
[----:B------:R-:W5:Y:S04]  /*31110*/  LDL.LU R17, [R1+0xdc] ;  /* 0x0000dc0001117983 */ /* 0x000f680000300800 */
[----:B------:R0:W-:Y:S01]  /*31120*/  STL [R1+0x118], R2 ;  /* 0x0001180201007387 */ /* 0x0001e20000100800 */
[----:B---3--:R-:W-:-:S03]  /*31130*/  FMUL R5, R4, R21 ;  /* 0x0000001504057220 */ /* 0x008fc60000400000 */
[----:B0-----:R-:W3:Y:S04]  /*31140*/  LDL.LU R2, [R1+0xe0] ;  /* 0x0000e00001027983 */ /* 0x001ee80000300800 */
[----:B------:R0:W-:Y:S04]  /*31150*/  STL [R1+0x114], R5 ;  /* 0x0001140501007387 */ /* 0x0001e80000100800 */
[----:B------:R-:W3:Y:S01]  /*31160*/  LDL.LU R29, [R1+0xe4] ;  /* 0x0000e400011d7983 */ /* 0x000ee20000300800 */
[----:B------:R-:W-:-:S05]  /*31170*/  FMUL R3, R4, R20 ;  /* 0x0000001404037220 */ /* 0x000fca0000400000 */
[----:B------:R4:W-:Y:S04]  /*31180*/  STL [R1+0x110], R3 ;  /* 0x0001100301007387 */ /* 0x0009e80000100800 */
[----:B------:R-:W3:Y:S04]  /*31190*/  LDL.LU R15, [R1+0xe8] ;  /* 0x0000e800010f7983 */ /* 0x000ee80000300800 */
[----:B------:R-:W3:Y:S04]  /*311a0*/  LDL.LU R14, [R1+0xec] ;  /* 0x0000ec00010e7983 */ /* 0x000ee80000300800 */
[----:B------:R-:W3:Y:S04]  /*311b0*/  LDL.LU R13, [R1+0xf0] ;  /* 0x0000f000010d7983 */ /* 0x000ee80000300800 */
[----:B------:R-:W3:Y:S04]  /*311c0*/  LDL.LU R12, [R1+0xf4] ;  /* 0x0000f400010c7983 */ /* 0x000ee80000300800 */
[----:B------:R-:W3:Y:S04]  /*311d0*/  LDL.LU R11, [R1+0xf8] ;  /* 0x0000f800010b7983 */ /* 0x000ee80000300800 */
[----:B------:R-:W3:Y:S04]  /*311e0*/  LDL.LU R10, [R1+0xfc] ;  /* 0x0000fc00010a7983 */ /* 0x000ee80000300800 */
[----:B------:R-:W3:Y:S01]  /*311f0*/  LDL.LU R9, [R1+0x100] ;  /* 0x0001000001097983 */ /* 0x000ee20000300800 */
[----:B------:R1:W2:Y:S03]  /*31200*/  MUFU.RCP R0, R8 ;  /* 0x0000000800007308 */ /* 0x0002a60000001000 */
[----:B-1----:R-:W3:Y:S04]  /*31210*/  LDL.LU R8, [R1+0x11c] ;  /* 0x00011c0001087983 */ /* 0x002ee80000300800 */
[----:B------:R-:W3:Y:S04]  /*31220*/  LDL.LU R7, [R1+0x134] ;  /* 0x0001340001077983 */ /* 0x000ee80000300800 */
[----:B------:R-:W3:Y:S04]  /*31230*/  LDL.LU R6, [R1+0x140] ;  /* 0x0001400001067983 */ /* 0x000ee80000300800 */
[----:B0-----:R-:W3:Y:S01]  /*31240*/  LDL.LU R5, [R1+0x144] ;  /* 0x0001440001057983 */ /* 0x001ee20000300800 */
[----:B----4-:R-:W-:-:S03]  /*31250*/  FMUL R3, R4, R16 ;  /* 0x0000001004037220 */ /* 0x010fc60000400000 */
[----:B------:R-:W4:Y:S04]  /*31260*/  LDL.LU R4, [R1+0x148] ;  /* 0x0001480001047983 */ /* 0x000f280000300800 */
[----:B------:R-:W4:Y:S04]  /*31270*/  LDL.LU R21, [R1+0x12c] ;  /* 0x00012c0001157983 */ /* 0x000f280000300800 */
[----:B------:R-:W4:Y:S04]  /*31280*/  LDL.LU R28, [R1+0x98] ;  /* 0x00009800011c7983 */ /* 0x000f280000300800 */
[----:B------:R-:W4:Y:S04]  /*31290*/  LDL.LU R27, [R1+0x9c] ;  /* 0x00009c00011b7983 */ /* 0x000f280000300800 */
[----:B------:R-:W4:Y:S04]  /*312a0*/  LDL.LU R16, [R1+0xa0] ;  /* 0x0000a00001107983 */ /* 0x000f280000300800 */
[----:B------:R-:W-:Y:S04]  /*312b0*/  STL [R1+0x1040], R3 ;  /* 0x0010400301007387 */ /* 0x000fe80000100800 */
[----:B------:R-:W4:Y:S04]  /*312c0*/  LDL.LU R26, [R1+0xa4] ;  /* 0x0000a400011a7983 */ /* 0x000f280000300800 */
[----:B------:R-:W4:Y:S04]  /*312d0*/  LDL.LU R25, [R1+0xa8] ;  /* 0x0000a80001197983 */ /* 0x000f280000300800 */
[----:B------:R-:W4:Y:S04]  /*312e0*/  LDL.LU R23, [R1+0xac] ;  /* 0x0000ac0001177983 */ /* 0x000f280000300800 */
[----:B------:R-:W4:Y:S04]  /*312f0*/  LDL.LU R22, [R1+0xb0] ;  /* 0x0000b00001167983 */ /* 0x000f280000300800 */
[----:B------:R-:W4:Y:S01]  /*31300*/  LDL.LU R20, [R1+0xb4] ;  /* 0x0000b40001147983 */ /* 0x000f220000300800 */
[----:B------:R0:W1:Y:S03]  /*31310*/  MUFU.RCP R24, R19 ;  /* 0x0000001300187308 */ /* 0x0000660000001000 */
[----:B0-----:R-:W4:Y:S01]  /*31320*/  LDL.LU R19, [R1+0xb8] ;  /* 0x0000b80001137983 */ /* 0x001f220000300800 */
[----:B--2---:R-:W-:-:S05]  /*31330*/  FMUL R18, R0, R18 ;  /* 0x0000001200127220 */ /* 0x004fca0000400000 */
[----:B------:R0:W-:Y:S04]  /*31340*/  STL [R1+0x2bc], R18 ;  /* 0x0002bc1201007387 */ /* 0x0001e80000100800 */
[----:B0-----:R-:W2:Y:S01]  /*31350*/  LDL.LU R18, [R1+0xbc] ;  /* 0x0000bc0001127983 */ /* 0x001ea20000300800 */
[----:B-----5:R-:W-:-:S03]  /*31360*/  FMUL R3, R0, R17 ;  /* 0x0000001100037220 */ /* 0x020fc60000400000 */
[----:B------:R-:W5:Y:S04]  /*31370*/  LDL.LU R17, [R1+0xc0] ;  /* 0x0000c00001117983 */ /* 0x000f680000300800 */
[----:B------:R3:W-:Y:S02]  /*31380*/  STL [R1+0x2b8], R3 ;  /* 0x0002b80301007387 */ /* 0x0007e40000100800 */
[C---:B---3--:R-:W-:Y:S02]  /*31390*/  FMUL R3, R0.reuse, R2 ;  /* 0x0000000200037220 */ /* 0x048fe40000400000 */
[----:B------:R-:W-:-:S03]  /*313a0*/  FMUL R2, R0, R29 ;  /* 0x0000001d00027220 */ /* 0x000fc60000400000 */
[----:B------:R0:W-:Y:S04]  /*313b0*/  STL [R1+0x2b4], R3 ;  /* 0x0002b40301007387 */ /* 0x0001e80000100800 */
[----:B------:R3:W-:Y:S01]  /*313c0*/  STL [R1+0x2b0], R2 ;  /* 0x0002b00201007387 */ /* 0x0007e20000100800 */
[C---:B------:R-:W-:Y:S02]  /*313d0*/  FMUL R15, R0.reuse, R15 ;  /* 0x0000000f000f7220 */ /* 0x040fe40000400000 */
[----:B0-----:R-:W-:-:S03]  /*313e0*/  FMUL R3, R0, R14 ;  /* 0x0000000e00037220 */ /* 0x001fc60000400000 */
[----:B------:R-:W-:Y:S01]  /*313f0*/  STL [R1+0x2ac], R15 ;  /* 0x0002ac0f01007387 */ /* 0x000fe20000100800 */
[----:B---3--:R-:W-:-:S03]  /*31400*/  FMUL R2, R0, R13 ;  /* 0x0000000d00027220 */ /* 0x008fc60000400000 */
[----:B------:R-:W-:Y:S01]  /*31410*/  STL [R1+0x2a8], R3 ;  /* 0x0002a80301007387 */ /* 0x000fe20000100800 */
[----:B------:R-:W-:-:S03]  /*31420*/  FMUL R12, R0, R12 ;  /* 0x0000000c000c7220 */ /* 0x000fc60000400000 */
[----:B------:R0:W-:Y:S04]  /*31430*/  STL [R1+0x2a4], R2 ;  /* 0x0002a40201007387 */ /* 0x0001e80000100800 */
[----:B------:R-:W-:Y:S01]  /*31440*/  STL [R1+0x2a0], R12 ;  /* 0x0002a00c01007387 */ /* 0x000fe20000100800 */
[C---:B0-----:R-:W-:Y:S02]  /*31450*/  FMUL R2, R0.reuse, R10 ;  /* 0x0000000a00027220 */ /* 0x041fe40000400000 */
[----:B------:R-:W-:-:S03]  /*31460*/  FMUL R3, R0, R11 ;  /* 0x0000000b00037220 */ /* 0x000fc60000400000 */
[----:B------:R0:W-:Y:S04]  /*31470*/  STL [R1+0x1044], R2 ;  /* 0x0010440201007387 */ /* 0x0001e80000100800 */
[----:B------:R3:W-:Y:S01]  /*31480*/  STL [R1+0xf8], R3 ;  /* 0x0000f80301007387 */ /* 0x0007e20000100800 */
[----:B0-----:R-:W-:-:S05]  /*31490*/  FMUL R2, R0, R9 ;  /* 0x0000000900027220 */ /* 0x001fca0000400000 */
[----:B------:R0:W-:Y:S01]  /*314a0*/  STL [R1+0x1048], R2 ;  /* 0x0010480201007387 */ /* 0x0001e20000100800 */
[C---:B------:R-:W-:Y:S02]  /*314b0*/  FMUL R7, R0.reuse, R7 ;  /* 0x0000000700077220 */ /* 0x040fe40000400000 */
[C---:B---3--:R-:W-:Y:S02]  /*314c0*/  FMUL R3, R0.reuse, R6 ;  /* 0x0000000600037220 */ /* 0x048fe40000400000 */
[----:B0-----:R-:W-:-:S05]  /*314d0*/  FMUL R2, R0, R8 ;  /* 0x0000000800027220 */ /* 0x001fca0000400000 */
[----:B------:R0:W-:Y:S04]  /*314e0*/  STL [R1+0xec], R2 ;  /* 0x0000ec0201007387 */ /* 0x0001e80000100800 */
[----:B------:R-:W-:Y:S01]  /*314f0*/  STL [R1+0xe8], R7 ;  /* 0x0000e80701007387 */ /* 0x000fe20000100800 */
[C---:B0-----:R-:W-:Y:S02]  /*31500*/  FMUL R2, R0.reuse, R5 ;  /* 0x0000000500027220 */ /* 0x041fe40000400000 */
[----:B----4-:R-:W-:Y:S01]  /*31510*/  FMUL R0, R0, R4 ;  /* 0x0000000400007220 */ /* 0x010fe20000400000 */
[----:B------:R1:W-:Y:S04]  /*31520*/  STL [R1+0xe4], R3 ;  /* 0x0000e40301007387 */ /* 0x0003e80000100800 */
[----:B------:R0:W-:Y:S04]  /*31530*/  STL [R1+0xe0], R2 ;  /* 0x0000e00201007387 */ /* 0x0001e80000100800 */
[----:B------:R3:W-:Y:S01]  /*31540*/  STL [R1+0xdc], R0 ;  /* 0x0000dc0001007387 */ /* 0x0007e20000100800 */
[----:B-1----:R-:W-:-:S02]  /*31550*/  FMUL R3, R24, R28 ;  /* 0x0000001c18037220 */ /* 0x002fc40000400000 */
[----:B0-----:R-:W-:-:S03]  /*31560*/  FMUL R2, R24, R27 ;  /* 0x0000001b18027220 */ /* 0x001fc60000400000 */
[----:B------:R0:W-:Y:S01]  /*31570*/  STL [R1+0x29c], R3 ;  /* 0x00029c0301007387 */ /* 0x0001e20000100800 */
[----:B---3--:R-:W-:-:S03]  /*31580*/  FMUL R0, R24, R16 ;  /* 0x0000001018007220 */ /* 0x008fc60000400000 */
[----:B------:R-:W3:Y:S04]  /*31590*/  LDL.LU R16, [R1+0xc4] ;  /* 0x0000c40001107983 */ /* 0x000ee80000300800 */
[----:B------:R1:W-:Y:S01]  /*315a0*/  STL [R1+0x298], R2 ;  /* 0x0002980201007387 */ /* 0x0003e20000100800 */
[----:B0-----:R-:W-:-:S03]  /*315b0*/  FMUL R3, R24, R23 ;  /* 0x0000001718037220 */ /* 0x001fc60000400000 */
[----:B------:R0:W-:Y:S01]  /*315c0*/  STL [R1+0x294], R0 ;  /* 0x0002940001007387 */ /* 0x0001e20000100800 */
[C---:B-1----:R-:W-:Y:S02]  /*315d0*/  FMUL R2, R24.reuse, R26 ;  /* 0x0000001a18027220 */ /* 0x042fe40000400000 */
[----:B0-----:R-:W-:-:S03]  /*315e0*/  FMUL R0, R24, R25 ;  /* 0x0000001918007220 */ /* 0x001fc60000400000 */
[----:B------:R0:W-:Y:S04]  /*315f0*/  STL [R1+0x290], R2 ;  /* 0x0002900201007387 */ /* 0x0001e80000100800 */
[----:B------:R1:W-:Y:S04]  /*31600*/  STL [R1+0x28c], R0 ;  /* 0x00028c0001007387 */ /* 0x0003e80000100800 */
[----:B------:R4:W-:Y:S01]  /*31610*/  STL [R1+0x288], R3 ;  /* 0x0002880301007387 */ /* 0x0009e20000100800 */
[C---:B0-----:R-:W-:Y:S02]  /*31620*/  FMUL R2, R24.reuse, R22 ;  /* 0x0000001618027220 */ /* 0x041fe40000400000 */
[----:B-1----:R-:W-:-:S03]  /*31630*/  FMUL R0, R24, R20 ;  /* 0x0000001418007220 */ /* 0x002fc60000400000 */
[----:B------:R-:W-:Y:S01]  /*31640*/  STL [R1+0x284], R2 ;  /* 0x0002840201007387 */ /* 0x000fe20000100800 */
[----:B----4-:R-:W-:-:S05]  /*31650*/  FMUL R3, R24, R19 ;  /* 0x0000001318037220 */ /* 0x010fca0000400000 */
[----:B------:R0:W-:Y:S04]  /*31660*/  STL [R1+0x104c], R3 ;  /* 0x00104c0301007387 */ /* 0x0001e80000100800 */
[----:B------:R2:W-:Y:S04]  /*31670*/  STL [R1+0x280], R0 ;  /* 0x0002800001007387 */ /* 0x0005e80000100800 */
[----:B0-----:R-:W4:Y:S04]  /*31680*/  LDL.LU R3, [R1+0xc8] ;  /* 0x0000c80001037983 */ /* 0x001f280000300800 */
[----:B------:R-:W4:Y:S01]  /*31690*/  LDL.LU R29, [R1+0xcc] ;  /* 0x0000cc00011d7983 */ /* 0x000f220000300800 */
[----:B--2---:R-:W-:-:S05]  /*316a0*/  FMUL R0, R24, R18 ;  /* 0x0000001218007220 */ /* 0x004fca0000400000 */
[----:B------:R3:W-:Y:S04]  /*316b0*/  STL [R1+0xb4], R0 ;  /* 0x0000b40001007387 */ /* 0x0007e80000100800 */
        /* <DEDUP_REMOVED lines=10> */
[----:B-----5:R-:W-:-:S03]  /*31760*/  FMUL R2, R24, R17 ;  /* 0x0000001118027220 */ /* 0x020fc60000400000 */
        /* <DEDUP_REMOVED lines=8> */
[----:B------:R-:W-:Y:S04]  /*317f0*/  STL [R1+0x1050], R2 ;  /* 0x0010500201007387 */ /* 0x000fe80000100800 */
[----:B------:R-:W5:Y:S04]  /*31800*/  LDL.LU R20, [R1+0x18] ;  /* 0x0000180001147983 */ /* 0x000f680000300800 */
[----:B------:R-:W5:Y:S01]  /*31810*/  LDL.LU R19, [R1+0x1c] ;  /* 0x00001c0001137983 */ /* 0x000f620000300800 */
[----:B---3--:R-:W-:-:S05]  /*31820*/  FMUL R0, R24, R16 ;  /* 0x0000001018007220 */ /* 0x008fca0000400000 */
[----:B------:R0:W-:Y:S04]  /*31830*/  STL [R1+0xac], R0 ;  /* 0x0000ac0001007387 */ /* 0x0001e80000100800 */
[----:B------:R-:W3:Y:S04]  /*31840*/  LDL.LU R18, [R1+0x20] ;  /* 0x0000200001127983 */ /* 0x000ee80000300800 */
[----:B------:R-:W3:Y:S04]  /*31850*/  LDL.LU R17, [R1+0x24] ;  /* 0x0000240001117983 */ /* 0x000ee80000300800 */
[----:B------:R-:W3:Y:S04]  /*31860*/  LDL.LU R16, [R1+0x28] ;  /* 0x0000280001107983 */ /* 0x000ee80000300800 */
[----:B0-----:R-:W3:Y:S01]  /*31870*/  LDL.LU R0, [R1+0x30] ;  /* 0x0000300001007983 */ /* 0x001ee20000300800 */
[----:B----4-:R-:W-:-:S03]  /*31880*/  FMUL R2, R24, R3 ;  /* 0x0000000318027220 */ /* 0x010fc60000400000 */
[----:B------:R-:W4:Y:S01]  /*31890*/  LDL.LU R3, [R1+0x34] ;  /* 0x0000340001037983 */ /* 0x000f220000300800 */
[----:B------:R-:W-:-:S03]  /*318a0*/  FMUL R29, R24, R29 ;  /* 0x0000001d181d7220 */ /* 0x000fc60000400000 */
[----:B------:R0:W-:Y:S04]  /*318b0*/  STL [R1+0x1054], R2 ;  /* 0x0010540201007387 */ /* 0x0001e80000100800 */
[----:B0-----:R-:W3:Y:S04]  /*318c0*/  LDL.LU R2, [R1+0x2c] ;  /* 0x00002c0001027983 */ /* 0x001ee80000300800 */
[----:B------:R0:W-:Y:S04]  /*318d0*/  STL [R1+0xa4], R29 ;  /* 0x0000a41d01007387 */ /* 0x0001e80000100800 */
[----:B0-----:R-:W3:Y:S01]  /*318e0*/  LDL.LU R29, [R1+0x10f8] ;  /* 0x0010f800011d7983 */ /* 0x001ee20000300800 */
[----:B--2---:R-:W-:-:S02]  /*318f0*/  FMUL R15, R24, R15 ;  /* 0x0000000f180f7220 */ /* 0x004fc40000400000 */
[----:B------:R-:W-:-:S03]  /*31900*/  FMUL R24, R24, R14 ;  /* 0x0000000e18187220 */ /* 0x000fc60000400000 */
[----:B------:R0:W-:Y:S04]  /*31910*/  STL [R1+0xa0], R15 ;  /* 0x0000a00f01007387 */ /* 0x0001e80000100800 */
[----:B0-----:R-:W2:Y:S04]  /*31920*/  LDL.LU R15, [R1+0x10f4] ;  /* 0x0010f400010f7983 */ /* 0x001ea80000300800 */
[----:B------:R-:W2:Y:S04]  /*31930*/  LDL.LU R14, [R1+0x10f0] ;  /* 0x0010f000010e7983 */ /* 0x000ea80000300800 */
[----:B------:R0:W-:Y:S04]  /*31940*/  STL [R1+0x9c], R24 ;  /* 0x00009c1801007387 */ /* 0x0001e80000100800 */
[----:B0-----:R-:W2:Y:S01]  /*31950*/  LDL.LU R24, [R1+0x10ec] ;  /* 0x0010ec0001187983 */ /* 0x001ea20000300800 */
[----:B------:R-:W0:Y:S02]  /*31960*/  MUFU.RCP R21, R21 ;  /* 0x0000001500157308 */ /* 0x000e240000001000 */
[----:B0-----:R-:W-:-:S02]  /*31970*/  FMUL R13, R21, R13 ;  /* 0x0000000d150d7220 */ /* 0x001fc40000400000 */
[C---:B------:R-:W-:Y:S02]  /*31980*/  FMUL R12, R21.reuse, R12 ;  /* 0x0000000c150c7220 */ /* 0x040fe40000400000 */
[C---:B------:R-:W-:Y:S01]  /*31990*/  FMUL R11, R21.reuse, R11 ;  /* 0x0000000b150b7220 */ /* 0x040fe20000400000 */
[----:B------:R0:W-:Y:S01]  /*319a0*/  STL [R1+0x23c], R13 ;  /* 0x00023c0d01007387 */ /* 0x0001e20000100800 */
[C---:B------:R-:W-:Y:S02]  /*319b0*/  FMUL R10, R21.reuse, R10 ;  /* 0x0000000a150a7220 */ /* 0x040fe40000400000 */
[C---:B------:R-:W-:Y:S02]  /*319c0*/  FMUL R9, R21.reuse, R9 ;  /* 0x0000000915097220 */ /* 0x040fe40000400000 */
[C---:B------:R-:W-:Y:S01]  /*319d0*/  FMUL R8, R21.reuse, R8 ;  /* 0x0000000815087220 */ /* 0x040fe20000400000 */
[----:B0-----:R-:W4:Y:S04]  /*319e0*/  LDL.LU R13, [R1+0x10e8] ;  /* 0x0010e800010d7983 */ /* 0x001f280000300800 */
[----:B------:R0:W-:Y:S01]  /*319f0*/  STL [R1+0x238], R12 ;  /* 0x0002380c01007387 */ /* 0x0001e20000100800 */
[----:B------:R-:W-:-:S02]  /*31a00*/  FMUL R7, R21, R7 ;  /* 0x0000000715077220 */ /* 0x000fc40000400000 */
[C---:B------:R-:W-:Y:S01]  /*31a10*/  FMUL R6, R21.reuse, R6 ;  /* 0x0000000615067220 */ /* 0x040fe20000400000 */
[----:B0-----:R-:W4:Y:S04]  /*31a20*/  LDL.LU R12, [R1+0x10e4] ;  /* 0x0010e400010c7983 */ /* 0x001f280000300800 */
[----:B------:R0:W-:Y:S01]  /*31a30*/  STL [R1+0x234], R11 ;  /* 0x0002340b01007387 */ /* 0x0001e20000100800 */
[----:B-----5:R-:W-:-:S03]  /*31a40*/  FMUL R5, R21, R5 ;  /* 0x0000000515057220 */ /* 0x020fc60000400000 */
[----:B0-----:R-:W5:Y:S04]  /*31a50*/  LDL.LU R11, [R1+0x10e0] ;  /* 0x0010e000010b7983 */ /* 0x001f680000300800 */
[----:B------:R0:W-:Y:S01]  /*31a60*/  STL [R1+0x230], R10 ;  /* 0x0002300a01007387 */ /* 0x0001e20000100800 */
[----:B------:R-:W-:-:S03]  /*31a70*/  FMUL R4, R21, R4 ;  /* 0x0000000415047220 */ /* 0x000fc60000400000 */
[----:B0-----:R-:W4:Y:S04]  /*31a80*/  LDL.LU R10, [R1+0x10dc] ;  /* 0x0010dc00010a7983 */ /* 0x001f280000300800 */
        /* <DEDUP_REMOVED lines=11> */
[----:B0-----:R-:W5:Y:S04]  /*31b40*/  LDL.LU R6, [R1+0x10cc] ;  /* 0x0010cc0001067983 */ /* 0x001f680000300800 */
[----:B------:R0:W-:Y:S01]  /*31b50*/  STL [R1+0x78], R5 ;  /* 0x0000780501007387 */ /* 0x0001e20000100800 */
[----:B------:R-:W-:-:S03]  /*31b60*/  FMUL R23, R21, R23 ;  /* 0x0000001715177220 */ /* 0x000fc60000400000 */
[----:B0-----:R-:W5:Y:S04]  /*31b70*/  LDL.LU R5, [R1+0x10c8] ;  /* 0x0010c80001057983 */ /* 0x001f680000300800 */
[----:B------:R0:W-:Y:S01]  /*31b80*/  STL [R1+0x74], R4 ;  /* 0x0000740401007387 */ /* 0x0001e20000100800 */
[----:B------:R-:W-:-:S03]  /*31b90*/  FMUL R21, R21, R22 ;  /* 0x0000001615157220 */ /* 0x000fc60000400000 */
[----:B0-----:R-:W5:Y:S04]  /*31ba0*/  LDL.LU R4, [R1+0x10c4] ;  /* 0x0010c40001047983 */ /* 0x001f680000300800 */
[----:B------:R0:W-:Y:S04]  /*31bb0*/  STL [R1+0x70], R28 ;  /* 0x0000701c01007387 */ /* 0x0001e80000100800 */
        /* <DEDUP_REMOVED lines=9> */
[----:B------:R-:W5:Y:S04]  /*31c50*/  LDL.LU R22, [R1+0x10ac] ;  /* 0x0010ac0001167983 */ /* 0x000f680000300800 */
[----:B------:R0:W-:Y:S04]  /*31c60*/  STL [R1+0x5c], R21 ;  /* 0x00005c1501007387 */ /* 0x0001e80000100800 */
[----:B0-----:R-:W5:Y:S01]  /*31c70*/  LDL.LU R21, [R1+0x10a8] ;  /* 0x0010a80001157983 */ /* 0x001f620000300800 */
[----:B--2---:R-:W0:Y:S02]  /*31c80*/  MUFU.RCP R24, R24 ;  /* 0x0000001800187308 */ /* 0x004e240000001000 */
[----:B0-----:R-:W-:-:S02]  /*31c90*/  FMUL R20, R24, R20 ;  /* 0x0000001418147220 */ /* 0x001fc40000400000 */
[C---:B------:R-:W-:Y:S02]  /*31ca0*/  FMUL R19, R24.reuse, R19 ;  /* 0x0000001318137220 */ /* 0x040fe40000400000 */
[C---:B---3--:R-:W-:Y:S01]  /*31cb0*/  FMUL R18, R24.reuse, R18 ;  /* 0x0000001218127220 */ /* 0x048fe20000400000 */
[----:B------:R0:W-:Y:S01]  /*31cc0*/  STL [R1+0x208], R20 ;  /* 0x0002081401007387 */ /* 0x0001e20000100800 */
[C---:B------:R-:W-:Y:S02]  /*31cd0*/  FMUL R17, R24.reuse, R17 ;  /* 0x0000001118117220 */ /* 0x040fe40000400000 */
[C---:B------:R-:W-:Y:S01]  /*31ce0*/  FMUL R16, R24.reuse, R16 ;  /* 0x0000001018107220 */ /* 0x040fe20000400000 */
[----:B0-----:R-:W2:Y:S04]  /*31cf0*/  LDL.LU R20, [R1+0x10a4] ;  /* 0x0010a40001147983 */ /* 0x001ea80000300800 */
        /* <DEDUP_REMOVED lines=8> */
[----:B------:R-:W-:-:S05]  /*31d80*/  FMUL R2, R24, R2 ;  /* 0x0000000218027220 */ /* 0x000fca0000400000 */
[----:B------:R0:W-:Y:S01]  /*31d90*/  STL [R1+0x1b4], R2 ;  /* 0x0001b40201007387 */ /* 0x0001e20000100800 */
[----:B------:R-:W5:Y:S01]  /*31da0*/  MUFU.RCP R29, R29 ;  /* 0x0000001d001d7308 */ /* 0x000f620000001000 */
[C---:B0-----:R-:W-:Y:S02]  /*31db0*/  FMUL R2, R24.reuse, R0 ;  /* 0x0000000018027220 */ /* 0x041fe40000400000 */
[----:B------:R-:W3:Y:S04]  /*31dc0*/  LDL.LU R0, [R1+0x8] ;  /* 0x0000080001007983 */ /* 0x000ee80000300800 */
[----:B------:R4:W-:Y:S02]  /*31dd0*/  STL [R1+0x1b0], R2 ;  /* 0x0001b00201007387 */ /* 0x0009e40000100800 */
[----:B----4-:R-:W-:-:S02]  /*31de0*/  FMUL R2, R24, R3 ;  /* 0x0000000318027220 */ /* 0x010fc40000400000 */
[C---:B-----5:R-:W-:Y:S02]  /*31df0*/  FMUL R5, R29.reuse, R5 ;  /* 0x000000051d057220 */ /* 0x060fe40000400000 */
[C---:B------:R-:W-:Y:S02]  /*31e00*/  FMUL R4, R29.reuse, R4 ;  /* 0x000000041d047220 */ /* 0x040fe40000400000 */
[C---:B------:R-:W-:Y:S02]  /*31e10*/  FMUL R28, R29.reuse, R28 ;  /* 0x0000001c1d1c7220 */ /* 0x040fe40000400000 */
[C---:B------:R-:W-:Y:S02]  /*31e20*/  FMUL R27, R29.reuse, R27 ;  /* 0x0000001b1d1b7220 */ /* 0x040fe40000400000 */
[C---:B------:R-:W-:Y:S02]  /*31e30*/  FMUL R26, R29.reuse, R26 ;  /* 0x0000001a1d1a7220 */ /* 0x040fe40000400000 */
[----:B------:R-:W-:-:S02]  /*31e40*/  FMUL R25, R29, R25 ;  /* 0x000000191d197220 */ /* 0x000fc40000400000 */
[C---:B------:R-:W-:Y:S02]  /*31e50*/  FMUL R22, R24.reuse, R22 ;  /* 0x0000001618167220 */ /* 0x040fe40000400000 */
[C---:B------:R-:W-:Y:S02]  /*31e60*/  FMUL R21, R24.reuse, R21 ;  /* 0x0000001518157220 */ /* 0x040fe40000400000 */
[C---:B--2---:R-:W-:Y:S02]  /*31e70*/  FMUL R20, R24.reuse, R20 ;  /* 0x0000001418147220 */ /* 0x044fe40000400000 */
[C---:B---3--:R-:W-:Y:S02]  /*31e80*/  FMUL R19, R24.reuse, R19 ;  /* 0x0000001318137220 */ /* 0x048fe40000400000 */
[C---:B------:R-:W-:Y:S02]  /*31e90*/  FMUL R18, R24.reuse, R18 ;  /* 0x0000001218127220 */ /* 0x040fe40000400000 */
[----:B------:R-:W-:-:S02]  /*31ea0*/  FMUL R3, R24, R16 ;  /* 0x0000001018037220 */ /* 0x000fc40000400000 */
[----:B------:R-:W2:Y:S04]  /*31eb0*/  LDL.LU R16, [R1+0x1090] ;  /* 0x0010900001107983 */ /* 0x000ea80000300800 */
[----:B------:R0:W-:Y:S02]  /*31ec0*/  STL [R1+0x18c], R2 ;  /* 0x00018c0201007387 */ /* 0x0001e40000100800 */
[C---:B0-----:R-:W-:Y:S02]  /*31ed0*/  FMUL R2, R24.reuse, R17 ;  /* 0x0000001118027220 */ /* 0x041fe40000400000 */
[----:B------:R-:W3:Y:S04]  /*31ee0*/  LDL.LU R17, [R1+0x108c] ;  /* 0x00108c0001117983 */ /* 0x000ee80000300800 */
[----:B------:R0:W-:Y:S01]  /*31ef0*/  STL [R1+0x2c], R18 ;  /* 0x00002c1201007387 */ /* 0x0001e20000100800 */
[----:B------:R-:W-:-:S03]  /*31f00*/  FMUL R24, R24, R23 ;  /* 0x0000001718187220 */ /* 0x000fc60000400000 */
[----:B0-----:R-:W4:Y:S04]  /*31f10*/  LDL.LU R18, [R1+0x1088] ;  /* 0x0010880001127983 */ /* 0x001f280000300800 */
        /* <DEDUP_REMOVED lines=21> */
[----:B------:R0:W-:Y:S02]  /*32070*/  STL [R1+0x174], R5 ;  /* 0x0001740501007387 */ /* 0x0001e40000100800 */
[----:B0-----:R-:W-:-:S02]  /*32080*/  MOV R5, R29 ;  /* 0x0000001d00057202 */ /* 0x001fc40000000f00 */
[----:B------:R-:W5:Y:S03]  /*32090*/  LDL.LU R29, [R1+0x105c] ;  /* 0x00105c00011d7983 */ /* 0x000f660000300800 */
[----:B------:R-:W-:-:S05]  /*320a0*/  FMUL R6, R5, R6 ;  /* 0x0000000605067220 */ /* 0x000fca0000400000 */
[----:B------:R0:W-:Y:S02]  /*320b0*/  STL [R1+0x170], R6 ;  /* 0x0001700601007387 */ /* 0x0001e40000100800 */
[----:B0-----:R-:W-:-:S05]  /*320c0*/  MOV R6, R5 ;  /* 0x0000000500067202 */ /* 0x001fca0000000f00 */
[C---:B------:R-:W-:Y:S01]  /*320d0*/  FMUL R5, R6.reuse, R8 ;  /* 0x0000000806057220 */ /* 0x040fe20000400000 */
[----:B------:R-:W-:Y:S01]  /*320e0*/  MOV R8, R6 ;  /* 0x0000000600087202 */ /* 0x000fe20000000f00 */
[----:B------:R-:W-:-:S04]  /*320f0*/  FMUL R7, R6, R7 ;  /* 0x0000000706077220 */ /* 0x000fc80000400000 */
[C---:B------:R-:W-:Y:S01]  /*32100*/  FMUL R6, R8.reuse, R9 ;  /* 0x0000000908067220 */ /* 0x040fe20000400000 */
[----:B------:R0:W-:Y:S01]  /*32110*/  STL [R1+0x15c], R7 ;  /* 0x00015c0701007387 */ /* 0x0001e20000100800 */
[----:B------:R-:W-:-:S03]  /*32120*/  FMUL R9, R8, R13 ;  /* 0x0000000d08097220 */ /* 0x000fc60000400000 */
[----:B------:R-:W5:Y:S01]  /*32130*/  LDL.LU R13, [R1+0xc] ;  /* 0x00000c00010d7983 */ /* 0x000f620000300800 */
[----:B------:R-:W-:Y:S02]  /*32140*/  @!P6 FMUL R0, R0, 16777216 ;  /* 0x4b8000000000e820 */ /* 0x000fe40000400000 */
[C---:B0-----:R-:W-:Y:S02]  /*32150*/  FMUL R7, R8.reuse, R10 ;  /* 0x0000000a08077220 */ /* 0x041fe40000400000 */
[C---:B------:R-:W-:Y:S01]  /*32160*/  FMUL R10, R8.reuse, R11 ;  /* 0x0000000b080a7220 */ /* 0x040fe20000400000 */
[----:B------:R-:W-:Y:S01]  /*32170*/  MOV R11, R6 ;  /* 0x00000006000b7202 */ /* 0x000fe20000000f00 */
[C---:B------:R-:W-:Y:S02]  /*32180*/  FMUL R6, R8.reuse, R12 ;  /* 0x0000000c08067220 */ /* 0x040fe40000400000 */
[----:B------:R-:W-:Y:S02]  /*32190*/  IMAD.MOV.U32 R12, RZ, RZ, R5 ;  /* 0x000000ffff0c7224 */ /* 0x000fe400078e0005 */
[----:B------:R-:W-:-:S02]  /*321a0*/  FMUL R5, R8, R14 ;  /* 0x0000000e08057220 */ /* 0x000fc40000400000 */
[----:B------:R-:W-:-:S05]  /*321b0*/  FMUL R8, R8, R15 ;  /* 0x0000000f08087220 */ /* 0x000fca0000400000 */
[----:B------:R-:W-:Y:S01]  /*321c0*/  F2FP.BF16.PACK_AB R8, R5, R8 ;  /* 0x000000080508723e */ /* 0x000fe200000010ff */
[----:B--2---:R-:W-:Y:S02]  /*321d0*/  @!P6 FMUL R16, R16, 16777216 ;  /* 0x4b8000001010e820 */ /* 0x004fe40000400000 */
[----:B---3--:R-:W-:Y:S02]  /*321e0*/  @!P6 FMUL R17, R17, 16777216 ;  /* 0x4b8000001111e820 */ /* 0x008fe40000400000 */
[----:B----4-:R-:W-:Y:S02]  /*321f0*/  @!P6 FMUL R18, R18, 16777216 ;  /* 0x4b8000001212e820 */ /* 0x010fe40000400000 */
[----:B-----5:R-:W-:Y:S02]  /*32200*/  @!P6 FMUL R19, R19, 16777216 ;  /* 0x4b8000001313e820 */ /* 0x020fe40000400000 */
[----:B------:R-:W-:Y:S02]  /*32210*/  @!P6 FMUL R20, R20, 16777216 ;  /* 0x4b8000001414e820 */ /* 0x000fe40000400000 */
[----:B------:R-:W-:-:S02]  /*32220*/  @!P6 FMUL R21, R21, 16777216 ;  /* 0x4b8000001515e820 */ /* 0x000fc40000400000 */
[----:B------:R-:W-:Y:S02]  /*32230*/  @!P6 FMUL R22, R22, 16777216 ;  /* 0x4b8000001616e820 */ /* 0x000fe40000400000 */
[----:B------:R-:W-:Y:S02]  /*32240*/  @!P6 FMUL R23, R23, 16777216 ;  /* 0x4b8000001717e820 */ /* 0x000fe40000400000 */
[----:B------:R-:W-:Y:S02]  /*32250*/  @!P6 FMUL R24, R24, 16777216 ;  /* 0x4b8000001818e820 */ /* 0x000fe40000400000 */
[----:B------:R-:W-:Y:S02]  /*32260*/  @!P6 FMUL R25, R25, 16777216 ;  /* 0x4b8000001919e820 */ /* 0x000fe40000400000 */
[----:B------:R-:W-:Y:S02]  /*32270*/  @!P6 FMUL R26, R26, 16777216 ;  /* 0x4b8000001a1ae820 */ /* 0x000fe40000400000 */
[----:B------:R-:W-:-:S06]  /*32280*/  @!P6 FMUL R4, R4, 16777216 ;  /* 0x4b8000000404e820 */ /* 0x000fcc0000400000 */
[----:B------:R-:W0:Y:S01]  /*32290*/  MUFU.RCP R4, R4 ;  /* 0x0000000400047308 */ /* 0x000e220000001000 */
[----:B------:R-:W-:Y:S02]  /*322a0*/  @!P6 FMUL R28, R28, 16777216 ;  /* 0x4b8000001c1ce820 */ /* 0x000fe40000400000 */
[----:B------:R-:W-:Y:S02]  /*322b0*/  @!P6 FMUL R27, R27, 16777216 ;  /* 0x4b8000001b1be820 */ /* 0x000fe40000400000 */
[----:B------:R-:W-:Y:S02]  /*322c0*/  @!P6 FMUL R29, R29, 16777216 ;  /* 0x4b8000001d1de820 */ /* 0x000fe40000400000 */
[C---:B0-----:R-:W-:Y:S02]  /*322d0*/  FMUL R0, R4.reuse, R0 ;  /* 0x0000000004007220 */ /* 0x041fe40000400000 */
[----:B------:R-:W-:-:S03]  /*322e0*/  FMUL R14, R4, R29 ;  /* 0x0000001d040e7220 */ /* 0x000fc60000400000 */
[----:B------:R0:W-:Y:S02]  /*322f0*/  STL [R1+0xff0], R0 ;  /* 0x000ff00001007387 */ /* 0x0001e40000100800 */
[----:B0-----:R-:W-:Y:S02]  /*32300*/  FMUL R0, R4, R28 ;  /* 0x0000001c04007220 */ /* 0x001fe40000400000 */
[----:B------:R-:W-:-:S04]  /*32310*/  @!P6 FMUL R13, R13, 16777216 ;  /* 0x4b8000000d0de820 */ /* 0x000fc80000400000 */
[----:B------:R-:W-:-:S05]  /*32320*/  FMUL R13, R4, R13 ;  /* 0x0000000d040d7220 */ /* 0x000fca0000400000 */
[----:B------:R0:W-:Y:S04]  /*32330*/  STL [R1+0x40], R13 ;  /* 0x0000400d01007387 */ /* 0x0001e80000100800 */
[----:B------:R-:W-:Y:S04]  /*32340*/  STL [R1+0x38], R14 ;  /* 0x0000380e01007387 */ /* 0x000fe80000100800 */
[----:B------:R1:W-:Y:S01]  /*32350*/  STL [R1+0x14], R0 ;  /* 0x0000140001007387 */ /* 0x0003e20000100800 */
[C---:B0-----:R-:W-:Y:S02]  /*32360*/  FMUL R13, R4.reuse, R27 ;  /* 0x0000001b040d7220 */ /* 0x041fe40000400000 */
[----:B-1----:R-:W-:-:S03]  /*32370*/  FMUL R0, R4, R26 ;  /* 0x0000001a04007220 */ /* 0x002fc60000400000 */
[----:B------:R-:W-:Y:S04]  /*32380*/  STL [R1+0x10], R13 ;  /* 0x0000100d01007387 */ /* 0x000fe80000100800 */
[----:B------:R0:W-:Y:S01]  /*32390*/  STL [R1+0x1008], R0 ;  /* 0x0010080001007387 */ /* 0x0001e20000100800 */
[C---:B------:R-:W-:Y:S02]  /*323a0*/  FMUL R29, R4.reuse, R24 ;  /* 0x00000018041d7220 */ /* 0x040fe40000400000 */
[C---:B0-----:R-:W-:Y:S02]  /*323b0*/  FMUL R0, R4.reuse, R25 ;  /* 0x0000001904007220 */ /* 0x041fe40000400000 */
[----:B------:R-:W2:Y:S04]  /*323c0*/  LDL.LU R25, [R1+0x64] ;  /* 0x0000640001197983 */ /* 0x000ea80000300800 */
[----:B------:R0:W-:Y:S04]  /*323d0*/  STL [R1+0x8], R0 ;  /* 0x0000080001007387 */ /* 0x0001e80000100800 */
[----:B------:R-:W3:Y:S01]  /*323e0*/  LDL.LU R26, [R1+0x6c] ;  /* 0x00006c00011a7983 */ /* 0x000ee20000300800 */
[----:B------:R-:W-:Y:S01]  /*323f0*/  MOV R28, R12 ;  /* 0x0000000c001c7202 */ /* 0x000fe20000000f00 */
[----:B------:R-:W-:-:S02]  /*32400*/  FMUL R15, R4, R23 ;  /* 0x00000017040f7220 */ /* 0x000fc40000400000 */
[----:B0-----:R-:W4:Y:S01]  /*32410*/  LDL.LU R0, [R1+0x78] ;  /* 0x0000780001007983 */ /* 0x001f220000300800 */
[----:B------:R-:W-:-:S03]  /*32420*/  FMUL R12, R4, R17 ;  /* 0x00000011040c7220 */ /* 0x000fc60000400000 */
[----:B------:R-:W4:Y:S01]  /*32430*/  LDL.LU R27, [R1+0x74] ;  /* 0x00007400011b7983 */ /* 0x000f220000300800 */
[----:B------:R-:W-:-:S03]  /*32440*/  FMUL R16, R4, R16 ;  /* 0x0000001004107220 */ /* 0x000fc60000400000 */
[----:B------:R-:W5:Y:S01]  /*32450*/  LDL.LU R24, [R1+0x5c] ;  /* 0x00005c0001187983 */ /* 0x000f620000300800 */
[----:B------:R-:W-:-:S03]  /*32460*/  FMUL R13, R4, R19 ;  /* 0x00000013040d7220 */ /* 0x000fc60000400000 */
[----:B------:R0:W-:Y:S01]  /*32470*/  STL [R1+0x1058], R29 ;  /* 0x0010581d01007387 */ /* 0x0001e20000100800 */
[C---:B------:R-:W-:Y:S02]  /*32480*/  FMUL R18, R4.reuse, R18 ;  /* 0x0000001204127220 */ /* 0x040fe40000400000 */
[C---:B------:R-:W-:Y:S02]  /*32490*/  FMUL R22, R4.reuse, R22 ;  /* 0x0000001604167220 */ /* 0x040fe40000400000 */
[C---:B------:R-:W-:Y:S01]  /*324a0*/  FMUL R14, R4.reuse, R21 ;  /* 0x00000015040e7220 */ /* 0x040fe20000400000 */
[----:B0-----:R-:W3:Y:S01]  /*324b0*/  LDL.LU R29, [R1+0x70] ;  /* 0x00007000011d7983 */ /* 0x001ee20000300800 */
[----:B------:R-:W-:-:S03]  /*324c0*/  FMUL R4, R4, R20 ;  /* 0x0000001404047220 */ /* 0x000fc60000400000 */
[----:B------:R-:W2:Y:S01]  /*324d0*/  LDL.LU R23, [R1+0x28] ;  /* 0x0000280001177983 */ /* 0x000ea20000300800 */
[----:B------:R-:W-:-:S03]  /*324e0*/  F2FP.BF16.PACK_AB R12, R12, R16 ;  /* 0x000000100c0c723e */ /* 0x000fc600000010ff */
[----:B------:R-:W2:Y:S04]  /*324f0*/  LDL.LU R17, [R1+0x20] ;  /* 0x0000200001117983 */ /* 0x000ea80000300800 */
[----:B------:R-:W2:Y:S01]  /*32500*/  LDL.LU R19, [R1+0x2c] ;  /* 0x00002c0001137983 */ /* 0x000ea20000300800 */
[----:B------:R-:W-:-:S03]  /*32510*/  F2FP.BF16.PACK_AB R13, R13, R18 ;  /* 0x000000120d0d723e */ /* 0x000fc600000010ff */
[----:B------:R-:W2:Y:S04]  /*32520*/  LDL.LU R21, [R1+0x68] ;  /* 0x0000680001157983 */ /* 0x000ea80000300800 */
[----:B------:R-:W2:Y:S04]  /*32530*/  LDL.LU R20, [R1+0x24] ;  /* 0x0000240001147983 */ /* 0x000ea80000300800 */
[----:B------:R-:W4:Y:S04]  /*32540*/  LDL.LU R16, [R1+0x18] ;  /* 0x0000180001107983 */ /* 0x000f280000300800 */
[----:B------:R-:W5:Y:S04]  /*32550*/  LDL.LU R5, [R1+0x60] ;  /* 0x0000600001057983 */ /* 0x000f680000300800 */
[----:B------:R-:W4:Y:S01]  /*32560*/  LDL.LU R18, [R1+0x1c] ;  /* 0x00001c0001127983 */ /* 0x000f220000300800 */
[----:B------:R-:W-:-:S03]  /*32570*/  F2FP.BF16.PACK_AB R14, R14, R4 ;  /* 0x000000040e0e723e */ /* 0x000fc600000010ff */
[----:B------:R-:W0:Y:S01]  /*32580*/  S2R R4, SR_TID.X ;  /* 0x0000000000047919 */ /* 0x000e220000002100 */
[----:B------:R-:W-:Y:S02]  /*32590*/  F2FP.BF16.PACK_AB R9, R6, R9 ;  /* 0x000000090609723e */ /* 0x000fe400000010ff */
[----:B------:R-:W-:Y:S02]  /*325a0*/  MOV R6, R28 ;  /* 0x0000001c00067202 */ /* 0x000fe40000000f00 */
[----:B------:R-:W-:Y:S02]  /*325b0*/  F2FP.BF16.PACK_AB R15, R15, R22 ;  /* 0x000000160f0f723e */ /* 0x000fe400000010ff */
[----:B------:R-:W-:Y:S02]  /*325c0*/  F2FP.BF16.PACK_AB R10, R7, R10 ;  /* 0x0000000a070a723e */ /* 0x000fe400000010ff */
[----:B------:R-:W-:Y:S02]  /*325d0*/  MOV R22, R6 ;  /* 0x0000000600167202 */ /* 0x000fe40000000f00 */
[C---:B0-----:R-:W-:Y:S01]  /*325e0*/  SHF.L.U32 R28, R4.reuse, 0x5, RZ ;  /* 0x00000005041c7819 */ /* 0x041fe200000006ff */
[C---:B------:R-:W-:Y:S01]  /*325f0*/  IMAD.SHL.U32 R7, R4.reuse, 0x4, RZ ;  /* 0x0000000404077824 */ /* 0x040fe200078e00ff */
[----:B------:R-:W-:-:S02]  /*32600*/  LOP3.LUT R6, R4, 0x60, RZ, 0xc0, !PT ;  /* 0x0000006004067812 */ /* 0x000fc400078ec0ff */
[----:B------:R-:W-:Y:S02]  /*32610*/  LOP3.LUT R4, R4, 0x18, RZ, 0xc0, !PT ;  /* 0x0000001804047812 */ /* 0x000fe400078ec0ff */
[----:B------:R-:W-:Y:S02]  /*32620*/  LOP3.LUT R28, R28, 0x60, RZ, 0xc0, !PT ;  /* 0x000000601c1c7812 */ /* 0x000fe400078ec0ff */
[----:B------:R-:W-:Y:S02]  /*32630*/  LEA R4, R4, R6, 0x4 ;  /* 0x0000000604047211 */ /* 0x000fe400078e20ff */
[----:B------:R-:W-:-:S04]  /*32640*/  LOP3.LUT R28, R28, 0x70, R7, 0x78, !PT ;  /* 0x000000701c1c7812 */ /* 0x000fc800078e7807 */
[----:B------:R-:W-:Y:S02]  /*32650*/  LEA R28, R4, R28, 0x6 ;  /* 0x0000001c041c7211 */ /* 0x000fe400078e30ff */
[----:B---3--:R-:W-:Y:S02]  /*32660*/  F2FP.BF16.PACK_AB R26, R29, R26 ;  /* 0x0000001a1d1a723e */ /* 0x008fe400000010ff */
[----:B------:R-:W3:Y:S01]  /*32670*/  LDL.LU R29, [R1+0xa0] ;  /* 0x0000a000011d7983 */ /* 0x000ee20000300800 */
[----:B--2---:R-:W-:-:S03]  /*32680*/  F2FP.BF16.PACK_AB R17, R20, R17 ;  /* 0x000000111411723e */ /* 0x004fc600000010ff */
[----:B------:R-:W3:Y:S01]  /*32690*/  LDL.LU R20, [R1+0x9c] ;  /* 0x00009c0001147983 */ /* 0x000ee20000300800 */
[----:B----4-:R-:W-:Y:S02]  /*326a0*/  F2FP.BF16.PACK_AB R16, R18, R16 ;  /* 0x000000101210723e */ /* 0x010fe400000010ff */
[----:B------:R-:W-:Y:S02]  /*326b0*/  F2FP.BF16.PACK_AB R18, R19, R23 ;  /* 0x000000171312723e */ /* 0x000fe400000010ff */
[----:B------:R-:W-:Y:S02]  /*326c0*/  F2FP.BF16.PACK_AB R19, R3, R2 ;  /* 0x000000020313723e */ /* 0x000fe400000010ff */
[----:B------:R-:W2:Y:S04]  /*326d0*/  LDL.LU R2, [R1+0xe0] ;  /* 0x0000e00001027983 */ /* 0x000ea80000300800 */
[----:B------:R-:W2:Y:S01]  /*326e0*/  LDL.LU R4, [R1+0xdc] ;  /* 0x0000dc0001047983 */ /* 0x000ea20000300800 */
[----:B------:R-:W-:-:S02]  /*326f0*/  F2FP.BF16.PACK_AB R25, R21, R25 ;  /* 0x000000191519723e */ /* 0x000fc400000010ff */
[----:B-----5:R-:W-:Y:S01]  /*32700*/  F2FP.BF16.PACK_AB R24, R5, R24 ;  /* 0x000000180518723e */ /* 0x020fe200000010ff */
[----:B------:R-:W4:Y:S01]  /*32710*/  LDL.LU R21, [R1+0xa4] ;  /* 0x0000a40001157983 */ /* 0x000f220000300800 */
[----:B------:R-:W-:-:S03]  /*32720*/  F2FP.BF16.PACK_AB R11, R22, R11 ;  /* 0x0000000b160b723e */ /* 0x000fc600000010ff */
[----:B------:R-:W5:Y:S04]  /*32730*/  LDL.LU R3, [R1+0xe8] ;  /* 0x0000e80001037983 */ /* 0x000f680000300800 */
[----:B------:R-:W5:Y:S01]  /*32740*/  LDL.LU R5, [R1+0xe4] ;  /* 0x0000e40001057983 */ /* 0x000f620000300800 */
[----:B------:R-:W-:-:S03]  /*32750*/  F2FP.BF16.PACK_AB R27, R0, R27 ;  /* 0x0000001b001b723e */ /* 0x000fc600000010ff */
[----:B------:R-:W4:Y:S04]  /*32760*/  LDL.LU R22, [R1+0xac] ;  /* 0x0000ac0001167983 */ /* 0x000f280000300800 */
[----:B------:R-:W4:Y:S04]  /*32770*/  LDL.LU R6, [R1+0xec] ;  /* 0x0000ec0001067983 */ /* 0x000f280000300800 */
[----:B------:R-:W4:Y:S04]  /*32780*/  LDL.LU R23, [R1+0xb4] ;  /* 0x0000b40001177983 */ /* 0x000f280000300800 */
[----:B------:R-:W4:Y:S04]  /*32790*/  LDL.LU R7, [R1+0xf8] ;  /* 0x0000f80001077983 */ /* 0x000f280000300800 */
[----:B------:R-:W4:Y:S04]  /*327a0*/  LDL R0, [R1+0x744] ;  /* 0x0007440001007983 */ /* 0x000f280000100800 */
[----:B------:R0:W-:Y:S04]  /*327b0*/  STS.128 [R28], R12 ;  /* 0x0000000c1c007388 */ /* 0x0001e80000000c00 */
[----:B------:R1:W-:Y:S04]  /*327c0*/  STS.128 [R28+0x80], R8 ;  /* 0x000080081c007388 */ /* 0x0003e80000000c00 */
[----:B------:R1:W-:Y:S04]  /*327d0*/  STS.128 [R28+0x100], R16 ;  /* 0x000100101c007388 */ /* 0x0003e80000000c00 */
[----:B0-----:R-:W4:Y:S04]  /*327e0*/  LDL.LU R12, [R1+0x190] ;  /* 0x00019000010c7983 */ /* 0x001f280000300800 */
[----:B------:R-:W4:Y:S04]  /*327f0*/  LDL.LU R13, [R1+0x198] ;  /* 0x00019800010d7983 */ /* 0x000f280000300800 */
[----:B------:R-:W4:Y:S04]  /*32800*/  LDL.LU R14, [R1+0x1a0] ;  /* 0x0001a000010e7983 */ /* 0x000f280000300800 */
[----:B------:R-:W4:Y:S04]  /*32810*/  LDL.LU R15, [R1+0x1a8] ;  /* 0x0001a800010f7983 */ /* 0x000f280000300800 */
[----:B-1----:R-:W4:Y:S04]  /*32820*/  LDL.LU R8, [R1+0x110] ;  /* 0x0001100001087983 */ /* 0x002f280000300800 */
[----:B------:R-:W4:Y:S04]  /*32830*/  LDL.LU R9, [R1+0x114] ;  /* 0x0001140001097983 */ /* 0x000f280000300800 */
[----:B------:R-:W4:Y:S04]  /*32840*/  LDL.LU R10, [R1+0x120] ;  /* 0x00012000010a7983 */ /* 0x000f280000300800 */
[----:B------:R-:W4:Y:S04]  /*32850*/  LDL.LU R11, [R1+0x128] ;  /* 0x00012800010b7983 */ /* 0x000f280000300800 */
[----:B------:R-:W4:Y:S04]  /*32860*/  LDL.LU R16, [R1+0x1d0] ;  /* 0x0001d00001107983 */ /* 0x000f280000300800 */
[----:B------:R-:W4:Y:S04]  /*32870*/  LDL.LU R17, [R1+0x1d8] ;  /* 0x0001d80001117983 */ /* 0x000f280000300800 */
[----:B------:R-:W4:Y:S04]  /*32880*/  LDL.LU R18, [R1+0x1e4] ;  /* 0x0001e40001127983 */ /* 0x000f280000300800 */
[----:B------:R-:W4:Y:S04]  /*32890*/  LDL.LU R19, [R1+0x1e0] ;  /* 0x0001e00001137983 */ /* 0x000f280000300800 */
[----:B------:R0:W-:Y:S04]  /*328a0*/  STS.128 [R28+0x180], R24 ;  /* 0x000180181c007388 */ /* 0x0001e80000000c00 */
[----:B0-----:R-:W4:Y:S04]  /*328b0*/  LDL.LU R24, [R1+0x194] ;  /* 0x0001940001187983 */ /* 0x001f280000300800 */
[----:B------:R-:W4:Y:S04]  /*328c0*/  LDL.LU R25, [R1+0x118] ;  /* 0x0001180001197983 */ /* 0x000f280000300800 */
[----:B------:R-:W4:Y:S04]  /*328d0*/  LDL.LU R26, [R1+0x19c] ;  /* 0x00019c00011a7983 */ /* 0x000f280000300800 */
[----:B------:R-:W4:Y:S01]  /*328e0*/  LDL.LU R27, [R1+0x124] ;  /* 0x00012400011b7983 */ /* 0x000f220000300800 */
[----:B---3--:R-:W-:-:S03]  /*328f0*/  F2FP.BF16.PACK_AB R20, R29, R20 ;  /* 0x000000141d14723e */ /* 0x008fc600000010ff */
[----:B------:R-:W3:Y:S01]  /*32900*/  LDL.LU R29, [R1+0x1058] ;  /* 0x00105800011d7983 */ /* 0x000ee20000300800 */
[----:B--2---:R-:W-:-:S03]  /*32910*/  F2FP.BF16.PACK_AB R4, R2, R4 ;  /* 0x000000040204723e */ /* 0x004fc600000010ff */
[----:B------:R-:W4:Y:S02]  /*32920*/  LDL.LU R2, [R1+0x1054] ;  /* 0x0010540001027983 */ /* 0x000f240000300800 */
[----:B----4-:R-:W-:Y:S02]  /*32930*/  F2FP.BF16.PACK_AB R21, R2, R21 ;  /* 0x000000150215723e */ /* 0x010fe400000010ff */
[----:B------:R-:W2:Y:S01]  /*32940*/  LDL.LU R2, [R1+0x1050] ;  /* 0x0010500001027983 */ /* 0x000ea20000300800 */
[----:B-----5:R-:W-:-:S03]  /*32950*/  F2FP.BF16.PACK_AB R5, R3, R5 ;  /* 0x000000050305723e */ /* 0x020fc600000010ff */
[----:B------:R-:W4:Y:S01]  /*32960*/  LDL.LU R3, [R1+0x104c] ;  /* 0x00104c0001037983 */ /* 0x000f220000300800 */
[----:B--2---:R-:W-:-:S03]  /*32970*/  F2FP.BF16.PACK_AB R22, R2, R22 ;  /* 0x000000160216723e */ /* 0x004fc600000010ff */
[----:B------:R-:W2:Y:S01]  /*32980*/  LDL.LU R2, [R1+0x1048] ;  /* 0x0010480001027983 */ /* 0x000ea20000300800 */
[----:B----4-:R-:W-:Y:S02]  /*32990*/  F2FP.BF16.PACK_AB R23, R3, R23 ;  /* 0x000000170317723e */ /* 0x010fe400000010ff */
[----:B--2---:R-:W-:Y:S02]  /*329a0*/  F2FP.BF16.PACK_AB R6, R2, R6 ;  /* 0x000000060206723e */ /* 0x004fe400000010ff */
[----:B------:R-:W2:Y:S04]  /*329b0*/  LDL.LU R2, [R1+0x1044] ;  /* 0x0010440001027983 */ /* 0x000ea80000300800 */
[----:B------:R-:W4:Y:S01]  /*329c0*/  LDL.LU R3, [R1+0x1040] ;  /* 0x0010400001037983 */ /* 0x000f220000300800 */
[----:B--2---:R-:W-:-:S03]  /*329d0*/  F2FP.BF16.PACK_AB R7, R7, R2 ;  /* 0x000000020707723e */ /* 0x004fc600000010ff */
[----:B------:R-:W2:Y:S01]  /*329e0*/  LDL.LU R2, [R1+0x103c] ;  /* 0x00103c0001027983 */ /* 0x000ea20000300800 */
[----:B------:R-:W-:Y:S02]  /*329f0*/  F2FP.BF16.PACK_AB R12, R24, R12 ;  /* 0x0000000c180c723e */ /* 0x000fe400000010ff */
[----:B----4-:R-:W-:Y:S02]  /*32a00*/  F2FP.BF16.PACK_AB R8, R8, R3 ;  /* 0x000000030808723e */ /* 0x010fe400000010ff */
[----:B------:R-:W4:Y:S01]  /*32a10*/  LDL.LU R3, [R1+0x1038] ;  /* 0x0010380001037983 */ /* 0x000f220000300800 */
[----:B------:R-:W-:Y:S02]  /*32a20*/  F2FP.BF16.PACK_AB R9, R25, R9 ;  /* 0x000000091909723e */ /* 0x000fe400000010ff */
[----:B------:R-:W-:Y:S01]  /*32a30*/  F2FP.BF16.PACK_AB R13, R26, R13 ;  /* 0x0000000d1a0d723e */ /* 0x000fe200000010ff */
[----:B------:R-:W5:Y:S01]  /*32a40*/  LDL.LU R24, [R1+0x210] ;  /* 0x0002100001187983 */ /* 0x000f620000300800 */
[----:B------:R-:W-:-:S03]  /*32a50*/  F2FP.BF16.PACK_AB R10, R27, R10 ;  /* 0x0000000a1b0a723e */ /* 0x000fc600000010ff */
[----:B------:R-:W3:Y:S04]  /*32a60*/  LDL.LU R25, [R1+0x218] ;  /* 0x0002180001197983 */ /* 0x000ee80000300800 */
[----:B------:R-:W3:Y:S04]  /*32a70*/  LDL.LU R26, [R1+0x220] ;  /* 0x00022000011a7983 */ /* 0x000ee80000300800 */
[----:B------:R-:W3:Y:S01]  /*32a80*/  LDL.LU R27, [R1+0x228] ;  /* 0x00022800011b7983 */ /* 0x000ee20000300800 */
[----:B--2---:R-:W-:-:S03]  /*32a90*/  F2FP.BF16.PACK_AB R14, R2, R14 ;  /* 0x0000000e020e723e */ /* 0x004fc600000010ff */
[----:B------:R-:W2:Y:S01]  /*32aa0*/  LDL.LU R2, [R1+0x1034] ;  /* 0x0010340001027983 */ /* 0x000ea20000300800 */
[----:B----4-:R-:W-:-:S03]  /*32ab0*/  F2FP.BF16.PACK_AB R11, R3, R11 ;  /* 0x0000000b030b723e */ /* 0x010fc600000010ff */
[----:B------:R-:W4:Y:S01]  /*32ac0*/  LDL.LU R3, [R1+0x1030] ;  /* 0x0010300001037983 */ /* 0x000f220000300800 */
[----:B--2---:R-:W-:-:S03]  /*32ad0*/  F2FP.BF16.PACK_AB R15, R2, R15 ;  /* 0x0000000f020f723e */ /* 0x004fc600000010ff */
[----:B------:R-:W2:Y:S01]  /*32ae0*/  LDL.LU R2, [R1+0x102c] ;  /* 0x00102c0001027983 */ /* 0x000ea20000300800 */
[----:B----4-:R-:W-:-:S03]  /*32af0*/  F2FP.BF16.PACK_AB R16, R3, R16 ;  /* 0x000000100310723e */ /* 0x010fc600000010ff */
[----:B------:R-:W4:Y:S01]  /*32b00*/  LDL.LU R3, [R1+0x1028] ;  /* 0x0010280001037983 */ /* 0x000f220000300800 */
[----:B--2---:R-:W-:-:S03]  /*32b10*/  F2FP.BF16.PACK_AB R17, R2, R17 ;  /* 0x000000110211723e */ /* 0x004fc600000010ff */
[----:B------:R-:W4:Y:S01]  /*32b20*/  LDL.LU R2, [R1+0x1024] ;  /* 0x0010240001027983 */ /* 0x000f220000300800 */
[----:B------:R-:W-:-:S03]  /*32b30*/  F2FP.BF16.PACK_AB R18, R18, R19 ;  /* 0x000000131212723e */ /* 0x000fc600000010ff */
[----:B------:R0:W-:Y:S04]  /*32b40*/  STS.128 [R28+0x200], R20 ;  /* 0x000200141c007388 */ /* 0x0001e80000000c00 */
[----:B------:R1:W-:Y:S01]  /*32b50*/  STS.128 [R28+0x280], R4 ;  /* 0x000280041c007388 */ /* 0x0003e20000000c00 */
[----:B----4-:R-:W-:-:S03]  /*32b60*/  F2FP.BF16.PACK_AB R19, R2, R3 ;  /* 0x000000030213723e */ /* 0x010fc600000010ff */
[----:B------:R-:W2:Y:S04]  /*32b70*/  LDL.LU R2, [R1+0x1020] ;  /* 0x0010200001027983 */ /* 0x000ea80000300800 */
[----:B------:R-:W2:Y:S04]  /*32b80*/  LDL.LU R3, [R1+0x101c] ;  /* 0x00101c0001037983 */ /* 0x000ea80000300800 */
[----:B0-----:R-:W4:Y:S04]  /*32b90*/  LDL.LU R20, [R1+0x274] ;  /* 0x0002740001147983 */ /* 0x001f280000300800 */
[----:B------:R-:W4:Y:S04]  /*32ba0*/  LDL.LU R21, [R1+0x270] ;  /* 0x0002700001157983 */ /* 0x000f280000300800 */
[----:B------:R-:W2:Y:S04]  /*32bb0*/  LDL.LU R22, [R1+0x25c] ;  /* 0x00025c0001167983 */ /* 0x000ea80000300800 */
[----:B------:R-:W2:Y:S04]  /*32bc0*/  LDL.LU R23, [R1+0x258] ;  /* 0x0002580001177983 */ /* 0x000ea80000300800 */
[----:B-1----:R-:W3:Y:S04]  /*32bd0*/  LDL.LU R4, [R1+0x22c] ;  /* 0x00022c0001047983 */ /* 0x002ee80000300800 */
[----:B------:R-:W4:Y:S04]  /*32be0*/  LDL.LU R5, [R1+0x248] ;  /* 0x0002480001057983 */ /* 0x000f280000300800 */
[----:B------:R-:W4:Y:S04]  /*32bf0*/  LDL.LU R6, [R1+0x254] ;  /* 0x0002540001067983 */ /* 0x000f280000300800 */
[----:B------:R-:W4:Y:S04]  /*32c00*/  LDL.LU R7, [R1+0x250] ;  /* 0x0002500001077983 */ /* 0x000f280000300800 */
[----:B------:R0:W-:Y:S04]  /*32c10*/  STS.128 [R28+0x300], R8 ;  /* 0x000300081c007388 */ /* 0x0001e80000000c00 */
[----:B------:R1:W-:Y:S04]  /*32c20*/  STS.128 [R28+0x380], R12 ;  /* 0x0003800c1c007388 */ /* 0x0003e80000000c00 */
[----:B------:R1:W-:Y:S04]  /*32c30*/  STS.128 [R28+0x400], R16 ;  /* 0x000400101c007388 */ /* 0x0003e80000000c00 */
[----:B0-----:R-:W5:Y:S04]  /*32c40*/  LDL.LU R8, [R1+0x260] ;  /* 0x0002600001087983 */ /* 0x001f680000300800 */
[----:B------:R-:W5:Y:S04]  /*32c50*/  LDL.LU R9, [R1+0x24c] ;  /* 0x00024c0001097983 */ /* 0x000f680000300800 */
[----:B------:R-:W5:Y:S04]  /*32c60*/  LDL.LU R10, [R1+0x26c] ;  /* 0x00026c00010a7983 */ /* 0x000f680000300800 */
[----:B------:R-:W5:Y:S04]  /*32c70*/  LDL.LU R11, [R1+0x268] ;  /* 0x00026800010b7983 */ /* 0x000f680000300800 */
[----:B-1----:R-:W5:Y:S04]  /*32c80*/  LDL.LU R12, [R1+0x214] ;  /* 0x00021400010c7983 */ /* 0x002f680000300800 */
[----:B------:R-:W5:Y:S04]  /*32c90*/  LDL.LU R13, [R1+0x21c] ;  /* 0x00021c00010d7983 */ /* 0x000f680000300800 */
[----:B------:R-:W5:Y:S04]  /*32ca0*/  LDL.LU R14, [R1+0x224] ;  /* 0x00022400010e7983 */ /* 0x000f680000300800 */
[----:B------:R-:W5:Y:S04]  /*32cb0*/  LDL.LU R15, [R1+0x264] ;  /* 0x00026400010f7983 */ /* 0x000f680000300800 */
[----:B------:R-:W5:Y:S04]  /*32cc0*/  LDL.LU R16, [R1+0x32c] ;  /* 0x00032c0001107983 */ /* 0x000f680000300800 */
[----:B------:R-:W5:Y:S01]  /*32cd0*/  LDL.LU R17, [R1+0x328] ;  /* 0x0003280001117983 */ /* 0x000f620000300800 */
[----:B---3--:R-:W-:-:S02]  /*32ce0*/  F2FP.BF16.PACK_AB R27, R4, R27 ;  /* 0x0000001b041b723e */ /* 0x008fc400000010ff */
[----:B--2---:R-:W-:Y:S02]  /*32cf0*/  F2FP.BF16.PACK_AB R4, R3, R2 ;  /* 0x000000020304723e */ /* 0x004fe400000010ff */
[----:B------:R-:W2:Y:S04]  /*32d00*/  LDL.LU R3, [R1+0x1018] ;  /* 0x0010180001037983 */ /* 0x000ea80000300800 */
[----:B------:R-:W2:Y:S04]  /*32d10*/  LDL.LU R2, [R1+0x1014] ;  /* 0x0010140001027983 */ /* 0x000ea80000300800 */
[----:B------:R-:W3:Y:S01]  /*32d20*/  LDL.LU R18, [R1+0x314] ;  /* 0x0003140001127983 */ /* 0x000ee20000300800 */
[----:B----4-:R-:W-:-:S02]  /*32d30*/  F2FP.BF16.PACK_AB R6, R6, R7 ;  /* 0x000000070606723e */ /* 0x010fc400000010ff */
[----:B------:R-:W-:Y:S02]  /*32d40*/  F2FP.BF16.PACK_AB R7, R22, R23 ;  /* 0x000000171607723e */ /* 0x000fe400000010ff */
[----:B-----5:R-:W-:Y:S02]  /*32d50*/  F2FP.BF16.PACK_AB R5, R9, R5 ;  /* 0x000000050905723e */ /* 0x020fe400000010ff */
[----:B------:R-:W-:Y:S02]  /*32d60*/  F2FP.BF16.PACK_AB R9, R10, R11 ;  /* 0x0000000b0a09723e */ /* 0x000fe400000010ff */
[----:B------:R-:W-:Y:S02]  /*32d70*/  F2FP.BF16.PACK_AB R10, R20, R21 ;  /* 0x00000015140a723e */ /* 0x000fe400000010ff */
[----:B------:R-:W-:Y:S02]  /*32d80*/  F2FP.BF16.PACK_AB R24, R12, R24 ;  /* 0x000000180c18723e */ /* 0x000fe400000010ff */
[----:B------:R-:W-:-:S02]  /*32d90*/  F2FP.BF16.PACK_AB R25, R13, R25 ;  /* 0x000000190d19723e */ /* 0x000fc400000010ff */
[----:B------:R-:W-:Y:S02]  /*32da0*/  F2FP.BF16.PACK_AB R26, R14, R26 ;  /* 0x0000001a0e1a723e */ /* 0x000fe400000010ff */
[----:B------:R-:W3:Y:S04]  /*32db0*/  LDL.LU R14, [R1+0x310] ;  /* 0x00031000010e7983 */ /* 0x000ee80000300800 */
[----:B------:R-:W4:Y:S01]  /*32dc0*/  LDL.LU R20, [R1+0x334] ;  /* 0x0003340001147983 */ /* 0x000f220000300800 */
[----:B------:R-:W-:-:S03]  /*32dd0*/  F2FP.BF16.PACK_AB R8, R15, R8 ;  /* 0x000000080f08723e */ /* 0x000fc600000010ff */
[----:B------:R-:W4:Y:S04]  /*32de0*/  LDL.LU R22, [R1+0x330] ;  /* 0x0003300001167983 */ /* 0x000f280000300800 */
[----:B------:R0:W-:Y:S04]  /*32df0*/  STS.128 [R28+0x480], R24 ;  /* 0x000480181c007388 */ /* 0x0001e80000000c00 */
[----:B------:R1:W-:Y:S01]  /*32e00*/  STS.128 [R28+0x500], R4 ;  /* 0x000500041c007388 */ /* 0x0003e20000000c00 */
[----:B--2---:R-:W-:-:S03]  /*32e10*/  F2FP.BF16.PACK_AB R11, R2, R3 ;  /* 0x00000003020b723e */ /* 0x004fc600000010ff */
[----:B------:R-:W2:Y:S04]  /*32e20*/  LDL.LU R2, [R1+0x1010] ;  /* 0x0010100001027983 */ /* 0x000ea80000300800 */
[----:B------:R-:W5:Y:S04]  /*32e30*/  LDL.LU R3, [R1+0x100c] ;  /* 0x00100c0001037983 */ /* 0x000f680000300800 */
[----:B------:R-:W2:Y:S04]  /*32e40*/  LDL.LU R19, [R1+0x320] ;  /* 0x0003200001137983 */ /* 0x000ea80000300800 */
[----:B------:R-:W2:Y:S04]  /*32e50*/  LDL.LU R15, [R1+0x33c] ;  /* 0x00033c00010f7983 */ /* 0x000ea80000300800 */
[----:B------:R-:W2:Y:S04]  /*32e60*/  LDL.LU R23, [R1+0x338] ;  /* 0x0003380001177983 */ /* 0x000ea80000300800 */
[----:B0-----:R-:W2:Y:S04]  /*32e70*/  LDL.LU R24, [R1+0x31c] ;  /* 0x00031c0001187983 */ /* 0x001ea80000300800 */
[----:B------:R-:W2:Y:S04]  /*32e80*/  LDL.LU R25, [R1+0x318] ;  /* 0x0003180001197983 */ /* 0x000ea80000300800 */
[----:B------:R-:W2:Y:S04]  /*32e90*/  LDL.LU R26, [R1+0x30c] ;  /* 0x00030c00011a7983 */ /* 0x000ea80000300800 */
[----:B------:R-:W2:Y:S04]  /*32ea0*/  LDL.LU R27, [R1+0x308] ;  /* 0x00030800011b7983 */ /* 0x000ea80000300800 */
[----:B-1----:R-:W2:Y:S04]  /*32eb0*/  LDL R7, [R1+0x780] ;  /* 0x0007800001077983 */ /* 0x002ea80000100800 */
[----:B------:R-:W3:Y:S04]  /*32ec0*/  LDL.LU R4, [R1+0x304] ;  /* 0x0003040001047983 */ /* 0x000ee80000300800 */
[----:B------:R-:W3:Y:S01]  /*32ed0*/  LDL.LU R5, [R1+0x300] ;  /* 0x0003000001057983 */ /* 0x000ee20000300800 */
[----:B------:R-:W-:-:S02]  /*32ee0*/  ISETP.GE.U32.AND P0, PT, R0, 0x7f800000, PT ;  /* 0x7f8000000000780c */ /* 0x000fc40003f06070 */
[----:B------:R-:W-:-:S05]  /*32ef0*/  MOV R21, c[0x0][0x1c8] ;  /* 0x0000720000157a02 */ /* 0x000fca0000000f00 */
[----:B------:R-:W-:-:S06]  /*32f00*/  IMAD.SHL.U32 R13, R21, 0x2, RZ ;  /* 0x00000002150d7824 */ /* 0x000fcc00078e00ff */
[----:B------:R-:W-:Y:S01]  /*32f10*/  @P0 MOV R12, 0x7f800000 ;  /* 0x7f800000000c0802 */ /* 0x000fe20000000f00 */
[----:B------:R0:W-:Y:S02]  /*32f20*/  STS.128 [R28+0x580], R8 ;  /* 0x000580081c007388 */ /* 0x0001e40000000c00 */
[----:B0-----:R-:W-:Y:S02]  /*32f30*/  F2FP.BF16.PACK_AB R9, R16, R17 ;  /* 0x000000111009723e */ /* 0x001fe400000010ff */
[----:B--2---:R-:W-:Y:S02]  /*32f40*/  @P0 FFMA.FTZ R7, R0, R12, +INF ;  /* 0x7f80000000070423 */ /* 0x004fe4000001000c */
[----:B------:R-:W2:Y:S04]  /*32f50*/  LDL.LU R0, [R1+0x1008] ;  /* 0x0010080001007983 */ /* 0x000ea80000300800 */
[----:B------:R5:W-:Y:S01]  /*32f60*/  @P0 STL [R1+0x780], R7 ;  /* 0x0007800701000387 */ /* 0x000be20000100800 */
[----:B------:R-:W-:Y:S01]  /*32f70*/  IADD3 R6, P0, R13, R2, RZ ;  /* 0x000000020d067210 */ /* 0x000fe20007f1e0ff */
[----:B------:R-:W-:Y:S01]  /*32f80*/  IMAD R12, R21, 0x6, RZ ;  /* 0x00000006150c7824 */ /* 0x000fe200078e02ff */
[----:B---3--:R-:W-:-:S02]  /*32f90*/  F2FP.BF16.PACK_AB R4, R4, R5 ;  /* 0x000000050404723e */ /* 0x008fc400000010ff */
[C---:B-----5:R-:W-:Y:S02]  /*32fa0*/  LEA.HI.X.SX32 R7, R21.reuse, R3, 0x1, P0 ;  /* 0x0000000315077211 */ /* 0x060fe400000f0eff */
[----:B------:R-:W-:-:S03]  /*32fb0*/  LEA R10, P0, R21, R2, 0x2 ;  /* 0x00000002150a7211 */ /* 0x000fc600078010ff */
[----:B------:R0:W-:Y:S01]  /*32fc0*/  STL.64 [R1+0x150], R6 ;  /* 0x0001500601007387 */ /* 0x0001e20000100a00 */
[----:B------:R-:W-:Y:S02]  /*32fd0*/  LEA.HI.X.SX32 R11, R13, R3, 0x1, P0 ;  /* 0x000000030d0b7211 */ /* 0x000fe400000f0eff */
[----:B------:R-:W-:Y:S02]  /*32fe0*/  IADD3 R16, P0, R12, R2, RZ ;  /* 0x000000020c107210 */ /* 0x000fe40007f1e0ff */
[----:B------:R-:W-:Y:S02]  /*32ff0*/  F2FP.BF16.PACK_AB R5, R26, R27 ;  /* 0x0000001b1a05723e */ /* 0x000fe400000010ff */
[----:B------:R-:W3:Y:S01]  /*33000*/  LDL.LU R26, [R1+0x69c] ;  /* 0x00069c00011a7983 */ /* 0x000ee20000300800 */
[----:B0-----:R-:W-:-:S03]  /*33010*/  IMAD R7, R21, 0x3, RZ ;  /* 0x0000000315077824 */ /* 0x001fc600078e02ff */
[----:B------:R0:W-:Y:S04]  /*33020*/  STL.64 [R1+0x148], R10 ;  /* 0x0001480a01007387 */ /* 0x0001e80000100a00 */
[----:B------:R-:W3:Y:S01]  /*33030*/  LDL.LU R27, [R1+0x698] ;  /* 0x00069800011b7983 */ /* 0x000ee20000300800 */
[----:B------:R-:W-:-:S03]  /*33040*/  LEA.HI.X.SX32 R17, R7, R3, 0x1, P0 ;  /* 0x0000000307117211 */ /* 0x000fc600000f0eff */
[----:B------:R-:W5:Y:S01]  /*33050*/  LDL.LU R7, [R1+0x324] ;  /* 0x0003240001077983 */ /* 0x000f620000300800 */
[----:B------:R-:W-:Y:S02]  /*33060*/  F2FP.BF16.PACK_AB R8, R24, R25 ;  /* 0x000000191808723e */ /* 0x000fe400000010ff */
[C---:B------:R-:W-:Y:S02]  /*33070*/  LEA R24, P0, R21.reuse, R2, 0x3 ;  /* 0x0000000215187211 */ /* 0x040fe400078018ff */
[C---:B0-----:R-:W-:Y:S01]  /*33080*/  SHF.L.U32 R11, R21.reuse, 0x2, RZ ;  /* 0x00000002150b7819 */ /* 0x041fe200000006ff */
[----:B------:R0:W-:Y:S01]  /*33090*/  STL.64 [R1+0x140], R16 ;  /* 0x0001401001007387 */ /* 0x0001e20000100a00 */
[----:B------:R-:W-:Y:S01]  /*330a0*/  F2FP.BF16.PACK_AB R6, R18, R14 ;  /* 0x0000000e1206723e */ /* 0x000fe200000010ff */
[----:B------:R-:W-:Y:S01]  /*330b0*/  IMAD R13, R21, 0xa, RZ ;  /* 0x0000000a150d7824 */ /* 0x000fe200078e02ff */
[----:B------:R-:W-:Y:S02]  /*330c0*/  LEA.HI.X.SX32 R25, R11, R3, 0x1, P0 ;  /* 0x000000030b197211 */ /* 0x000fe400000f0eff */
[----:B----4-:R-:W-:Y:S01]  /*330d0*/  F2FP.BF16.PACK_AB R10, R20, R22 ;  /* 0x00000016140a723e */ /* 0x010fe200000010ff */
[----:B0-----:R-:W4:Y:S01]  /*330e0*/  LDL.LU R17, [R1+0x6b8] ;  /* 0x0006b80001117983 */ /* 0x001f220000300800 */
[----:B------:R-:W-:-:S03]  /*330f0*/  IMAD R16, R21, 0x5, RZ ;  /* 0x0000000515107824 */ /* 0x000fc600078e02ff */
[----:B------:R-:W2:Y:S04]  /*33100*/  LDL.LU R18, [R1+0x6a0] ;  /* 0x0006a00001127983 */ /* 0x000ea80000300800 */
[----:B------:R-:W2:Y:S04]  /*33110*/  LDL.LU R20, [R1+0x6cc] ;  /* 0x0006cc0001147983 */ /* 0x000ea80000300800 */
[----:B------:R-:W2:Y:S04]  /*33120*/  LDL.LU R22, [R1+0x6c8] ;  /* 0x0006c80001167983 */ /* 0x000ea80000300800 */
[----:B------:R0:W-:Y:S01]  /*33130*/  STL.64 [R1+0x138], R24 ;  /* 0x0001381801007387 */ /* 0x0001e20000100a00 */
[----:B------:R-:W-:-:S02]  /*33140*/  F2FP.BF16.PACK_AB R11, R15, R23 ;  /* 0x000000170f0b723e */ /* 0x000fc400000010ff */
[----:B0-----:R-:W-:-:S04]  /*33150*/  IADD3 R24, P0, R13, R2, RZ ;  /* 0x000000020d187210 */ /* 0x001fc80007f1e0ff */
[----:B------:R-:W-:Y:S02]  /*33160*/  LEA.HI.X.SX32 R25, R16, R3, 0x1, P0 ;  /* 0x0000000310197211 */ /* 0x000fe400000f0eff */
[----:B-----5:R-:W-:Y:S02]  /*33170*/  F2FP.BF16.PACK_AB R7, R7, R19 ;  /* 0x000000130707723e */ /* 0x020fe400000010ff */
[----:B------:R-:W5:Y:S04]  /*33180*/  LDL.LU R19, [R1+0x6ac] ;  /* 0x0006ac0001137983 */ /* 0x000f680000300800 */
[----:B------:R-:W5:Y:S04]  /*33190*/  LDL.LU R23, [R1+0x6a8] ;  /* 0x0006a80001177983 */ /* 0x000f680000300800 */
[----:B------:R-:W-:Y:S04]  /*331a0*/  STL.64 [R1+0x130], R24 ;  /* 0x0001301801007387 */ /* 0x000fe80000100a00 */
[----:B------:R0:W-:Y:S04]  /*331b0*/  STS.128 [R28+0x600], R4 ;  /* 0x000600041c007388 */ /* 0x0001e80000000c00 */
[----:B0-----:R-:W4:Y:S01]  /*331c0*/  LDL.LU R7, [R1+0x6bc] ;  /* 0x0006bc0001077983 */ /* 0x001f220000300800 */
[----:B------:R-:W-:-:S02]  /*331d0*/  IMAD R14, R21, 0xc, RZ ;  /* 0x0000000c150e7824 */ /* 0x000fc400078e02ff */
[----:B------:R-:W-:-:S03]  /*331e0*/  IMAD R15, R21, 0xe, RZ ;  /* 0x0000000e150f7824 */ /* 0x000fc600078e02ff */
[-C--:B------:R-:W-:Y:S01]  /*331f0*/  IADD3 R24, P0, R14, R2.reuse, RZ ;  /* 0x000000020e187210 */ /* 0x080fe20007f1e0ff */
[----:B------:R0:W-:Y:S01]  /*33200*/  STS.128 [R28+0x680], R8 ;  /* 0x000680081c007388 */ /* 0x0001e20000000c00 */
[C---:B------:R-:W-:Y:S02]  /*33210*/  IMAD R5, R21.reuse, 0x7, RZ ;  /* 0x0000000715057824 */ /* 0x040fe400078e02ff */
[----:B------:R-:W-:Y:S02]  /*33220*/  LEA.HI.X.SX32 R25, R12, R3, 0x1, P0 ;  /* 0x000000030c197211 */ /* 0x000fe400000f0eff */
[----:B---3--:R-:W-:Y:S01]  /*33230*/  F2FP.BF16.PACK_AB R4, R26, R27 ;  /* 0x0000001b1a04723e */ /* 0x008fe200000010ff */
[C---:B------:R-:W-:Y:S01]  /*33240*/  IMAD R16, R21.reuse, 0x12, RZ ;  /* 0x0000001215107824 */ /* 0x040fe200078e02ff */
[----:B------:R-:W-:Y:S02]  /*33250*/  SHF.L.U32 R6, R21, 0x3, RZ ;  /* 0x0000000315067819 */ /* 0x000fe400000006ff */
[-C--:B0-----:R-:W-:Y:S01]  /*33260*/  IADD3 R8, P0, R15, R2.reuse, RZ ;  /* 0x000000020f087210 */ /* 0x081fe20007f1e0ff */
[----:B------:R-:W3:Y:S03]  /*33270*/  LDL.LU R11, [R1+0x6a4] ;  /* 0x0006a400010b7983 */ /* 0x000ee60000300800 */
[----:B------:R-:W-:Y:S01]  /*33280*/  LEA.HI.X.SX32 R9, R5, R3, 0x1, P0 ;  /* 0x0000000305097211 */ /* 0x000fe200000f0eff */
[----:B------:R0:W-:Y:S01]  /*33290*/  STL.64 [R1+0x1000], R28 ;  /* 0x0010001c01007387 */ /* 0x0001e20000100a00 */
[----:B------:R-:W-:-:S03]  /*332a0*/  LEA R26, P0, R21, R2, 0x4 ;  /* 0x00000002151a7211 */ /* 0x000fc600078020ff */
[----:B------:R-:W3:Y:S04]  /*332b0*/  LDL.LU R10, [R1+0x6d8] ;  /* 0x0006d800010a7983 */ /* 0x000ee80000300800 */
[----:B------:R1:W-:Y:S01]  /*332c0*/  STL.64 [R1+0x128], R24 ;  /* 0x0001281801007387 */ /* 0x0003e20000100a00 */
[----:B------:R-:W-:Y:S02]  /*332d0*/  LEA.HI.X.SX32 R27, R6, R3, 0x1, P0 ;  /* 0x00000003061b7211 */ /* 0x000fe400000f0eff */
[----:B0-----:R-:W-:Y:S01]  /*332e0*/  IADD3 R28, P0, R16, R2, RZ ;  /* 0x00000002101c7210 */ /* 0x001fe20007f1e0ff */
[----:B-1----:R-:W3:Y:S04]  /*332f0*/  LDL.LU R24, [R1+0x6b0] ;  /* 0x0006b00001187983 */ /* 0x002ee80000300800 */
[----:B------:R-:W3:Y:S04]  /*33300*/  LDL.LU R12, [R1+0x6ec] ;  /* 0x0006ec00010c7983 */ /* 0x000ee80000300800 */
[----:B------:R-:W3:Y:S04]  /*33310*/  LDL.LU R25, [R1+0x6e8] ;  /* 0x0006e80001197983 */ /* 0x000ee80000300800 */
[----:B------:R2:W-:Y:S04]  /*33320*/  STL.64 [R1+0x120], R8 ;  /* 0x0001200801007387 */ /* 0x0005e80000100a00 */
[----:B------:R0:W-:Y:S01]  /*33330*/  STL.64 [R1+0x118], R26 ;  /* 0x0001181a01007387 */ /* 0x0001e20000100a00 */
[----:B--2---:R-:W-:-:S03]  /*33340*/  F2FP.BF16.PACK_AB R9, R20, R22 ;  /* 0x000000161409723e */ /* 0x004fc600000010ff */
[----:B0-----:R-:W2:Y:S04]  /*33350*/  LDL.LU R26, [R1+0x8] ;  /* 0x00000800011a7983 */ /* 0x001ea80000300800 */
[----:B------:R-:W2:Y:S04]  /*33360*/  LDL.LU R27, [R1+0x10] ;  /* 0x00001000011b7983 */ /* 0x000ea80000300800 */
[----:B------:R-:W2:Y:S04]  /*33370*/  LDL.LU R20, [R1+0x38] ;  /* 0x0000380001147983 */ /* 0x000ea80000300800 */
[----:B------:R-:W2:Y:S01]  /*33380*/  LDL.LU R22, [R1+0x14] ;  /* 0x0000140001167983 */ /* 0x000ea20000300800 */
[----:B-----5:R-:W-:-:S02]  /*33390*/  F2FP.BF16.PACK_AB R6, R19, R23 ;  /* 0x000000171306723e */ /* 0x020fc400000010ff */
[----:B----4-:R-:W-:Y:S01]  /*333a0*/  F2FP.BF16.PACK_AB R8, R7, R17 ;  /* 0x000000110708723e */ /* 0x010fe200000010ff */
[C---:B------:R-:W-:Y:S02]  /*333b0*/  IMAD R7, R21.reuse, 0x9, RZ ;  /* 0x0000000915077824 */ /* 0x040fe400078e02ff */
[----:B------:R-:W-:-:S03]  /*333c0*/  IMAD R17, R21, 0x14, RZ ;  /* 0x0000001415117824 */ /* 0x000fc600078e02ff */
[----:B------:R-:W-:Y:S02]  /*333d0*/  LEA.HI.X.SX32 R29, R7, R3, 0x1, P0 ;  /* 0x00000003071d7211 */ /* 0x000fe400000f0eff */
[----:B------:R-:W4:Y:S04]  /*333e0*/  LDL.LU R7, [R1+0x6b4] ;  /* 0x0006b40001077983 */ /* 0x000f280000300800 */
[----:B------:R0:W-:Y:S04]  /*333f0*/  STL.64 [R1+0x110], R28 ;  /* 0x0001101c01007387 */ /* 0x0001e80000100a00 */
[----:B------:R-:W-:Y:S04]  /*33400*/  STL.64 [R1+0xff8], R16 ;  /* 0x000ff81001007387 */ /* 0x000fe80000100a00 */
[----:B------:R-:W5:Y:S01]  /*33410*/  LDL.LU R23, [R1+0x40] ;  /* 0x0000400001177983 */ /* 0x000f620000300800 */
[----:B0-----:R-:W-:-:S04]  /*33420*/  IADD3 R28, P0, R17, R2, RZ ;  /* 0x00000002111c7210 */ /* 0x001fc80007f1e0ff */
[----:B------:R-:W-:-:S05]  /*33430*/  LEA.HI.X.SX32 R29, R13, R3, 0x1, P0 ;  /* 0x000000030d1d7211 */ /* 0x000fca00000f0eff */
[----:B------:R0:W-:Y:S04]  /*33440*/  STL.64 [R1+0x108], R28 ;  /* 0x0001081c01007387 */ /* 0x0001e80000100a00 */
[----:B0-----:R-:W2:Y:S04]  /*33450*/  LDL.LU.64 R28, [R1+0x1000] ;  /* 0x00100000011c7983 */ /* 0x001ea80000300a00 */
[----:B------:R-:W2:Y:S01]  /*33460*/  LDL.LU R13, [R1+0x6dc] ;  /* 0x0006dc00010d7983 */ /* 0x000ea20000300800 */
[----:B---3--:R-:W-:Y:S01]  /*33470*/  F2FP.BF16.PACK_AB R5, R11, R18 ;  /* 0x000000120b05723e */ /* 0x008fe200000010ff */
[----:B------:R-:W-:-:S02]  /*33480*/  IMAD R18, R21, 0x16, RZ ;  /* 0x0000001615127824 */ /* 0x000fc400078e02ff */
[----:B------:R-:W-:-:S03]  /*33490*/  IMAD R11, R21, 0xb, RZ ;  /* 0x0000000b150b7824 */ /* 0x000fc600078e02ff */
[----:B------:R-:W-:Y:S01]  /*334a0*/  IADD3 R16, P0, R18, R2, RZ ;  /* 0x0000000212107210 */ /* 0x000fe20007f1e0ff */
[----:B------:R-:W-:-:S03]  /*334b0*/  IMAD R19, R21, 0x18, RZ ;  /* 0x0000001815137824 */ /* 0x000fc600078e02ff */
[----:B------:R-:W-:-:S05]  /*334c0*/  LEA.HI.X.SX32 R17, R11, R3, 0x1, P0 ;  /* 0x000000030b117211 */ /* 0x000fca00000f0eff */
[----:B------:R0:W-:Y:S01]  /*334d0*/  STL.64 [R1+0x100], R16 ;  /* 0x0001001001007387 */ /* 0x0001e20000100a00 */
[----:B------:R-:W-:Y:S01]  /*334e0*/  F2FP.BF16.PACK_AB R11, R12, R25 ;  /* 0x000000190c0b723e */ /* 0x000fe200000010ff */
[----:B------:R-:W-:Y:S02]  /*334f0*/  IMAD R12, R21, 0xd, RZ ;  /* 0x0000000d150c7824 */ /* 0x000fe400078e02ff */
[----:B------:R-:W-:Y:S01]  /*33500*/  STL.64 [R1+0xfd8], R18 ;  /* 0x000fd81201007387 */ /* 0x000fe20000100a00 */
[----:B0-----:R-:W-:-:S04]  /*33510*/  IADD3 R16, P0, R19, R2, RZ ;  /* 0x0000000213107210 */ /* 0x001fc80007f1e0ff */
[----:B------:R-:W-:-:S05]  /*33520*/  LEA.HI.X.SX32 R17, R14, R3, 0x1, P0 ;  /* 0x000000030e117211 */ /* 0x000fca00000f0eff */
[----:B------:R0:W-:Y:S04]  /*33530*/  STL.64 [R1+0xf8], R16 ;  /* 0x0000f81001007387 */ /* 0x0001e80000100a00 */
[----:B0-----:R-:W3:Y:S01]  /*33540*/  LDL.LU.64 R16, [R1+0xff8] ;  /* 0x000ff80001107983 */ /* 0x001ee20000300a00 */
[----:B----4-:R-:W-:Y:S01]  /*33550*/  F2FP.BF16.PACK_AB R7, R7, R24 ;  /* 0x000000180707723e */ /* 0x010fe200000010ff */
[----:B------:R-:W-:-:S05]  /*33560*/  IMAD R24, R21, 0x1a, RZ ;  /* 0x0000001a15187824 */ /* 0x000fca00078e02ff */
[----:B------:R-:W-:-:S04]  /*33570*/  IADD3 R18, P0, R24, R2, RZ ;  /* 0x0000000218127210 */ /* 0x000fc80007f1e0ff */
[----:B------:R-:W-:-:S05]  /*33580*/  LEA.HI.X.SX32 R19, R12, R3, 0x1, P0 ;  /* 0x000000030c137211 */ /* 0x000fca00000f0eff */
[----:B------:R-:W-:Y:S01]  /*33590*/  STL.64 [R1+0xf0], R18 ;  /* 0x0000f01201007387 */ /* 0x000fe20000100a00 */
[----:B--2---:R-:W-:Y:S01]  /*335a0*/  F2FP.BF16.PACK_AB R10, R13, R10 ;  /* 0x0000000a0d0a723e */ /* 0x004fe200000010ff */
[----:B------:R-:W-:Y:S02]  /*335b0*/  IMAD R13, R21, 0x1c, RZ ;  /* 0x0000001c150d7824 */ /* 0x000fe400078e02ff */
[----:B------:R0:W-:Y:S03]  /*335c0*/  STS.128 [R28+0x700], R4 ;  /* 0x000700041c007388 */ /* 0x0001e60000000c00 */
[----:B0-----:R-:W-:Y:S02]  /*335d0*/  IADD3 R6, P0, R13, R2, RZ ;  /* 0x000000020d067210 */ /* 0x001fe40007f1e0ff */
[----:B------:R-:W-:Y:S02]  /*335e0*/  F2FP.BF16.PACK_AB R13, R27, R0 ;  /* 0x000000001b0d723e */ /* 0x000fe400000010ff */
[----:B------:R-:W5:Y:S01]  /*335f0*/  LDL.LU R0, [R1+0xff0] ;  /* 0x000ff00001007983 */ /* 0x000f620000300800 */
[----:B------:R-:W-:Y:S01]  /*33600*/  LEA.HI.X.SX32 R7, R15, R3, 0x1, P0 ;  /* 0x000000030f077211 */ /* 0x000fe200000f0eff */
[----:B------:R-:W-:-:S02]  /*33610*/  IMAD R14, R21, 0x1e, RZ ;  /* 0x0000001e150e7824 */ /* 0x000fc400078e02ff */
[----:B------:R-:W-:Y:S02]  /*33620*/  IMAD R4, R21, 0xf, RZ ;  /* 0x0000000f15047824 */ /* 0x000fe400078e02ff */
[----:B------:R0:W-:Y:S01]  /*33630*/  STL.64 [R1+0xe8], R6 ;  /* 0x0000e80601007387 */ /* 0x0001e20000100a00 */
[----:B------:R-:W-:-:S03]  /*33640*/  F2FP.BF16.PACK_AB R12, R26, R29 ;  /* 0x0000001d1a0c723e */ /* 0x000fc600000010ff */
[----:B------:R-:W-:Y:S04]  /*33650*/  STS.128 [R28+0x780], R8 ;  /* 0x000780081c007388 */ /* 0x000fe80000000c00 */
[----:B------:R-:W-:Y:S01]  /*33660*/  BAR.SYNC.DEFER_BLOCKING 0x0 ;  /* 0x0000000000007b1d */ /* 0x000fe20000010000 */
[----:B0-----:R-:W-:-:S04]  /*33670*/  IADD3 R6, P0, R14, R2, RZ ;  /* 0x000000020e067210 */ /* 0x001fc80007f1e0ff */
[----:B------:R-:W-:Y:S01]  /*33680*/  LEA.HI.X.SX32 R7, R4, R3, 0x1, P0 ;  /* 0x0000000304077211 */ /* 0x000fe200000f0eff */
[C---:B------:R-:W-:Y:S01]  /*33690*/  IMAD R29, R21.reuse, 0x22, RZ ;  /* 0x00000022151d7824 */ /* 0x040fe200078e02ff */
[----:B------:R-:W-:-:S03]  /*336a0*/  SHF.L.U32 R5, R21, 0x4, RZ ;  /* 0x0000000415057819 */ /* 0x000fc600000006ff */
[----:B------:R0:W-:Y:S01]  /*336b0*/  STL.64 [R1+0xe0], R6 ;  /* 0x0000e00601007387 */ /* 0x0001e20000100a00 */
[C---:B------:R-:W-:Y:S01]  /*336c0*/  IMAD R4, R21.reuse, 0x11, RZ ;  /* 0x0000001115047824 */ /* 0x040fe200078e02ff */
[----:B------:R-:W-:Y:S02]  /*336d0*/  F2FP.BF16.PACK_AB R14, R20, R22 ;  /* 0x00000016140e723e */ /* 0x000fe400000010ff */
[----:B0-----:R-:W-:-:S04]  /*336e0*/  LEA R6, P0, R21, R2, 0x5 ;  /* 0x0000000215067211 */ /* 0x001fc800078028ff */
[----:B------:R-:W-:Y:S02]  /*336f0*/  LEA.HI.X.SX32 R7, R5, R3, 0x1, P0 ;  /* 0x0000000305077211 */ /* 0x000fe400000f0eff */
[----:B------:R-:W-:-:S04]  /*33700*/  IADD3 R8, P0, R29, R2, RZ ;  /* 0x000000021d087210 */ /* 0x000fc80007f1e0ff */
[----:B------:R-:W-:Y:S01]  /*33710*/  LEA.HI.X.SX32 R9, R4, R3, 0x1, P0 ;  /* 0x0000000304097211 */ /* 0x000fe200000f0eff */
[----:B------:R-:W-:Y:S01]  /*33720*/  IMAD R20, R21, 0x13, RZ ;  /* 0x0000001315147824 */ /* 0x000fe200078e02ff */
[----:B-----5:R-:W-:Y:S02]  /*33730*/  F2FP.BF16.PACK_AB R15, R23, R0 ;  /* 0x00000000170f723e */ /* 0x020fe400000010ff */
[----:B------:R-:W0:Y:S01]  /*33740*/  S2R R23, SR_TID.X ;  /* 0x0000000000177919 */ /* 0x000e220000002100 */
[----:B------:R-:W-:-:S03]  /*33750*/  IMAD R0, R21, 0x24, RZ ;  /* 0x0000002415007824 */ /* 0x000fc600078e02ff */
[----:B------:R-:W-:Y:S04]  /*33760*/  STL.64 [R1+0xfe8], R14 ;  /* 0x000fe80e01007387 */ /* 0x000fe80000100a00 */
[----:B------:R-:W-:Y:S04]  /*33770*/  STL.64 [R1+0xfe0], R12 ;  /* 0x000fe00c01007387 */ /* 0x000fe80000100a00 */
[----:B------:R-:W-:Y:S04]  /*33780*/  STL.64 [R1+0xd8], R6 ;  /* 0x0000d80601007387 */ /* 0x000fe80000100a00 */
[----:B------:R1:W-:Y:S01]  /*33790*/  STL.64 [R1+0xd0], R8 ;  /* 0x0000d00801007387 */ /* 0x0003e20000100a00 */
[----:B0-----:R-:W-:-:S02]  /*337a0*/  LOP3.LUT R22, R23, 0x7f, RZ, 0xc0, !PT ;  /* 0x0000007f17167812 */ /* 0x001fc400078ec0ff */
[----:B------:R-:W-:-:S04]  /*337b0*/  SHF.L.U32 R23, R23, 0xc, RZ ;  /* 0x0000000c17177819 */ /* 0x000fc800000006ff */
[----:B------:R-:W-:Y:S02]  /*337c0*/  LOP3.LUT R23, R23, 0x6000, RZ, 0xc0, !PT ;  /* 0x0000600017177812 */ /* 0x000fe400078ec0ff */
[----:B-1----:R-:W-:-:S03]  /*337d0*/  IADD3 R8, P0, R0, R2, RZ ;  /* 0x0000000200087210 */ /* 0x002fc60007f1e0ff */
[----:B------:R-:W-:Y:S01]  /*337e0*/  IMAD R23, R22, 0x10, R23 ;  /* 0x0000001016177824 */ /* 0x000fe200078e0217 */
[----:B---3--:R-:W-:-:S04]  /*337f0*/  LEA.HI.X.SX32 R9, R16, R3, 0x1, P0 ;  /* 0x0000000310097211 */ /* 0x008fc800000f0eff */
[----:B------:R-:W0:Y:S04]  /*33800*/  LDS.128 R12, [R23] ;  /* 0x00000000170c7984 */ /* 0x000e280000000c00 */
[----:B------:R-:W-:Y:S04]  /*33810*/  STL.64 [R1+0x160], R8 ;  /* 0x0001600801007387 */ /* 0x000fe80000100a00 */
[----:B------:R-:W1:Y:S01]  /*33820*/  LDS.128 R8, [R23+0x800] ;  /* 0x0008000017087984 */ /* 0x000e620000000c00 */
[----:B------:R-:W-:-:S03]  /*33830*/  LOP3.LUT R5, R23, 0x20, RZ, 0x3c, !PT ;  /* 0x0000002017057812 */ /* 0x000fc600078e3cff */
[----:B------:R-:W2:Y:S04]  /*33840*/  LDS.128 R24, [R23+0x1000] ;  /* 0x0010000017187984 */ /* 0x000ea80000000c00 */
[----:B0-----:R-:W-:Y:S04]  /*33850*/  STL.64 [R1+0x90], R12 ;  /* 0x0000900c01007387 */ /* 0x001fe80000100a00 */
[----:B------:R-:W-:Y:S04]  /*33860*/  STL.64 [R1+0x98], R14 ;  /* 0x0000980e01007387 */ /* 0x000fe80000100a00 */
[----:B------:R-:W0:Y:S04]  /*33870*/  LDS.128 R12, [R23+0x1800] ;  /* 0x00180000170c7984 */ /* 0x000e280000000c00 */
[----:B-1----:R-:W-:Y:S04]  /*33880*/  STL.64 [R1+0x80], R8 ;  /* 0x0000800801007387 */ /* 0x002fe80000100a00 */
[----:B------:R-:W-:Y:S04]  /*33890*/  STL.64 [R1+0x88], R10 ;  /* 0x0000880a01007387 */ /* 0x000fe80000100a00 */
[----:B------:R-:W1:Y:S04]  /*338a0*/  LDS.128 R8, [R5] ;  /* 0x0000000005087984 */ /* 0x000e680000000c00 */
[----:B--2---:R-:W-:Y:S04]  /*338b0*/  STL.64 [R1+0x70], R24 ;  /* 0x0000701801007387 */ /* 0x004fe80000100a00 */
[----:B------:R-:W-:Y:S04]  /*338c0*/  STL.64 [R1+0x78], R26 ;  /* 0x0000781a01007387 */ /* 0x000fe80000100a00 */
[----:B------:R-:W2:Y:S04]  /*338d0*/  LDS.128 R24, [R5+0x800] ;  /* 0x0008000005187984 */ /* 0x000ea80000000c00 */
[----:B0-----:R-:W-:Y:S04]  /*338e0*/  STL.64 [R1+0x60], R12 ;  /* 0x0000600c01007387 */ /* 0x001fe80000100a00 */
[----:B------:R-:W-:Y:S04]  /*338f0*/  STL.64 [R1+0x68], R14 ;  /* 0x0000680e01007387 */ /* 0x000fe80000100a00 */
[----:B------:R-:W0:Y:S04]  /*33900*/  LDS.128 R12, [R5+0x1000] ;  /* 0x00100000050c7984 */ /* 0x000e280000000c00 */
[----:B-1----:R-:W-:Y:S04]  /*33910*/  STL.64 [R1+0x50], R8 ;  /* 0x0000500801007387 */ /* 0x002fe80000100a00 */
[----:B------:R-:W-:Y:S04]  /*33920*/  STL.64 [R1+0x58], R10 ;  /* 0x0000580a01007387 */ /* 0x000fe80000100a00 */
[----:B------:R-:W1:Y:S01]  /*33930*/  LDS.128 R8, [R5+0x1800] ;  /* 0x0018000005087984 */ /* 0x000e620000000c00 */
[----:B------:R-:W-:-:S03]  /*33940*/  LOP3.LUT R4, R23, 0x40, RZ, 0x3c, !PT ;  /* 0x0000004017047812 */ /* 0x000fc600078e3cff */
[----:B--2---:R-:W-:Y:S04]  /*33950*/  STL.64 [R1+0x40], R24 ;  /* 0x0000401801007387 */ /* 0x004fe80000100a00 */
[----:B------:R-:W-:Y:S01]  /*33960*/  STL.64 [R1+0x48], R26 ;  /* 0x0000481a01007387 */ /* 0x000fe20000100a00 */
[----:B------:R-:W-:-:S03]  /*33970*/  IMAD R6, R21, 0x26, RZ ;  /* 0x0000002615067824 */ /* 0x000fc600078e02ff */
[----:B------:R-:W2:Y:S02]  /*33980*/  LDS.128 R24, [R4] ;  /* 0x0000000004187984 */ /* 0x000ea40000000c00 */
[----:B------:R-:W-:Y:S02]  /*33990*/  IADD3 R18, P0, R6, R2, RZ ;  /* 0x0000000206127210 */ /* 0x000fe40007f1e0ff */
[----:B0-----:R-:W-:Y:S04]  /*339a0*/  STL.64 [R1+0x30], R12 ;  /* 0x0000300c01007387 */ /* 0x001fe80000100a00 */
[----:B------:R-:W-:Y:S04]  /*339b0*/  STL.64 [R1+0x38], R14 ;  /* 0x0000380e01007387 */ /* 0x000fe80000100a00 */
[----:B------:R-:W0:Y:S04]  /*339c0*/  LDS.128 R12, [R4+0x800] ;  /* 0x00080000040c7984 */ /* 0x000e280000000c00 */
[----:B-1----:R-:W-:Y:S04]  /*339d0*/  STL.64 [R1+0xa0], R8 ;  /* 0x0000a00801007387 */ /* 0x002fe80000100a00 */
[----:B------:R-:W-:Y:S04]  /*339e0*/  STL.64 [R1+0xa8], R10 ;  /* 0x0000a80a01007387 */ /* 0x000fe80000100a00 */
[----:B------:R-:W1:Y:S04]  /*339f0*/  LDS.128 R8, [R4+0x1000] ;  /* 0x0010000004087984 */ /* 0x000e680000000c00 */
[----:B------:R-:W3:Y:S01]  /*33a00*/  LDS.128 R4, [R4+0x1800] ;  /* 0x0018000004047984 */ /* 0x000ee20000000c00 */
[----:B------:R-:W-:-:S03]  /*33a10*/  LOP3.LUT R0, R23, 0x60, RZ, 0x3c, !PT ;  /* 0x0000006017007812 */ /* 0x000fc600078e3cff */
[----:B--2---:R-:W-:Y:S04]  /*33a20*/  STL.64 [R1+0x20], R24 ;  /* 0x0000201801007387 */ /* 0x004fe80000100a00 */
[----:B------:R-:W-:Y:S04]  /*33a30*/  STL.64 [R1+0x28], R26 ;  /* 0x0000281a01007387 */ /* 0x000fe80000100a00 */
[----:B------:R-:W2:Y:S04]  /*33a40*/  LDS.128 R24, [R0] ;  /* 0x0000000000187984 */ /* 0x000ea80000000c00 */
[----:B0-----:R-:W-:Y:S04]  /*33a50*/  STL.64 [R1+0x10], R12 ;  /* 0x0000100c01007387 */ /* 0x001fe80000100a00 */
[----:B------:R-:W-:Y:S04]  /*33a60*/  STL.64 [R1+0x18], R14 ;  /* 0x0000180e01007387 */ /* 0x000fe80000100a00 */
[----:B------:R-:W4:Y:S04]  /*33a70*/  LDL.LU R16, [R1+0x178] ;  /* 0x0001780001107983 */ /* 0x000f280000300800 */
[----:B-1----:R-:W-:Y:S04]  /*33a80*/  STL.64 [R1], R8 ;  /* 0x0000000801007387 */ /* 0x002fe80000100a00 */
[----:B------:R-:W-:Y:S04]  /*33a90*/  STL.64 [R1+0x8], R10 ;  /* 0x0000080a01007387 */ /* 0x000fe80000100a00 */
[----:B------:R-:W0:Y:S04]  /*33aa0*/  LDS.128 R8, [R0+0x800] ;  /* 0x0008000000087984 */ /* 0x000e280000000c00 */
[----:B------:R-:W4:Y:S04]  /*33ab0*/  LDL.LU R21, [R1+0x174] ;  /* 0x0001740001157983 */ /* 0x000f280000300800 */
[----:B---3--:R-:W-:Y:S04]  /*33ac0*/  STL.64 [R1+0xb0], R4 ;  /* 0x0000b00401007387 */ /* 0x008fe80000100a00 */
[----:B------:R-:W-:Y:S04]  /*33ad0*/  STL.64 [R1+0xb8], R6 ;  /* 0x0000b80601007387 */ /* 0x000fe80000100a00 */
[----:B------:R-:W-:Y:S04]  /*33ae0*/  LDS.128 R4, [R0+0x1000] ;  /* 0x0010000000047984 */ /* 0x000fe80000000c00 */
[----:B------:R-:W1:Y:S04]  /*33af0*/  LDS.128 R12, [R0+0x1800] ;  /* 0x00180000000c7984 */ /* 0x000e680000000c00 */
[----:B------:R-:W3:Y:S04]  /*33b00*/  LDL.LU R22, [R1+0x17c] ;  /* 0x00017c0001167983 */ /* 0x000ee80000300800 */
[----:B------:R-:W5:Y:S04]  /*33b10*/  LDL.LU R23, [R1+0x184] ;  /* 0x0001840001177983 */ /* 0x000f680000300800 */
[----:B--2---:R-:W-:Y:S04]  /*33b20*/  STL.64 [R1+0xf38], R24 ;  /* 0x000f381801007387 */ /* 0x004fe80000100a00 */
[----:B------:R2:W-:Y:S04]  /*33b30*/  STL [R1+0xf58], R25 ;  /* 0x000f581901007387 */ /* 0x0005e80000100800 */
[----:B--2---:R-:W5:Y:S04]  /*33b40*/  LDL.LU R25, [R1+0x188] ;  /* 0x0001880001197983 */ /* 0x004f680000300800 */
[----:B------:R2:W-:Y:S04]  /*33b50*/  STL.64 [R1+0xed8], R26 ;  /* 0x000ed81a01007387 */ /* 0x0005e80000100a00 */
[----:B--2---:R-:W3:Y:S04]  /*33b60*/  LDL.LU R26, [R1+0x180] ;  /* 0x00018000011a7983 */ /* 0x004ee80000300800 */
[----:B0-----:R0:W-:Y:S01]  /*33b70*/  STL.64 [R1+0xf20], R8 ;  /* 0x000f200801007387 */ /* 0x0011e20000100a00 */
[----:B-1----:R-:W-:-:S03]  /*33b80*/  MOV R0, R15 ;  /* 0x0000000f00007202 */ /* 0x002fc60000000f00 */
[----:B0-----:R-:W2:Y:S04]  /*33b90*/  LDL.LU R8, [R1+0x170] ;  /* 0x0001700001087983 */ /* 0x001ea80000300800 */
[----:B------:R-:W2:Y:S04]  /*33ba0*/  LDL.LU R9, [R1+0x15c] ;  /* 0x00015c0001097983 */ /* 0x000ea80000300800 */
[----:B------:R-:W-:Y:S04]  /*33bb0*/  STL.64 [R1+0xed0], R10 ;  /* 0x000ed00a01007387 */ /* 0x000fe80000100a00 */
[----:B------:R-:W-:Y:S04]  /*33bc0*/  STL.64 [R1+0xf18], R4 ;  /* 0x000f180401007387 */ /* 0x000fe80000100a00 */
[----:B------:R-:W-:Y:S04]  /*33bd0*/  STL.64 [R1+0xec0], R6 ;  /* 0x000ec00601007387 */ /* 0x000fe80000100a00 */
[----:B------:R-:W-:Y:S04]  /*33be0*/  STL.64 [R1+0xc0], R12 ;  /* 0x0000c00c01007387 */ /* 0x000fe80000100a00 */
[----:B------:R0:W-:Y:S01]  /*33bf0*/  STL [R1+0xc8], R14 ;  /* 0x0000c80e01007387 */ /* 0x0001e20000100800 */
[----:B------:R-:W-:-:S03]  /*33c00*/  LEA.HI.X.SX32 R19, R20, R3, 0x1, P0 ;  /* 0x0000000314137211 */ /* 0x000fc600000f0eff */
[----:B0-----:R-:W5:Y:S04]  /*33c10*/  LDL.LU.64 R14, [R1+0xfe8] ;  /* 0x000fe800010e7983 */ /* 0x001f680000300a00 */
[----:B------:R-:W5:Y:S04]  /*33c20*/  LDL.LU.64 R12, [R1+0xfe0] ;  /* 0x000fe000010c7983 */ /* 0x000f680000300a00 */
[----:B------:R-:W-:Y:S04]  /*33c30*/  STL.64 [R1+0xfd0], R28 ;  /* 0x000fd01c01007387 */ /* 0x000fe80000100a00 */
[----:B------:R0:W-:Y:S04]  /*33c40*/  STL.64 [R1+0x168], R18 ;  /* 0x0001681201007387 */ /* 0x0001e80000100a00 */
[----:B------:R-:W-:Y:S06]  /*33c50*/  BAR.SYNC.DEFER_BLOCKING 0x0 ;  /* 0x0000000000007b1d */ /* 0x000fec0000010000 */
[----:B0-----:R-:W5:Y:S01]  /*33c60*/  LDL.LU.64 R18, [R1+0xfd8] ;  /* 0x000fd80001127983 */ /* 0x001f620000300a00 */
[----:B------:R-:W-:-:S02]  /*33c70*/  MOV R27, c[0x0][0x1c8] ;  /* 0x00007200001b7a02 */ /* 0x000fc40000000f00 */
[----:B------:R-:W-:Y:S01]  /*33c80*/  MOV R6, c[0x0][0x1c8] ;  /* 0x0000720000067a02 */ /* 0x000fe20000000f00 */
[----:B------:R-:W5:Y:S02]  /*33c90*/  LDL.LU R10, [R1+0x1b0] ;  /* 0x0001b000010a7983 */ /* 0x000f640000300800 */
[----:B------:R-:W-:Y:S02]  /*33ca0*/  IMAD R11, R27, 0x28, RZ ;  /* 0x000000281b0b7824 */ /* 0x000fe400078e02ff */
[----:B------:R-:W-:-:S03]  /*33cb0*/  IMAD R24, R6, 0x2a, RZ ;  /* 0x0000002a06187824 */ /* 0x000fc600078e02ff */
[----:B------:R-:W-:-:S04]  /*33cc0*/  IADD3 R4, P0, R11, R2, RZ ;  /* 0x000000020b047210 */ /* 0x000fc80007f1e0ff */
[----:B------:R-:W-:Y:S02]  /*33cd0*/  LEA.HI.X.SX32 R5, R17, R3, 0x1, P0 ;  /* 0x0000000311057211 */ /* 0x000fe400000f0eff */
[----:B----4-:R-:W-:Y:S02]  /*33ce0*/  F2FP.BF16.PACK_AB R21, R16, R21 ;  /* 0x000000151015723e */ /* 0x010fe400000010ff */
[----:B---3--:R-:W-:Y:S01]  /*33cf0*/  F2FP.BF16.PACK_AB R22, R26, R22 ;  /* 0x000000161a16723e */ /* 0x008fe200000010ff */
[----:B------:R-:W-:Y:S01]  /*33d00*/  IMAD R26, R6, 0x2e, RZ ;  /* 0x0000002e061a7824 */ /* 0x000fe200078e02ff */
[----:B--2---:R-:W-:Y:S01]  /*33d10*/  F2FP.BF16.PACK_AB R20, R8, R9 ;  /* 0x000000090814723e */ /* 0x004fe200000010ff */
[C---:B------:R-:W-:Y:S01]  /*33d20*/  IMAD R9, R6.reuse, 0x2c, RZ ;  /* 0x0000002c06097824 */ /* 0x040fe200078e02ff */
[----:B------:R-:W2:Y:S04]  /*33d30*/  LDL.LU R8, [R1+0x18c] ;  /* 0x00018c0001087983 */ /* 0x000ea80000300800 */
[----:B------:R-:W-:Y:S04]  /*33d40*/  STL.64 [R1+0xf28], R4 ;  /* 0x000f280401007387 */ /* 0x000fe80000100a00 */
[----:B------:R-:W3:Y:S04]  /*33d50*/  LDL.LU R7, [R1+0x200] ;  /* 0x0002000001077983 */ /* 0x000ee80000300800 */
[----:B------:R-:W3:Y:S04]  /*33d60*/  LDL.LU R16, [R1+0x1cc] ;  /* 0x0001cc0001107983 */ /* 0x000ee80000300800 */
[----:B------:R-:W4:Y:S04]  /*33d70*/  LDL.LU R17, [R1+0x204] ;  /* 0x0002040001117983 */ /* 0x000f280000300800 */
[----:B-----5:R0:W-:Y:S02]  /*33d80*/  STS.128 [R28], R12 ;  /* 0x0000000c1c007388 */ /* 0x0201e40000000c00 */
[----:B0-----:R-:W-:Y:S01]  /*33d90*/  IMAD R12, R6, 0x15, RZ ;  /* 0x00000015060c7824 */ /* 0x001fe200078e02ff */
[----:B------:R-:W-:-:S04]  /*33da0*/  IADD3 R14, P0, R24, R2, RZ ;  /* 0x00000002180e7210 */ /* 0x000fc80007f1e0ff */
[----:B------:R-:W-:Y:S02]  /*33db0*/  LEA.HI.X.SX32 R15, R12, R3, 0x1, P0 ;  /* 0x000000030c0f7211 */ /* 0x000fe400000f0eff */
[----:B------:R-:W-:-:S04]  /*33dc0*/  IADD3 R4, P0, R9, R2, RZ ;  /* 0x0000000209047210 */ /* 0x000fc80007f1e0ff */
[----:B------:R-:W-:Y:S01]  /*33dd0*/  LEA.HI.X.SX32 R5, R18, R3, 0x1, P0 ;  /* 0x0000000312057211 */ /* 0x000fe200000f0eff */
[----:B------:R-:W-:Y:S01]  /*33de0*/  STL.64 [R1+0x1c0], R14 ;  /* 0x0001c00e01007387 */ /* 0x000fe20000100a00 */
[----:B------:R-:W-:-:S03]  /*33df0*/  IADD3 R28, P0, R26, R2, RZ ;  /* 0x000000021a1c7210 */ /* 0x000fc60007f1e0ff */
[----:B------:R0:W-:Y:S04]  /*33e00*/  STL.64 [R1+0x1d8], R4 ;  /* 0x0001d80401007387 */ /* 0x0001e80000100a00 */
[----:B0-----:R-:W5:Y:S04]  /*33e10*/  LDL.LU R5, [R1+0x1bc] ;  /* 0x0001bc0001057983 */ /* 0x001f680000300800 */
[----:B------:R-:W3:Y:S04]  /*33e20*/  LDL.LU R18, [R1+0x234] ;  /* 0x0002340001127983 */ /* 0x000ee80000300800 */
[----:B------:R-:W3:Y:S04]  /*33e30*/  LDL.LU R4, [R1+0x230] ;  /* 0x0002300001047983 */ /* 0x000ee80000300800 */
[----:B------:R-:W3:Y:S04]  /*33e40*/  LDL.LU R15, [R1+0x208] ;  /* 0x00020800010f7983 */ /* 0x000ee80000300800 */
[----:B------:R-:W3:Y:S04]  /*33e50*/  LDL.LU R9, [R1+0x1fc] ;  /* 0x0001fc0001097983 */ /* 0x000ee80000300800 */
[----:B------:R0:W-:Y:S04]  /*33e60*/  STL [R1+0x1f0], R28 ;  /* 0x0001f01c01007387 */ /* 0x0001e80000100800 */
[----:B0-----:R-:W3:Y:S01]  /*33e70*/  LDL.LU.64 R28, [R1+0xfd0] ;  /* 0x000fd000011c7983 */ /* 0x001ee20000300a00 */
[----:B------:R-:W-:-:S03]  /*33e80*/  F2FP.BF16.PACK_AB R23, R25, R23 ;  /* 0x000000171917723e */ /* 0x000fc600000010ff */
[----:B------:R0:W-:Y:S04]  /*33e90*/  STL.64 [R1+0xfa0], R26 ;  /* 0x000fa01a01007387 */ /* 0x0001e80000100a00 */
[----:B0-----:R-:W4:Y:S04]  /*33ea0*/  LDL.LU R26, [R1+0x20c] ;  /* 0x00020c00011a7983 */ /* 0x001f280000300800 */
[----:B------:R-:W5:Y:S01]  /*33eb0*/  LDL.LU R27, [R1+0x1f8] ;  /* 0x0001f800011b7983 */ /* 0x000f620000300800 */
[----:B--2---:R-:W-:-:S03]  /*33ec0*/  F2FP.BF16.PACK_AB R12, R10, R8 ;  /* 0x000000080a0c723e */ /* 0x004fc600000010ff */
[----:B---3--:R0:W-:Y:S04]  /*33ed0*/  STS.128 [R28+0x80], R20 ;  /* 0x000080141c007388 */ /* 0x0081e80000000c00 */
[----:B0-----:R-:W2:Y:S04]  /*33ee0*/  LDL.LU R20, [R1+0x1b8] ;  /* 0x0001b80001147983 */ /* 0x001ea80000300800 */
[----:B------:R-:W2:Y:S04]  /*33ef0*/  LDL.LU R21, [R1+0x1b4] ;  /* 0x0001b40001157983 */ /* 0x000ea80000300800 */
[----:B------:R-:W-:Y:S04]  /*33f00*/  STL.64 [R1+0xfc0], R28 ;  /* 0x000fc01c01007387 */ /* 0x000fe80000100a00 */
[----:B------:R0:W-:Y:S04]  /*33f10*/  STL [R1+0xfc8], R29 ;  /* 0x000fc81d01007387 */ /* 0x0001e80000100800 */
[----:B0-----:R-:W3:Y:S04]  /*33f20*/  LDL.64 R28, [R1+0x1f0] ;  /* 0x0001f000011c7983 */ /* 0x001ee80000100a00 */
[----:B------:R-:W2:Y:S04]  /*33f30*/  LDL.LU R10, [R1+0x23c] ;  /* 0x00023c00010a7983 */ /* 0x000ea80000300800 */
[----:B------:R-:W2:Y:S01]  /*33f40*/  LDL.LU R8, [R1+0x238] ;  /* 0x0002380001087983 */ /* 0x000ea20000300800 */
[----:B------:R-:W-:-:S02]  /*33f50*/  IMAD R13, R6, 0x17, RZ ;  /* 0x00000017060d7824 */ /* 0x000fc400078e02ff */
[C---:B------:R-:W-:Y:S02]  /*33f60*/  IMAD R25, R6.reuse, 0x30, RZ ;  /* 0x0000003006197824 */ /* 0x040fe400078e02ff */
[C---:B------:R-:W-:Y:S01]  /*33f70*/  IMAD R22, R6.reuse, 0x32, RZ ;  /* 0x0000003206167824 */ /* 0x040fe200078e02ff */
[----:B------:R-:W-:Y:S01]  /*33f80*/  F2FP.BF16.PACK_AB R16, R7, R16 ;  /* 0x000000100710723e */ /* 0x000fe200000010ff */
[C---:B------:R-:W-:Y:S02]  /*33f90*/  IMAD R14, R6.reuse, 0x19, RZ ;  /* 0x00000019060e7824 */ /* 0x040fe400078e02ff */
[----:B------:R-:W-:Y:S01]  /*33fa0*/  IMAD R7, R6, 0x34, RZ ;  /* 0x0000003406077824 */ /* 0x000fe200078e02ff */
[----:B----4-:R-:W-:Y:S02]  /*33fb0*/  F2FP.BF16.PACK_AB R17, R26, R17 ;  /* 0x000000111a11723e */ /* 0x010fe400000010ff */
[----:B------:R-:W-:Y:S01]  /*33fc0*/  F2FP.BF16.PACK_AB R15, R15, R9 ;  /* 0x000000090f0f723e */ /* 0x000fe200000010ff */
[----:B------:R-:W-:-:S04]  /*33fd0*/  IMAD.MOV.U32 R9, RZ, RZ, c[0x0][0x1c8] ;  /* 0x00007200ff097624 */ /* 0x000fc800078e00ff */
[----:B------:R-:W-:Y:S01]  /*33fe0*/  IMAD R9, R9, 0x1c, RZ ;  /* 0x0000001c09097824 */ /* 0x000fe200078e02ff */
[----:B---3--:R-:W-:Y:S02]  /*33ff0*/  LEA.HI.X.SX32 R29, R13, R3, 0x1, P0 ;  /* 0x000000030d1d7211 */ /* 0x008fe400000f0eff */
[----:B------:R-:W-:-:S03]  /*34000*/  IADD3 R28, P0, R25, R2, RZ ;  /* 0x00000002191c7210 */ /* 0x000fc60007f1e0ff */
[----:B------:R0:W-:Y:S04]  /*34010*/  STL [R1+0x1f4], R29 ;  /* 0x0001f41d01007387 */ /* 0x0001e80000100800 */
[----:B------:R1:W-:Y:S01]  /*34020*/  STL.64 [R1+0xf90], R24 ;  /* 0x000f901801007387 */ /* 0x0003e20000100a00 */
[----:B0-----:R-:W-:Y:S02]  /*34030*/  LEA.HI.X.SX32 R29, R19, R3, 0x1, P0 ;  /* 0x00000003131d7211 */ /* 0x001fe400000f0eff */
[----:B------:R-:W-:-:S03]  /*34040*/  IADD3 R22, P0, R22, R2, RZ ;  /* 0x0000000216167210 */ /* 0x000fc60007f1e0ff */
[----:B------:R0:W-:Y:S01]  /*34050*/  STL.64 [R1+0x1c8], R28 ;  /* 0x0001c81c01007387 */ /* 0x0001e20000100a00 */
[----:B------:R-:W-:Y:S02]  /*34060*/  LEA.HI.X.SX32 R23, R14, R3, 0x1, P0 ;  /* 0x000000030e177211 */ /* 0x000fe400000f0eff */
[----:B--2---:R-:W-:Y:S01]  /*34070*/  F2FP.BF16.PACK_AB R13, R20, R21 ;  /* 0x00000015140d723e */ /* 0x004fe200000010ff */
[----:B-1----:R-:W2:Y:S01]  /*34080*/  LDL.LU R24, [R1+0x280] ;  /* 0x0002800001187983 */ /* 0x002ea20000300800 */
[----:B0-----:R-:W-:-:S03]  /*34090*/  IADD3 R28, P0, R7, R2, RZ ;  /* 0x00000002071c7210 */ /* 0x001fc60007f1e0ff */
[----:B------:R-:W3:Y:S01]  /*340a0*/  LDL.LU R21, [R1+0x28c] ;  /* 0x00028c0001157983 */ /* 0x000ee20000300800 */
[----:B------:R-:W-:-:S05]  /*340b0*/  MOV R7, c[0x0][0x1c8] ;  /* 0x0000720000077a02 */ /* 0x000fca0000000f00 */
[----:B------:R-:W-:Y:S01]  /*340c0*/  IMAD R26, R7, 0x1a, RZ ;  /* 0x0000001a071a7824 */ /* 0x000fe200078e02ff */
[----:B------:R0:W-:Y:S01]  /*340d0*/  STL.64 [R1+0x1e8], R22 ;  /* 0x0001e81601007387 */ /* 0x0001e20000100a00 */
[----:B------:R-:W-:Y:S01]  /*340e0*/  IMAD R20, R6, 0x36, RZ ;  /* 0x0000003606147824 */ /* 0x000fe200078e02ff */
[----:B-----5:R-:W-:Y:S02]  /*340f0*/  F2FP.BF16.PACK_AB R14, R27, R5 ;  /* 0x000000051b0e723e */ /* 0x020fe400000010ff */
[----:B------:R-:W-:Y:S01]  /*34100*/  LEA.HI.X.SX32 R29, R26, R3, 0x1, P0 ;  /* 0x000000031a1d7211 */ /* 0x000fe200000f0eff */
[C---:B------:R-:W-:Y:S01]  /*34110*/  IMAD R19, R6.reuse, 0x1b, RZ ;  /* 0x0000001b06137824 */ /* 0x040fe200078e02ff */
[----:B0-----:R-:W3:Y:S04]  /*34120*/  LDL.LU R23, [R1+0x288] ;  /* 0x0002880001177983 */ /* 0x001ee80000300800 */
[----:B------:R-:W4:Y:S04]  /*34130*/  LDL.LU R27, [R1+0x294] ;  /* 0x00029400011b7983 */ /* 0x000f280000300800 */
[----:B------:R-:W4:Y:S04]  /*34140*/  LDL.LU R7, [R1+0x290] ;  /* 0x0002900001077983 */ /* 0x000f280000300800 */
[----:B------:R0:W-:Y:S01]  /*34150*/  STL.64 [R1+0x200], R28 ;  /* 0x0002001c01007387 */ /* 0x0001e20000100a00 */
[----:B------:R-:W-:Y:S01]  /*34160*/  IMAD R5, R6, 0x38, RZ ;  /* 0x0000003806057824 */ /* 0x000fe200078e02ff */
[----:B0-----:R-:W-:-:S04]  /*34170*/  IADD3 R28, P0, R20, R2, RZ ;  /* 0x00000002141c7210 */ /* 0x001fc80007f1e0ff */
[----:B------:R-:W-:-:S05]  /*34180*/  LEA.HI.X.SX32 R29, R19, R3, 0x1, P0 ;  /* 0x00000003131d7211 */ /* 0x000fca00000f0eff */
[----:B------:R0:W-:Y:S01]  /*34190*/  STL.64 [R1+0x210], R28 ;  /* 0x0002101c01007387 */ /* 0x0001e20000100a00 */
[----:B------:R-:W-:Y:S02]  /*341a0*/  F2FP.BF16.PACK_AB R19, R10, R8 ;  /* 0x000000080a13723e */ /* 0x000fe400000010ff */
[----:B0-----:R-:W-:Y:S02]  /*341b0*/  IADD3 R28, P0, R5, R2, RZ ;  /* 0x00000002051c7210 */ /* 0x001fe40007f1e0ff */
[----:B------:R-:W5:Y:S02]  /*341c0*/  LDL.LU R5, [R1+0x29c] ;  /* 0x00029c0001057983 */ /* 0x000f640000300800 */
[----:B------:R-:W-:Y:S02]  /*341d0*/  LEA.HI.X.SX32 R29, R9, R3, 0x1, P0 ;  /* 0x00000003091d7211 */ /* 0x000fe400000f0eff */
[----:B------:R-:W5:Y:S04]  /*341e0*/  LDL.LU R8, [R1+0x298] ;  /* 0x0002980001087983 */ /* 0x000f680000300800 */
[----:B------:R0:W-:Y:S04]  /*341f0*/  STL.64 [R1+0x228], R28 ;  /* 0x0002281c01007387 */ /* 0x0001e80000100a00 */
[----:B0-----:R-:W2:Y:S01]  /*34200*/  LDL.LU R29, [R1+0xfc8] ;  /* 0x000fc800011d7983 */ /* 0x001ea20000300800 */
[----:B------:R-:W-:Y:S01]  /*34210*/  F2FP.BF16.PACK_AB R18, R18, R4 ;  /* 0x000000041212723e */ /* 0x000fe200000010ff */
[----:B------:R-:W-:-:S05]  /*34220*/  IMAD R4, R6, 0x3a, RZ ;  /* 0x0000003a06047824 */ /* 0x000fca00078e02ff */
[----:B------:R-:W-:-:S05]  /*34230*/  IADD3 R28, P0, R4, R2, RZ ;  /* 0x00000002041c7210 */ /* 0x000fca0007f1e0ff */
[----:B------:R2:W-:Y:S04]  /*34240*/  STL [R1+0x240], R28 ;  /* 0x0002401c01007387 */ /* 0x0005e80000100800 */
[----:B--2---:R-:W2:Y:S01]  /*34250*/  LDL.LU.64 R28, [R1+0xfc0] ;  /* 0x000fc000011c7983 */ /* 0x004ea20000300a00 */
[----:B------:R-:W-:-:S03]  /*34260*/  IMAD R20, R6, 0x1d, RZ ;  /* 0x0000001d06147824 */ /* 0x000fc600078e02ff */
[----:B--2---:R0:W-:Y:S04]  /*34270*/  STS.128 [R28+0x100], R12 ;  /* 0x0001000c1c007388 */ /* 0x0041e80000000c00 */
[----:B0-----:R-:W2:Y:S04]  /*34280*/  LDL.64 R14, [R1+0x240] ;  /* 0x00024000010e7983 */ /* 0x001ea80000100a00 */
[----:B------:R-:W4:Y:S01]  /*34290*/  LDL.LU R13, [R1+0x284] ;  /* 0x00028400010d7983 */ /* 0x000f220000300800 */
[----:B------:R-:W-:Y:S01]  /*342a0*/  IMAD R10, R6, 0x3c, RZ ;  /* 0x0000003c060a7824 */ /* 0x000fe200078e02ff */
[----:B------:R-:W-:-:S02]  /*342b0*/  MOV R26, c[0x0][0x1c8] ;  /* 0x00007200001a7a02 */ /* 0x000fc40000000f00 */
[----:B------:R-:W-:Y:S01]  /*342c0*/  STL.64 [R1+0xfb8], R28 ;  /* 0x000fb81c01007387 */ /* 0x000fe20000100a00 */
[----:B---3--:R-:W-:-:S03]  /*342d0*/  F2FP.BF16.PACK_AB R21, R21, R23 ;  /* 0x000000171515723e */ /* 0x008fc600000010ff */
[----:B------:R-:W3:Y:S01]  /*342e0*/  LDL.LU R9, [R1+0x2a0] ;  /* 0x0002a00001097983 */ /* 0x000ee20000300800 */
[----:B------:R-:W-:-:S03]  /*342f0*/  IMAD R23, R26, 0x1e, RZ ;  /* 0x0000001e1a177824 */ /* 0x000fc600078e02ff */
[----:B------:R-:W-:Y:S01]  /*34300*/  STS.128 [R28+0x180], R16 ;  /* 0x000180101c007388 */ /* 0x000fe20000000c00 */
[----:B--2---:R-:W-:-:S05]  /*34310*/  LEA.HI.X.SX32 R15, R20, R3, 0x1, P0 ;  /* 0x00000003140f7211 */ /* 0x004fca00000f0eff */
[----:B------:R-:W-:Y:S01]  /*34320*/  STL [R1+0x244], R15 ;  /* 0x0002440f01007387 */ /* 0x000fe20000100800 */
[----:B----4-:R-:W-:-:S03]  /*34330*/  F2FP.BF16.PACK_AB R20, R13, R24 ;  /* 0x000000180d14723e */ /* 0x010fc600000010ff */
[----:B------:R0:W-:Y:S04]  /*34340*/  STL.64 [R1+0xfa8], R10 ;  /* 0x000fa80a01007387 */ /* 0x0001e80000100a00 */
[----:B0-----:R-:W3:Y:S04]  /*34350*/  LDL.LU R11, [R1+0x2a4] ;  /* 0x0002a400010b7983 */ /* 0x001ee80000300800 */
[----:B------:R-:W2:Y:S04]  /*34360*/  LDL.LU R16, [R1+0x2ac] ;  /* 0x0002ac0001107983 */ /* 0x000ea80000300800 */
[----:B------:R-:W2:Y:S04]  /*34370*/  LDL.LU R26, [R1+0x2a8] ;  /* 0x0002a800011a7983 */ /* 0x000ea80000300800 */
[----:B------:R-:W4:Y:S01]  /*34380*/  LDL.LU R24, [R1+0x2b4] ;  /* 0x0002b40001187983 */ /* 0x000f220000300800 */
[----:B------:R-:W-:Y:S01]  /*34390*/  IMAD R22, R6, 0x3e, RZ ;  /* 0x0000003e06167824 */ /* 0x000fe200078e02ff */
[----:B------:R-:W-:Y:S01]  /*343a0*/  IADD3 R14, P0, R10, R2, RZ ;  /* 0x000000020a0e7210 */ /* 0x000fe20007f1e0ff */
[----:B------:R-:W-:-:S03]  /*343b0*/  IMAD R12, R6, 0x1f, RZ ;  /* 0x0000001f060c7824 */ /* 0x000fc600078e02ff */
[----:B------:R-:W-:Y:S02]  /*343c0*/  LEA.HI.X.SX32 R15, R23, R3, 0x1, P0 ;  /* 0x00000003170f7211 */ /* 0x000fe400000f0eff */
[-C--:B------:R-:W-:Y:S02]  /*343d0*/  IADD3 R18, P0, R22, R2.reuse, RZ ;  /* 0x0000000216127210 */ /* 0x080fe40007f1e0ff */
[----:B------:R-:W-:Y:S01]  /*343e0*/  F2FP.BF16.PACK_AB R22, R27, R7 ;  /* 0x000000071b16723e */ /* 0x000fe200000010ff */
[----:B------:R0:W-:Y:S01]  /*343f0*/  STL.64 [R1+0x1f8], R14 ;  /* 0x0001f80e01007387 */ /* 0x0001e20000100a00 */
[----:B------:R-:W-:Y:S02]  /*34400*/  LEA.HI.X.SX32 R19, R12, R3, 0x1, P0 ;  /* 0x000000030c137211 */ /* 0x000fe400000f0eff */
[C---:B------:R-:W-:Y:S02]  /*34410*/  SHF.L.U32 R13, R6.reuse, 0x5, RZ ;  /* 0x00000005060d7819 */ /* 0x040fe400000006ff */
[----:B------:R-:W-:-:S02]  /*34420*/  LEA R28, P0, R6, R2, 0x6 ;  /* 0x00000002061c7211 */ /* 0x000fc400078030ff */
[----:B-----5:R-:W-:Y:S02]  /*34430*/  F2FP.BF16.PACK_AB R23, R5, R8 ;  /* 0x000000080517723e */ /* 0x020fe400000010ff */
[----:B------:R-:W-:Y:S01]  /*34440*/  LEA.HI.X.SX32 R29, R13, R3, 0x1, P0 ;  /* 0x000000030d1d7211 */ /* 0x000fe200000f0eff */
[----:B----4-:R-:W-:Y:S04]  /*34450*/  STL.64 [R1+0xfb0], R24 ;  /* 0x000fb01801007387 */ /* 0x010fe80000100a00 */
[----:B------:R-:W4:Y:S04]  /*34460*/  LDL.LU R7, [R1+0x2b0] ;  /* 0x0002b00001077983 */ /* 0x000f280000300800 */
[----:B0-----:R-:W5:Y:S04]  /*34470*/  LDL.LU R15, [R1+0x2bc] ;  /* 0x0002bc00010f7983 */ /* 0x001f680000300800 */
[----:B------:R-:W5:Y:S04]  /*34480*/  LDL.LU R27, [R1+0x2b8] ;  /* 0x0002b800011b7983 */ /* 0x000f680000300800 */
[----:B------:R0:W-:Y:S04]  /*34490*/  STL.64 [R1+0x208], R18 ;  /* 0x0002081201007387 */ /* 0x0001e80000100a00 */
[----:B0-----:R-:W2:Y:S04]  /*344a0*/  LDL.LU R19, [R1+0x2c0] ;  /* 0x0002c00001137983 */ /* 0x001ea80000300800 */
[----:B------:R-:W2:Y:S04]  /*344b0*/  LDL.LU R17, [R1+0x2cc] ;  /* 0x0002cc0001117983 */ /* 0x000ea80000300800 */
[----:B------:R-:W2:Y:S04]  /*344c0*/  LDL.LU R18, [R1+0x2c8] ;  /* 0x0002c80001127983 */ /* 0x000ea80000300800 */
[----:B------:R-:W2:Y:S04]  /*344d0*/  LDL.LU R5, [R1+0x2d4] ;  /* 0x0002d40001057983 */ /* 0x000ea80000300800 */
[----:B------:R-:W2:Y:S04]  /*344e0*/  LDL.LU R8, [R1+0x2d0] ;  /* 0x0002d00001087983 */ /* 0x000ea80000300800 */
[----:B------:R0:W-:Y:S04]  /*344f0*/  STL.64 [R1+0x220], R28 ;  /* 0x0002201c01007387 */ /* 0x0001e80000100a00 */
[----:B0-----:R-:W2:Y:S01]  /*34500*/  LDL.LU.64 R28, [R1+0xfb8] ;  /* 0x000fb800011c7983 */ /* 0x001ea20000300a00 */
[----:B------:R-:W-:-:S02]  /*34510*/  IMAD R25, R6, 0x42, RZ ;  /* 0x0000004206197824 */ /* 0x000fc400078e02ff */
[----:B------:R-:W-:-:S03]  /*34520*/  IMAD R14, R6, 0x21, RZ ;  /* 0x00000021060e7824 */ /* 0x000fc600078e02ff */
[----:B------:R-:W-:-:S04]  /*34530*/  IADD3 R24, P0, R25, R2, RZ ;  /* 0x0000000219187210 */ /* 0x000fc80007f1e0ff */
[----:B------:R-:W-:Y:S01]  /*34540*/  LEA.HI.X.SX32 R25, R14, R3, 0x1, P0 ;  /* 0x000000030e197211 */ /* 0x000fe200000f0eff */
[----:B------:R-:W-:Y:S01]  /*34550*/  IMAD R10, R6, 0x44, RZ ;  /* 0x00000044060a7824 */ /* 0x000fe200078e02ff */
[----:B--2---:R0:W-:Y:S04]  /*34560*/  STS.128 [R28+0x200], R20 ;  /* 0x000200141c007388 */ /* 0x0041e80000000c00 */
[----:B0-----:R-:W2:Y:S04]  /*34570*/  LDL.LU R21, [R1+0x2c4] ;  /* 0x0002c40001157983 */ /* 0x001ea80000300800 */
[----:B------:R-:W4:Y:S04]  /*34580*/  LDL.LU R20, [R1+0x2dc] ;  /* 0x0002dc0001147983 */ /* 0x000f280000300800 */
[----:B------:R-:W4:Y:S04]  /*34590*/  LDL.LU R23, [R1+0x2d8] ;  /* 0x0002d80001177983 */ /* 0x000f280000300800 */
[----:B------:R0:W-:Y:S04]  /*345a0*/  STL.64 [R1+0x238], R24 ;  /* 0x0002381801007387 */ /* 0x0001e80000100a00 */
[----:B0-----:R-:W4:Y:S01]  /*345b0*/  LDL.LU.64 R24, [R1+0xfb0] ;  /* 0x000fb00001187983 */ /* 0x001f220000300a00 */
[----:B------:R-:W-:-:S02]  /*345c0*/  IADD3 R10, P0, R10, R2, RZ ;  /* 0x000000020a0a7210 */ /* 0x000fc40007f1e0ff */
[----:B---3--:R-:W-:Y:S01]  /*345d0*/  F2FP.BF16.PACK_AB R12, R11, R9 ;  /* 0x000000090b0c723e */ /* 0x008fe200000010ff */
[----:B------:R-:W-:Y:S01]  /*345e0*/  IMAD R9, R6, 0x46, RZ ;  /* 0x0000004606097824 */ /* 0x000fe200078e02ff */
[----:B------:R-:W-:Y:S02]  /*345f0*/  LEA.HI.X.SX32 R11, R29, R3, 0x1, P0 ;  /* 0x000000031d0b7211 */ /* 0x000fe400000f0eff */
[----:B------:R-:W-:Y:S01]  /*34600*/  F2FP.BF16.PACK_AB R13, R16, R26 ;  /* 0x0000001a100d723e */ /* 0x000fe200000010ff */
[C---:B------:R-:W-:Y:S01]  /*34610*/  IMAD R16, R6.reuse, 0x23, RZ ;  /* 0x0000002306107824 */ /* 0x040fe200078e02ff */
[----:B------:R-:W-:Y:S01]  /*34620*/  MOV R22, c[0x0][0x1c8] ;  /* 0x0000720000167a02 */ /* 0x000fe20000000f00 */
[----:B------:R0:W-:Y:S01]  /*34630*/  STL.64 [R1+0x218], R10 ;  /* 0x0002180a01007387 */ /* 0x0001e20000100a00 */
[----:B------:R-:W-:-:S03]  /*34640*/  IMAD R26, R6, 0x48, RZ ;  /* 0x00000048061a7824 */ /* 0x000fc600078e02ff */
[----:B------:R-:W-:Y:S01]  /*34650*/  IMAD R22, R22, 0x24, RZ ;  /* 0x0000002416167824 */ /* 0x000fe200078e02ff */
[----:B0-----:R-:W-:-:S04]  /*34660*/  IADD3 R10, P0, R9, R2, RZ ;  /* 0x00000002090a7210 */ /* 0x001fc80007f1e0ff */
[----:B------:R-:W-:Y:S02]  /*34670*/  LEA.HI.X.SX32 R11, R16, R3, 0x1, P0 ;  /* 0x00000003100b7211 */ /* 0x000fe400000f0eff */
[----:B------:R-:W-:Y:S01]  /*34680*/  IADD3 R26, P0, R26, R2, RZ ;  /* 0x000000021a1a7210 */ /* 0x000fe20007f1e0ff */
[----:B------:R-:W-:Y:S01]  /*34690*/  STL [R1+0xf70], R9 ;  /* 0x000f700901007387 */ /* 0x000fe20000100800 */
[----:B-----5:R-:W-:Y:S02]  /*346a0*/  F2FP.BF16.PACK_AB R15, R15, R27 ;  /* 0x0000001b0f0f723e */ /* 0x020fe400000010ff */
[----:B------:R-:W-:Y:S02]  /*346b0*/  LEA.HI.X.SX32 R27, R22, R3, 0x1, P0 ;  /* 0x00000003161b7211 */ /* 0x000fe400000f0eff */
[----:B------:R-:W-:Y:S02]  /*346c0*/  F2FP.BF16.PACK_AB R17, R17, R18 ;  /* 0x000000121111723e */ /* 0x000fe400000010ff */
[----:B------:R-:W-:-:S02]  /*346d0*/  F2FP.BF16.PACK_AB R18, R5, R8 ;  /* 0x000000080512723e */ /* 0x000fc400000010ff */
[----:B--2---:R-:W-:Y:S02]  /*346e0*/  F2FP.BF16.PACK_AB R16, R21, R19 ;  /* 0x000000131510723e */ /* 0x004fe400000010ff */
[----:B----4-:R-:W-:Y:S02]  /*346f0*/  F2FP.BF16.PACK_AB R14, R24, R7 ;  /* 0x00000007180e723e */ /* 0x010fe400000010ff */
[----:B------:R-:W2:Y:S04]  /*34700*/  LDL.LU R24, [R1+0x2e4] ;  /* 0x0002e40001187983 */ /* 0x000ea80000300800 */
[----:B------:R-:W2:Y:S04]  /*34710*/  LDL.LU R7, [R1+0x2e0] ;  /* 0x0002e00001077983 */ /* 0x000ea80000300800 */
[----:B------:R0:W-:Y:S04]  /*34720*/  STL.64 [R1+0x230], R10 ;  /* 0x0002300a01007387 */ /* 0x0001e80000100a00 */
[----:B0-----:R-:W3:Y:S04]  /*34730*/  LDL.LU.64 R10, [R1+0xfa8] ;  /* 0x000fa800010a7983 */ /* 0x001ee80000300a00 */
[----:B------:R0:W-:Y:S04]  /*34740*/  STL.64 [R1+0x258], R26 ;  /* 0x0002581a01007387 */ /* 0x0001e80000100a00 */
[----:B------:R-:W4:Y:S04]  /*34750*/  LDL.LU R9, [R1+0x2ec] ;  /* 0x0002ec0001097983 */ /* 0x000f280000300800 */
[----:B------:R-:W5:Y:S04]  /*34760*/  LDL.LU R21, [R1+0x2e8] ;  /* 0x0002e80001157983 */ /* 0x000f680000300800 */
[----:B------:R-:W2:Y:S04]  /*34770*/  LDL.LU R22, [R1+0x2f4] ;  /* 0x0002f40001167983 */ /* 0x000ea80000300800 */
[----:B------:R-:W4:Y:S01]  /*34780*/  LDL.LU R8, [R1+0x2f0] ;  /* 0x0002f00001087983 */ /* 0x000f220000300800 */
[----:B------:R-:W-:-:S02]  /*34790*/  IMAD R29, R6, 0x4a, RZ ;  /* 0x0000004a061d7824 */ /* 0x000fc400078e02ff */
[----:B------:R-:W-:-:S03]  /*347a0*/  IMAD R19, R6, 0x25, RZ ;  /* 0x0000002506137824 */ /* 0x000fc600078e02ff */
[----:B0-----:R-:W-:-:S04]  /*347b0*/  IADD3 R26, P0, R29, R2, RZ ;  /* 0x000000021d1a7210 */ /* 0x001fc80007f1e0ff */
[----:B------:R-:W-:Y:S01]  /*347c0*/  LEA.HI.X.SX32 R27, R19, R3, 0x1, P0 ;  /* 0x00000003131b7211 */ /* 0x000fe200000f0eff */
[----:B----4-:R-:W-:Y:S04]  /*347d0*/  STL.64 [R1+0xf98], R8 ;  /* 0x000f980801007387 */ /* 0x010fe80000100a00 */
[----:B------:R0:W-:Y:S04]  /*347e0*/  STL.64 [R1+0x268], R26 ;  /* 0x0002681a01007387 */ /* 0x0001e80000100a00 */
[----:B0-----:R-:W4:Y:S01]  /*347f0*/  LDL.LU.64 R26, [R1+0xfa0] ;  /* 0x000fa000011a7983 */ /* 0x001f220000300a00 */
[----:B------:R-:W-:-:S05]  /*34800*/  IMAD R9, R6, 0x4c, RZ ;  /* 0x0000004c06097824 */ /* 0x000fca00078e02ff */
[----:B------:R-:W-:Y:S01]  /*34810*/  IADD3 R8, P0, R9, R2, RZ ;  /* 0x0000000209087210 */ /* 0x000fe20007f1e0ff */
[----:B------:R-:W-:Y:S01]  /*34820*/  IMAD R5, R6, 0x4e, RZ ;  /* 0x0000004e06057824 */ /* 0x000fe200078e02ff */
[----:B------:R-:W-:Y:S02]  /*34830*/  F2FP.BF16.PACK_AB R19, R20, R23 ;  /* 0x000000171413723e */ /* 0x000fe400000010ff */
[----:B------:R-:W2:Y:S01]  /*34840*/  LDL.LU R23, [R1+0x2fc] ;  /* 0x0002fc0001177983 */ /* 0x000ea20000300800 */
[----:B------:R-:W-:-:S03]  /*34850*/  IMAD R20, R6, 0x27, RZ ;  /* 0x0000002706147824 */ /* 0x000fc600078e02ff */
[----:B------:R0:W-:Y:S04]  /*34860*/  STS.128 [R28+0x280], R12 ;  /* 0x0002800c1c007388 */ /* 0x0001e80000000c00 */
[----:B------:R-:W-:Y:S01]  /*34870*/  STS.128 [R28+0x300], R16 ;  /* 0x000300101c007388 */ /* 0x000fe20000000c00 */
[----:B0-----:R-:W-:Y:S02]  /*34880*/  IMAD R15, R6, 0x50, RZ ;  /* 0x00000050060f7824 */ /* 0x001fe400078e02ff */
[----:B----4-:R-:W-:Y:S02]  /*34890*/  IMAD R9, R27, 0x26, RZ ;  /* 0x000000261b097824 */ /* 0x010fe400078e02ff */
[----:B------:R-:W4:Y:S03]  /*348a0*/  LDL.LU R27, [R1+0x2f8] ;  /* 0x0002f800011b7983 */ /* 0x000f260000300800 */
[----:B------:R-:W-:-:S05]  /*348b0*/  LEA.HI.X.SX32 R9, R9, R3, 0x1, P0 ;  /* 0x0000000309097211 */ /* 0x000fca00000f0eff */
[----:B------:R0:W-:Y:S02]  /*348c0*/  STL.64 [R1+0x280], R8 ;  /* 0x0002800801007387 */ /* 0x0001e40000100a00 */
[----:B0-----:R-:W-:-:S04]  /*348d0*/  IADD3 R8, P0, R5, R2, RZ ;  /* 0x0000000205087210 */ /* 0x001fc80007f1e0ff */
[----:B------:R-:W-:Y:S02]  /*348e0*/  LEA.HI.X.SX32 R9, R20, R3, 0x1, P0 ;  /* 0x0000000314097211 */ /* 0x000fe400000f0eff */
[----:B------:R-:W-:-:S04]  /*348f0*/  IADD3 R14, P0, R15, R2, RZ ;  /* 0x000000020f0e7210 */ /* 0x000fc80007f1e0ff */
[----:B---3--:R-:W-:Y:S01]  /*34900*/  LEA.HI.X.SX32 R15, R11, R3, 0x1, P0 ;  /* 0x000000030b0f7211 */ /* 0x008fe200000f0eff */
[----:B------:R0:W-:Y:S04]  /*34910*/  STL.64 [R1+0x298], R8 ;  /* 0x0002980801007387 */ /* 0x0001e80000100a00 */
[----:B0-----:R-:W3:Y:S04]  /*34920*/  LDL.LU.64 R8, [R1+0xf98] ;  /* 0x000f980001087983 */ /* 0x001ee80000300a00 */
[----:B------:R-:W3:Y:S04]  /*34930*/  LDL.LU R18, [R1+0x364] ;  /* 0x0003640001127983 */ /* 0x000ee80000300800 */
[----:B------:R0:W-:Y:S04]  /*34940*/  STL.64 [R1+0x250], R14 ;  /* 0x0002500e01007387 */ /* 0x0001e80000100a00 */
[----:B0-----:R-:W3:Y:S04]  /*34950*/  LDL.LU R14, [R1+0x35c] ;  /* 0x00035c00010e7983 */ /* 0x001ee80000300800 */
[----:B------:R-:W3:Y:S01]  /*34960*/  LDL.LU R17, [R1+0x348] ;  /* 0x0003480001117983 */ /* 0x000ee20000300800 */
[----:B------:R-:W-:Y:S01]  /*34970*/  IMAD R5, R6, 0x52, RZ ;  /* 0x0000005206057824 */ /* 0x000fe200078e02ff */
[----:B--2---:R-:W-:-:S04]  /*34980*/  F2FP.BF16.PACK_AB R20, R24, R7 ;  /* 0x000000071814723e */ /* 0x004fc800000010ff */
[----:B------:R-:W-:-:S05]  /*34990*/  IADD3 R24, P0, R5, R2, RZ ;  /* 0x0000000205187210 */ /* 0x000fca0007f1e0ff */
[----:B------:R-:W-:Y:S01]  /*349a0*/  STL [R1+0x260], R24 ;  /* 0x0002601801007387 */ /* 0x000fe20000100800 */
[----:B------:R-:W-:-:S03]  /*349b0*/  MOV R16, R24 ;  /* 0x0000001800107202 */ /* 0x000fc60000000f00 */
[----:B---3--:R0:W-:Y:S02]  /*349c0*/  STL [R1+0xf88], R17 ;  /* 0x000f881101007387 */ /* 0x0081e40000100800 */
[----:B0-----:R-:W-:Y:S02]  /*349d0*/  IMAD.MOV.U32 R17, RZ, RZ, R25 ;  /* 0x000000ffff117224 */ /* 0x001fe400078e0019 */
[----:B------:R-:W2:Y:S04]  /*349e0*/  LDL.LU.64 R24, [R1+0xf90] ;  /* 0x000f900001187983 */ /* 0x000ea80000300a00 */
[----:B------:R-:W3:Y:S01]  /*349f0*/  LDL.LU R5, [R1+0x36c] ;  /* 0x00036c0001057983 */ /* 0x000ee20000300800 */
[----:B------:R-:W-:-:S05]  /*34a00*/  IMAD R12, R6, 0x29, RZ ;  /* 0x00000029060c7824 */ /* 0x000fca00078e02ff */
[----:B------:R-:W-:Y:S01]  /*34a10*/  LEA.HI.X.SX32 R17, R12, R3, 0x1, P0 ;  /* 0x000000030c117211 */ /* 0x000fe200000f0eff */
[----:B------:R-:W-:Y:S01]  /*34a20*/  IMAD R7, R6, 0x54, RZ ;  /* 0x0000005406077824 */ /* 0x000fe200078e02ff */
[----:B------:R-:W-:-:S04]  /*34a30*/  F2FP.BF16.PACK_AB R22, R22, R8 ;  /* 0x000000081616723e */ /* 0x000fc800000010ff */
[----:B------:R-:W-:Y:S01]  /*34a40*/  IADD3 R16, P0, R7, R2, RZ ;  /* 0x0000000207107210 */ /* 0x000fe20007f1e0ff */
[----:B---3--:R0:W-:Y:S04]  /*34a50*/  STL.64 [R1+0xf80], R4 ;  /* 0x000f800401007387 */ /* 0x0081e80000100a00 */
[----:B0-----:R-:W3:Y:S04]  /*34a60*/  LDL.LU R5, [R1+0x340] ;  /* 0x0003400001057983 */ /* 0x001ee80000300800 */
[----:B------:R-:W3:Y:S04]  /*34a70*/  LDL.LU R11, [R1+0x368] ;  /* 0x00036800010b7983 */ /* 0x000ee80000300800 */
[----:B------:R-:W3:Y:S01]  /*34a80*/  LDL.LU R12, [R1+0x344] ;  /* 0x00034400010c7983 */ /* 0x000ee20000300800 */
[----:B-----5:R-:W-:-:S03]  /*34a90*/  F2FP.BF16.PACK_AB R21, R9, R21 ;  /* 0x000000150915723e */ /* 0x020fc600000010ff */
[----:B------:R-:W5:Y:S01]  /*34aa0*/  LDL.LU R19, [R1+0x354] ;  /* 0x0003540001137983 */ /* 0x000f620000300800 */
[----:B------:R-:W-:-:S03]  /*34ab0*/  IMAD R9, R6, 0x56, RZ ;  /* 0x0000005606097824 */ /* 0x000fc600078e02ff */
[----:B------:R-:W5:Y:S04]  /*34ac0*/  LDL.LU R8, [R1+0x350] ;  /* 0x0003500001087983 */ /* 0x000f680000300800 */
[----:B------:R2:W-:Y:S01]  /*34ad0*/  STL [R1+0x264], R17 ;  /* 0x0002641101007387 */ /* 0x0005e20000100800 */
[----:B----4-:R-:W-:Y:S01]  /*34ae0*/  F2FP.BF16.PACK_AB R23, R23, R27 ;  /* 0x0000001b1717723e */ /* 0x010fe200000010ff */
[C---:B------:R-:W-:Y:S02]  /*34af0*/  IMAD R13, R6.reuse, 0x2b, RZ ;  /* 0x0000002b060d7824 */ /* 0x040fe400078e02ff */
[----:B------:R-:W-:Y:S01]  /*34b00*/  IMAD R4, R6, 0x58, RZ ;  /* 0x0000005806047824 */ /* 0x000fe200078e02ff */
[----:B--2---:R-:W-:Y:S01]  /*34b10*/  LEA.HI.X.SX32 R17, R24, R3, 0x1, P0 ;  /* 0x0000000318117211 */ /* 0x004fe200000f0eff */
[----:B------:R-:W-:Y:S04]  /*34b20*/  STS.128 [R28+0x380], R20 ;  /* 0x000380141c007388 */ /* 0x000fe80000000c00 */
[----:B------:R0:W-:Y:S04]  /*34b30*/  STL.64 [R1+0x278], R16 ;  /* 0x0002781001007387 */ /* 0x0001e80000100a00 */
[----:B------:R-:W2:Y:S01]  /*34b40*/  LDL.LU R15, [R1+0x374] ;  /* 0x00037400010f7983 */ /* 0x000ea20000300800 */
[----:B0-----:R-:W-:Y:S01]  /*34b50*/  IADD3 R16, P0, R9, R2, RZ ;  /* 0x0000000209107210 */ /* 0x001fe20007f1e0ff */
[----:B------:R-:W-:-:S02]  /*34b60*/  IMAD R23, R6, 0x2c, RZ ;  /* 0x0000002c06177824 */ /* 0x000fc400078e02ff */
[----:B------:R-:W2:Y:S01]  /*34b70*/  LDL.LU R9, [R1+0x370] ;  /* 0x0003700001097983 */ /* 0x000ea20000300800 */
[----:B------:R-:W-:Y:S02]  /*34b80*/  LEA.HI.X.SX32 R17, R13, R3, 0x1, P0 ;  /* 0x000000030d117211 */ /* 0x000fe400000f0eff */
[----:B------:R-:W-:Y:S01]  /*34b90*/  IADD3 R4, P0, R4, R2, RZ ;  /* 0x0000000204047210 */ /* 0x000fe20007f1e0ff */
[----:B------:R-:W4:Y:S04]  /*34ba0*/  LDL.LU R27, [R1+0x360] ;  /* 0x00036000011b7983 */ /* 0x000f280000300800 */
[----:B------:R-:W4:Y:S04]  /*34bb0*/  LDL.LU R24, [R1+0x358] ;  /* 0x0003580001187983 */ /* 0x000f280000300800 */
[----:B------:R0:W-:Y:S04]  /*34bc0*/  STL.64 [R1+0xf78], R28 ;  /* 0x000f781c01007387 */ /* 0x0001e80000100a00 */
[----:B0-----:R-:W2:Y:S04]  /*34bd0*/  LDL.LU R29, [R1+0x34c] ;  /* 0x00034c00011d7983 */ /* 0x001ea80000300800 */
[----:B------:R-:W2:Y:S04]  /*34be0*/  LDL.LU R20, [R1+0x37c] ;  /* 0x00037c0001147983 */ /* 0x000ea80000300800 */
[----:B------:R-:W2:Y:S04]  /*34bf0*/  LDL.LU R21, [R1+0x378] ;  /* 0x0003780001157983 */ /* 0x000ea80000300800 */
[----:B------:R0:W-:Y:S04]  /*34c00*/  STL.64 [R1+0x290], R16 ;  /* 0x0002901001007387 */ /* 0x0001e80000100a00 */
[----:B0-----:R-:W2:Y:S01]  /*34c10*/  LDL.LU R17, [R1+0xf88] ;  /* 0x000f880001117983 */ /* 0x001ea20000300800 */
[----:B---3--:R-:W-:-:S02]  /*34c20*/  F2FP.BF16.PACK_AB R12, R12, R5 ;  /* 0x000000050c0c723e */ /* 0x008fc400000010ff */
[----:B------:R-:W-:-:S05]  /*34c30*/  LEA.HI.X.SX32 R5, R23, R3, 0x1, P0 ;  /* 0x0000000317057211 */ /* 0x000fca00000f0eff */
[----:B------:R0:W-:Y:S04]  /*34c40*/  STL.64 [R1+0x270], R4 ;  /* 0x0002700401007387 */ /* 0x0001e80000100a00 */
[----:B0-----:R-:W3:Y:S01]  /*34c50*/  LDL.LU.64 R4, [R1+0xf80] ;  /* 0x000f800001047983 */ /* 0x001ee20000300a00 */
[----:B--2---:R-:W-:Y:S02]  /*34c60*/  F2FP.BF16.PACK_AB R13, R29, R17 ;  /* 0x000000111d0d723e */ /* 0x004fe400000010ff */
[----:B---3--:R-:W-:Y:S02]  /*34c70*/  F2FP.BF16.PACK_AB R17, R5, R11 ;  /* 0x0000000b0511723e */ /* 0x008fe400000010ff */
[----:B------:R-:W2:Y:S01]  /*34c80*/  LDL.LU R5, [R1+0x380] ;  /* 0x0003800001057983 */ /* 0x000ea20000300800 */
[----:B------:R-:W-:Y:S01]  /*34c90*/  IMAD R22, R6, 0x5a, RZ ;  /* 0x0000005a06167824 */ /* 0x000fe200078e02ff */
[----:B------:R-:W-:Y:S01]  /*34ca0*/  F2FP.BF16.PACK_AB R16, R18, R14 ;  /* 0x0000000e1210723e */ /* 0x000fe200000010ff */
[----:B------:R-:W-:-:S03]  /*34cb0*/  IMAD R14, R6, 0x2d, RZ ;  /* 0x0000002d060e7824 */ /* 0x000fc600078e02ff */
[----:B------:R-:W-:Y:S01]  /*34cc0*/  IADD3 R22, P0, R22, R2, RZ ;  /* 0x0000000216167210 */ /* 0x000fe20007f1e0ff */
[----:B------:R-:W-:-:S03]  /*34cd0*/  IMAD R18, R6, 0x5c, RZ ;  /* 0x0000005c06127824 */ /* 0x000fc600078e02ff */
[----:B------:R-:W-:Y:S01]  /*34ce0*/  LEA.HI.X.SX32 R23, R14, R3, 0x1, P0 ;  /* 0x000000030e177211 */ /* 0x000fe200000f0eff */
[C---:B------:R-:W-:Y:S01]  /*34cf0*/  IMAD R11, R6.reuse, 0x5e, RZ ;  /* 0x0000005e060b7824 */ /* 0x040fe200078e02ff */
[----:B-----5:R-:W-:Y:S01]  /*34d00*/  F2FP.BF16.PACK_AB R14, R19, R8 ;  /* 0x00000008130e723e */ /* 0x020fe200000010ff */
[----:B------:R-:W-:Y:S01]  /*34d10*/  IMAD R19, R6, 0x2f, RZ ;  /* 0x0000002f06137824 */ /* 0x000fe200078e02ff */
[----:B--2---:R-:W-:Y:S04]  /*34d20*/  STL.64 [R1+0xf68], R4 ;  /* 0x000f680401007387 */ /* 0x004fe80000100a00 */
[----:B------:R0:W-:Y:S02]  /*34d30*/  STL.64 [R1+0x288], R22 ;  /* 0x0002881601007387 */ /* 0x0001e40000100a00 */
[----:B0-----:R-:W-:-:S04]  /*34d40*/  IADD3 R22, P0, R18, R2, RZ ;  /* 0x0000000212167210 */ /* 0x001fc80007f1e0ff */
[----:B------:R-:W-:Y:S02]  /*34d50*/  LEA.HI.X.SX32 R23, R26, R3, 0x1, P0 ;  /* 0x000000031a177211 */ /* 0x000fe400000f0eff */
[----:B------:R-:W-:-:S03]  /*34d60*/  IADD3 R28, P0, R11, R2, RZ ;  /* 0x000000020b1c7210 */ /* 0x000fc60007f1e0ff */
[----:B------:R0:W-:Y:S01]  /*34d70*/  STL.64 [R1+0x2a8], R22 ;  /* 0x0002a81601007387 */ /* 0x0001e20000100a00 */
[----:B------:R-:W-:Y:S02]  /*34d80*/  LEA.HI.X.SX32 R29, R19, R3, 0x1, P0 ;  /* 0x00000003131d7211 */ /* 0x000fe400000f0eff */
[----:B------:R-:W-:Y:S02]  /*34d90*/  F2FP.BF16.PACK_AB R18, R15, R9 ;  /* 0x000000090f12723e */ /* 0x000fe400000010ff */
[----:B----4-:R-:W-:Y:S01]  /*34da0*/  F2FP.BF16.PACK_AB R15, R27, R24 ;  /* 0x000000181b0f723e */ /* 0x010fe200000010ff */
[----:B0-----:R-:W2:Y:S04]  /*34db0*/  LDL.LU R22, [R1+0x38c] ;  /* 0x00038c0001167983 */ /* 0x001ea80000300800 */
[----:B------:R-:W2:Y:S04]  /*34dc0*/  LDL.LU R23, [R1+0x388] ;  /* 0x0003880001177983 */ /* 0x000ea80000300800 */
[----:B------:R-:W3:Y:S04]  /*34dd0*/  LDL.LU R11, [R1+0x394] ;  /* 0x00039400010b7983 */ /* 0x000ee80000300800 */
[----:B------:R-:W3:Y:S04]  /*34de0*/  LDL.LU R26, [R1+0x390] ;  /* 0x00039000011a7983 */ /* 0x000ee80000300800 */
[----:B------:R-:W4:Y:S04]  /*34df0*/  LDL.LU R27, [R1+0x39c] ;  /* 0x00039c00011b7983 */ /* 0x000f280000300800 */
[----:B------:R-:W4:Y:S04]  /*34e00*/  LDL.LU R24, [R1+0x398] ;  /* 0x0003980001187983 */ /* 0x000f280000300800 */
[----:B------:R0:W-:Y:S04]  /*34e10*/  STL.64 [R1+0x2b8], R28 ;  /* 0x0002b81c01007387 */ /* 0x0001e80000100a00 */
[----:B0-----:R-:W5:Y:S01]  /*34e20*/  LDL.LU.64 R28, [R1+0xf78] ;  /* 0x000f7800011c7983 */ /* 0x001f620000300a00 */
[----:B------:R-:W-:-:S02]  /*34e30*/  IMAD R8, R6, 0x60, RZ ;  /* 0x0000006006087824 */ /* 0x000fc400078e02ff */
[----:B------:R-:W-:-:S03]  /*34e40*/  IMAD R4, R6, 0x62, RZ ;  /* 0x0000006206047824 */ /* 0x000fc600078e02ff */
[----:B------:R-:W-:-:S04]  /*34e50*/  IADD3 R8, P0, R8, R2, RZ ;  /* 0x0000000208087210 */ /* 0x000fc80007f1e0ff */
[----:B------:R-:W-:Y:S02]  /*34e60*/  LEA.HI.X.SX32 R9, R25, R3, 0x1, P0 ;  /* 0x0000000319097211 */ /* 0x000fe400000f0eff */
[----:B------:R-:W-:-:S03]  /*34e70*/  IADD3 R4, P0, R4, R2, RZ ;  /* 0x0000000204047210 */ /* 0x000fc60007f1e0ff */
[----:B------:R0:W-:Y:S04]  /*34e80*/  STL.64 [R1+0x2d0], R8 ;  /* 0x0002d00801007387 */ /* 0x0001e80000100a00 */
[----:B0-----:R-:W2:Y:S04]  /*34e90*/  LDL.LU R9, [R1+0xf70] ;  /* 0x000f700001097983 */ /* 0x001ea80000300800 */
[----:B------:R-:W-:Y:S04]  /*34ea0*/  STL [R1+0x2e8], R4 ;  /* 0x0002e80401007387 */ /* 0x000fe80000100800 */
[----:B-----5:R0:W-:Y:S02]  /*34eb0*/  STS.128 [R28+0x400], R12 ;  /* 0x0004000c1c007388 */ /* 0x0201e40000000c00 */
[----:B0-----:R-:W-:-:S02]  /*34ec0*/  MOV R14, R4 ;  /* 0x00000004000e7202 */ /* 0x001fc40000000f00 */
[----:B------:R-:W-:Y:S02]  /*34ed0*/  MOV R15, R5 ;  /* 0x00000005000f7202 */ /* 0x000fe40000000f00 */
[----:B------:R-:W5:Y:S04]  /*34ee0*/  LDL.LU.64 R4, [R1+0xf68] ;  /* 0x000f680001047983 */ /* 0x000f680000300a00 */
[----:B------:R-:W5:Y:S01]  /*34ef0*/  LDL.LU R13, [R1+0x384] ;  /* 0x00038400010d7983 */ /* 0x000f620000300800 */
[----:B------:R-:W-:Y:S01]  /*34f00*/  F2FP.BF16.PACK_AB R19, R20, R21 ;  /* 0x000000151413723e */ /* 0x000fe200000010ff */
[C---:B------:R-:W-:Y:S02]  /*34f10*/  IMAD R20, R6.reuse, 0x31, RZ ;  /* 0x0000003106147824 */ /* 0x040fe400078e02ff */
[----:B------:R-:W2:Y:S04]  /*34f20*/  LDL.LU R8, [R1+0x3a4] ;  /* 0x0003a40001087983 */ /* 0x000ea80000300800 */
[----:B------:R0:W-:Y:S04]  /*34f30*/  STS.128 [R28+0x480], R16 ;  /* 0x000480101c007388 */ /* 0x0001e80000000c00 */
[----:B------:R-:W2:Y:S01]  /*34f40*/  LDL.LU R25, [R1+0x3a0] ;  /* 0x0003a00001197983 */ /* 0x000ea20000300800 */
[----:B0-----:R-:W-:Y:S01]  /*34f50*/  MOV R19, R15 ;  /* 0x0000000f00137202 */ /* 0x001fe20000000f00 */
[----:B------:R-:W-:Y:S01]  /*34f60*/  IMAD R15, R6, 0x64, RZ ;  /* 0x00000064060f7824 */ /* 0x000fe200078e02ff */
[----:B------:R-:W-:-:S02]  /*34f70*/  LEA.HI.X.SX32 R19, R20, R3, 0x1, P0 ;  /* 0x0000000314137211 */ /* 0x000fc400000f0eff */
[----:B------:R-:W-:Y:S02]  /*34f80*/  MOV R18, R14 ;  /* 0x0000000e00127202 */ /* 0x000fe40000000f00 */
[----:B------:R-:W-:Y:S01]  /*34f90*/  IADD3 R14, P0, R15, R2, RZ ;  /* 0x000000020f0e7210 */ /* 0x000fe20007f1e0ff */
[----:B------:R-:W-:Y:S04]  /*34fa0*/  STL [R1+0x2ec], R19 ;  /* 0x0002ec1301007387 */ /* 0x000fe80000100800 */
[----:B------:R-:W2:Y:S01]  /*34fb0*/  LDL.LU R16, [R1+0x3a8] ;  /* 0x0003a80001107983 */ /* 0x000ea20000300800 */
[----:B-----5:R-:W-:Y:S01]  /*34fc0*/  F2FP.BF16.PACK_AB R20, R13, R5 ;  /* 0x000000050d14723e */ /* 0x020fe200000010ff */
[----:B------:R-:W-:-:S05]  /*34fd0*/  IMAD R13, R6, 0x32, RZ ;  /* 0x00000032060d7824 */ /* 0x000fca00078e02ff */
[----:B------:R-:W-:-:S05]  /*34fe0*/  LEA.HI.X.SX32 R15, R13, R3, 0x1, P0 ;  /* 0x000000030d0f7211 */ /* 0x000fca00000f0eff */
[----:B------:R0:W-:Y:S04]  /*34ff0*/  STL.64 [R1+0x2a0], R14 ;  /* 0x0002a00e01007387 */ /* 0x0001e80000100a00 */
[----:B0-----:R-:W5:Y:S04]  /*35000*/  LDL.LU R14, [R1+0x3c0] ;  /* 0x0003c000010e7983 */ /* 0x001f680000300800 */
[----:B------:R-:W2:Y:S01]  /*35010*/  LDL.LU R17, [R1+0x3cc] ;  /* 0x0003cc0001117983 */ /* 0x000ea20000300800 */
[C---:B------:R-:W-:Y:S02]  /*35020*/  IMAD R21, R6.reuse, 0x66, RZ ;  /* 0x0000006606157824 */ /* 0x040fe400078e02ff */
[----:B------:R-:W-:-:S02]  /*35030*/  IMAD R12, R6, 0x33, RZ ;  /* 0x00000033060c7824 */ /* 0x000fc400078e02ff */
[C---:B------:R-:W-:Y:S02]  /*35040*/  IMAD R5, R6.reuse, 0x68, RZ ;  /* 0x0000006806057824 */ /* 0x040fe400078e02ff */
[----:B------:R-:W-:Y:S01]  /*35050*/  IMAD R13, R6, 0x35, RZ ;  /* 0x00000035060d7824 */ /* 0x000fe200078e02ff */
[----:B--2---:R0:W-:Y:S04]  /*35060*/  STL.64 [R1+0xf60], R16 ;  /* 0x000f601001007387 */ /* 0x0041e80000100a00 */
[----:B------:R-:W2:Y:S04]  /*35070*/  LDL.LU R15, [R1+0x3c8] ;  /* 0x0003c800010f7983 */ /* 0x000ea80000300800 */
[----:B------:R-:W2:Y:S01]  /*35080*/  LDL.LU R19, [R1+0x3d0] ;  /* 0x0003d00001137983 */ /* 0x000ea20000300800 */
[----:B0-----:R-:W-:-:S04]  /*35090*/  IADD3 R16, P0, R21, R2, RZ ;  /* 0x0000000215107210 */ /* 0x001fc80007f1e0ff */
[----:B------:R-:W-:Y:S01]  /*350a0*/  LEA.HI.X.SX32 R17, R12, R3, 0x1, P0 ;  /* 0x000000030c117211 */ /* 0x000fe200000f0eff */
[----:B------:R-:W-:-:S04]  /*350b0*/  IMAD R12, R6, 0x34, RZ ;  /* 0x00000034060c7824 */ /* 0x000fc800078e02ff */
[----:B------:R0:W-:Y:S01]  /*350c0*/  STL.64 [R1+0x2b0], R16 ;  /* 0x0002b01001007387 */ /* 0x0001e20000100a00 */
[----:B------:R-:W-:Y:S02]  /*350d0*/  F2FP.BF16.PACK_AB R21, R22, R23 ;  /* 0x000000171615723e */ /* 0x000fe400000010ff */
[----:B---3--:R-:W-:Y:S01]  /*350e0*/  F2FP.BF16.PACK_AB R22, R11, R26 ;  /* 0x0000001a0b16723e */ /* 0x008fe200000010ff */
[----:B------:R-:W-:Y:S01]  /*350f0*/  IMAD R11, R6, 0x6a, RZ ;  /* 0x0000006a060b7824 */ /* 0x000fe200078e02ff */
[----:B------:R-:W3:Y:S01]  /*35100*/  LDL.LU R18, [R1+0x3dc] ;  /* 0x0003dc0001127983 */ /* 0x000ee20000300800 */
[----:B0-----:R-:W-:-:S03]  /*35110*/  IADD3 R16, P0, R5, R2, RZ ;  /* 0x0000000205107210 */ /* 0x001fc60007f1e0ff */
[----:B------:R-:W3:Y:S01]  /*35120*/  LDL.LU R5, [R1+0x3d8] ;  /* 0x0003d80001057983 */ /* 0x000ee20000300800 */
[----:B------:R-:W-:Y:S02]  /*35130*/  LEA.HI.X.SX32 R17, R12, R3, 0x1, P0 ;  /* 0x000000030c117211 */ /* 0x000fe400000f0eff */
[----:B----4-:R-:W-:Y:S01]  /*35140*/  F2FP.BF16.PACK_AB R23, R27, R24 ;  /* 0x000000181b17723e */ /* 0x010fe200000010ff */
[----:B------:R-:W4:Y:S04]  /*35150*/  LDL.LU R26, [R1+0x3e4] ;  /* 0x0003e400011a7983 */ /* 0x000f280000300800 */
[----:B------:R-:W4:Y:S04]  /*35160*/  LDL.LU R27, [R1+0x3e0] ;  /* 0x0003e000011b7983 */ /* 0x000f280000300800 */
[----:B------:R0:W-:Y:S04]  /*35170*/  STL.64 [R1+0x2c8], R16 ;  /* 0x0002c81001007387 */ /* 0x0001e80000100a00 */
[----:B------:R1:W-:Y:S01]  /*35180*/  STS.128 [R28+0x500], R20 ;  /* 0x000500141c007388 */ /* 0x0003e20000000c00 */
[----:B------:R-:W-:-:S02]  /*35190*/  F2FP.BF16.PACK_AB R12, R8, R25 ;  /* 0x00000019080c723e */ /* 0x000fc400000010ff */
[----:B0-----:R-:W-:-:S04]  /*351a0*/  IADD3 R16, P0, R11, R2, RZ ;  /* 0x000000020b107210 */ /* 0x001fc80007f1e0ff */
[----:B------:R-:W-:Y:S01]  /*351b0*/  LEA.HI.X.SX32 R17, R13, R3, 0x1, P0 ;  /* 0x000000030d117211 */ /* 0x000fe200000f0eff */
[----:B-1----:R-:W2:Y:S04]  /*351c0*/  LDL.LU R22, [R1+0x3ac] ;  /* 0x0003ac0001167983 */ /* 0x002ea80000300800 */
[----:B------:R-:W5:Y:S04]  /*351d0*/  LDL.LU R21, [R1+0x3c4] ;  /* 0x0003c40001157983 */ /* 0x000f680000300800 */
[----:B------:R-:W2:Y:S04]  /*351e0*/  LDL.LU R23, [R1+0x3d4] ;  /* 0x0003d40001177983 */ /* 0x000ea80000300800 */
[----:B------:R-:W2:Y:S04]  /*351f0*/  LDL.LU R11, [R1+0x3ec] ;  /* 0x0003ec00010b7983 */ /* 0x000ea80000300800 */
[----:B------:R-:W2:Y:S04]  /*35200*/  LDL.LU R8, [R1+0x3e8] ;  /* 0x0003e80001087983 */ /* 0x000ea80000300800 */
[----:B------:R0:W-:Y:S04]  /*35210*/  STL.64 [R1+0x2e0], R16 ;  /* 0x0002e01001007387 */ /* 0x0001e80000100a00 */
[----:B0-----:R-:W2:Y:S01]  /*35220*/  LDL.LU.64 R16, [R1+0xf60] ;  /* 0x000f600001107983 */ /* 0x001ea20000300a00 */
[----:B------:R-:W-:-:S02]  /*35230*/  IMAD R24, R6, 0x6c, RZ ;  /* 0x0000006c06187824 */ /* 0x000fc400078e02ff */
[----:B------:R-:W-:-:S03]  /*35240*/  IMAD R25, R6, 0x36, RZ ;  /* 0x0000003606197824 */ /* 0x000fc600078e02ff */
[----:B------:R-:W-:Y:S01]  /*35250*/  IADD3 R24, P0, R24, R2, RZ ;  /* 0x0000000218187210 */ /* 0x000fe20007f1e0ff */
[----:B------:R-:W-:-:S03]  /*35260*/  IMAD R20, R6, 0x6e, RZ ;  /* 0x0000006e06147824 */ /* 0x000fc600078e02ff */
[----:B------:R-:W-:-:S05]  /*35270*/  LEA.HI.X.SX32 R25, R25, R3, 0x1, P0 ;  /* 0x0000000319197211 */ /* 0x000fca00000f0eff */
[----:B------:R0:W-:Y:S02]  /*35280*/  STL.64 [R1+0x2c0], R24 ;  /* 0x0002c01801007387 */ /* 0x0001e40000100a00 */
[----:B0-----:R-:W-:Y:S02]  /*35290*/  IADD3 R24, P0, R20, R2, RZ ;  /* 0x0000000214187210 */ /* 0x001fe40007f1e0ff */
[----:B-----5:R-:W-:Y:S01]  /*352a0*/  F2FP.BF16.PACK_AB R14, R21, R14 ;  /* 0x0000000e150e723e */ /* 0x020fe200000010ff */
[----:B------:R-:W-:Y:S01]  /*352b0*/  IMAD R21, R6, 0x72, RZ ;  /* 0x0000007206157824 */ /* 0x000fe200078e02ff */
[----:B--2---:R-:W-:Y:S01]  /*352c0*/  F2FP.BF16.PACK_AB R13, R22, R16 ;  /* 0x00000010160d723e */ /* 0x004fe200000010ff */
[C---:B------:R-:W-:Y:S02]  /*352d0*/  IMAD R16, R6.reuse, 0x37, RZ ;  /* 0x0000003706107824 */ /* 0x040fe400078e02ff */
[----:B------:R-:W-:-:S03]  /*352e0*/  IMAD R22, R6, 0x70, RZ ;  /* 0x0000007006167824 */ /* 0x000fc600078e02ff */
[----:B------:R-:W-:Y:S02]  /*352f0*/  LEA.HI.X.SX32 R25, R16, R3, 0x1, P0 ;  /* 0x0000000310197211 */ /* 0x000fe400000f0eff */
[----:B------:R-:W-:Y:S01]  /*35300*/  F2FP.BF16.PACK_AB R15, R17, R15 ;  /* 0x0000000f110f723e */ /* 0x000fe200000010ff */
[----:B------:R-:W-:Y:S02]  /*35310*/  IMAD R17, R6, 0x38, RZ ;  /* 0x0000003806117824 */ /* 0x000fe400078e02ff */
[----:B------:R0:W-:Y:S02]  /*35320*/  STL.64 [R1+0x2d8], R24 ;  /* 0x0002d81801007387 */ /* 0x0001e40000100a00 */
[----:B0-----:R-:W-:-:S04]  /*35330*/  IADD3 R24, P0, R22, R2, RZ ;  /* 0x0000000216187210 */ /* 0x001fc80007f1e0ff */
[----:B------:R-:W-:-:S05]  /*35340*/  LEA.HI.X.SX32 R25, R17, R3, 0x1, P0 ;  /* 0x0000000311197211 */ /* 0x000fca00000f0eff */
[----:B------:R0:W-:Y:S01]  /*35350*/  STL.64 [R1+0x2f8], R24 ;  /* 0x0002f81801007387 */ /* 0x0001e20000100a00 */
[----:B---3--:R-:W-:Y:S02]  /*35360*/  F2FP.BF16.PACK_AB R17, R18, R5 ;  /* 0x000000051211723e */ /* 0x008fe400000010ff */
[----:B----4-:R-:W-:Y:S02]  /*35370*/  F2FP.BF16.PACK_AB R18, R26, R27 ;  /* 0x0000001b1a12723e */ /* 0x010fe400000010ff */
[----:B0-----:R-:W-:Y:S01]  /*35380*/  IADD3 R24, P0, R21, R2, RZ ;  /* 0x0000000215187210 */ /* 0x001fe20007f1e0ff */
[----:B------:R-:W2:Y:S04]  /*35390*/  LDL.LU R25, [R1+0xf58] ;  /* 0x000f580001197983 */ /* 0x000ea80000300800 */
[----:B------:R0:W-:Y:S04]  /*353a0*/  STL.64 [R1+0xf00], R20 ;  /* 0x000f001401007387 */ /* 0x0001e80000100a00 */
[----:B------:R-:W-:Y:S04]  /*353b0*/  STL [R1+0x318], R24 ;  /* 0x0003181801007387 */ /* 0x000fe80000100800 */
[----:B0-----:R-:W3:Y:S04]  /*353c0*/  LDL.LU R21, [R1+0x400] ;  /* 0x0004000001157983 */ /* 0x001ee80000300800 */
[----:B------:R-:W4:Y:S04]  /*353d0*/  LDL.LU R26, [R1+0x40c] ;  /* 0x00040c00011a7983 */ /* 0x000f280000300800 */
[----:B------:R-:W4:Y:S01]  /*353e0*/  LDL.LU R27, [R1+0x408] ;  /* 0x00040800011b7983 */ /* 0x000f220000300800 */
[----:B------:R-:W-:Y:S01]  /*353f0*/  F2FP.BF16.PACK_AB R16, R23, R19 ;  /* 0x000000131710723e */ /* 0x000fe200000010ff */
[----:B------:R-:W-:-:S02]  /*35400*/  IMAD R19, R6, 0x39, RZ ;  /* 0x0000003906137824 */ /* 0x000fc400078e02ff */
[----:B------:R-:W-:Y:S02]  /*35410*/  IMAD R23, R6, 0x74, RZ ;  /* 0x0000007406177824 */ /* 0x000fe400078e02ff */
[----:B------:R-:W-:-:S04]  /*35420*/  IMAD.MOV.U32 R20, RZ, RZ, c[0x0][0x1c8] ;  /* 0x00007200ff147624 */ /* 0x000fc800078e00ff */
[----:B------:R-:W-:Y:S01]  /*35430*/  IMAD R5, R20, 0x76, RZ ;  /* 0x0000007614057824 */ /* 0x000fe200078e02ff */
[----:B------:R-:W-:Y:S04]  /*35440*/  STS.128 [R28+0x580], R12 ;  /* 0x0005800c1c007388 */ /* 0x000fe80000000c00 */
[----:B----4-:R2:W-:Y:S02]  /*35450*/  STL.64 [R1+0xf50], R26 ;  /* 0x000f501a01007387 */ /* 0x0105e40000100a00 */
[----:B--2---:R-:W-:Y:S02]  /*35460*/  MOV R27, R25 ;  /* 0x00000019001b7202 */ /* 0x004fe40000000f00 */
[----:B------:R-:W-:Y:S02]  /*35470*/  LEA.HI.X.SX32 R27, R19, R3, 0x1, P0 ;  /* 0x00000003131b7211 */ /* 0x000fe400000f0eff */
[----:B------:R-:W-:-:S02]  /*35480*/  MOV R26, R24 ;  /* 0x00000018001a7202 */ /* 0x000fc40000000f00 */
[----:B------:R-:W-:Y:S01]  /*35490*/  IADD3 R26, P0, R23, R2, RZ ;  /* 0x00000002171a7210 */ /* 0x000fe20007f1e0ff */
[----:B------:R-:W2:Y:S04]  /*354a0*/  LDL.LU R24, [R1+0x6c4] ;  /* 0x0006c40001187983 */ /* 0x000ea80000300800 */
[----:B------:R-:W2:Y:S04]  /*354b0*/  LDL.LU R25, [R1+0x6c0] ;  /* 0x0006c00001197983 */ /* 0x000ea80000300800 */
[----:B------:R0:W-:Y:S01]  /*354c0*/  STL [R1+0x31c], R27 ;  /* 0x00031c1b01007387 */ /* 0x0001e20000100800 */
[----:B------:R-:W-:-:S02]  /*354d0*/  F2FP.BF16.PACK_AB R19, R11, R8 ;  /* 0x000000080b13723e */ /* 0x000fc400000010ff */
[----:B0-----:R-:W-:Y:S02]  /*354e0*/  LEA.HI.X.SX32 R27, R4, R3, 0x1, P0 ;  /* 0x00000003041b7211 */ /* 0x001fe400000f0eff */
[----:B------:R-:W4:Y:S04]  /*354f0*/  LDL.LU R4, [R1+0x6d4] ;  /* 0x0006d40001047983 */ /* 0x000f280000300800 */
[----:B------:R-:W4:Y:S04]  /*35500*/  LDL.LU R11, [R1+0x6d0] ;  /* 0x0006d000010b7983 */ /* 0x000f280000300800 */
[----:B------:R0:W-:Y:S02]  /*35510*/  STL.64 [R1+0x320], R26 ;  /* 0x0003201a01007387 */ /* 0x0001e40000100a00 */
[----:B0-----:R-:W-:-:S02]  /*35520*/  IADD3 R26, P0, R5, R2, RZ ;  /* 0x00000002051a7210 */ /* 0x001fc40007f1e0ff */
[----:B------:R-:W5:Y:S04]  /*35530*/  LDL.LU R5, [R1+0x6e4] ;  /* 0x0006e40001057983 */ /* 0x000f680000300800 */
[----:B------:R-:W5:Y:S04]  /*35540*/  LDL.LU R8, [R1+0x6e0] ;  /* 0x0006e00001087983 */ /* 0x000f680000300800 */
[----:B------:R-:W2:Y:S01]  /*35550*/  LDL.LU R12, [R1+0x3f4] ;  /* 0x0003f400010c7983 */ /* 0x000ea20000300800 */
[----:B------:R-:W-:-:S03]  /*35560*/  IMAD R27, R20, 0x3b, RZ ;  /* 0x0000003b141b7824 */ /* 0x000fc600078e02ff */
[----:B------:R-:W2:Y:S04]  /*35570*/  LDL.LU R15, [R1+0x3f0] ;  /* 0x0003f000010f7983 */ /* 0x000ea80000300800 */
[----:B------:R-:W3:Y:S01]  /*35580*/  LDL.LU R13, [R1+0x3f8] ;  /* 0x0003f800010d7983 */ /* 0x000ee20000300800 */
[----:B------:R-:W-:-:S03]  /*35590*/  LEA.HI.X.SX32 R27, R27, R3, 0x1, P0 ;  /* 0x000000031b1b7211 */ /* 0x000fc600000f0eff */
[----:B------:R-:W3:Y:S04]  /*355a0*/  LDL.LU R14, [R1+0x404] ;  /* 0x00040400010e7983 */ /* 0x000ee80000300800 */
[----:B------:R0:W-:Y:S04]  /*355b0*/  STS.128 [R28+0x600], R16 ;  /* 0x000600101c007388 */ /* 0x0001e80000000c00 */
[----:B0-----:R-:W4:Y:S04]  /*355c0*/  LDL.LU R17, [R1+0x3fc] ;  /* 0x0003fc0001117983 */ /* 0x001f280000300800 */
[----:B------:R-:W-:Y:S04]  /*355d0*/  STL.64 [R1+0xf48], R28 ;  /* 0x000f481c01007387 */ /* 0x000fe80000100a00 */
[----:B------:R0:W-:Y:S04]  /*355e0*/  STL.64 [R1+0x338], R26 ;  /* 0x0003381a01007387 */ /* 0x0001e80000100a00 */
[----:B0-----:R-:W5:Y:S01]  /*355f0*/  LDL.LU.64 R26, [R1+0xf50] ;  /* 0x000f5000011a7983 */ /* 0x001f620000300a00 */
[----:B------:R-:W-:-:S05]  /*35600*/  IMAD R19, R20, 0x78, RZ ;  /* 0x0000007814137824 */ /* 0x000fca00078e02ff */
[----:B------:R-:W-:Y:S01]  /*35610*/  IADD3 R18, P0, R19, R2, RZ ;  /* 0x0000000213127210 */ /* 0x000fe20007f1e0ff */
[----:B------:R-:W-:-:S03]  /*35620*/  IMAD R23, R20, 0x7a, RZ ;  /* 0x0000007a14177824 */ /* 0x000fc600078e02ff */
[----:B------:R-:W-:Y:S02]  /*35630*/  LEA.HI.X.SX32 R19, R10, R3, 0x1, P0 ;  /* 0x000000030a137211 */ /* 0x000fe400000f0eff */
[----:B------:R-:W5:Y:S01]  /*35640*/  LDL.LU R10, [R1+0x758] ;  /* 0x00075800010a7983 */ /* 0x000f620000300800 */
[----:B------:R-:W-:-:S03]  /*35650*/  IMAD R16, R20, 0x7c, RZ ;  /* 0x0000007c14107824 */ /* 0x000fc600078e02ff */
[----:B------:R0:W-:Y:S04]  /*35660*/  STL.64 [R1+0x310], R18 ;  /* 0x0003101201007387 */ /* 0x0001e80000100a00 */
[----:B------:R1:W-:Y:S01]  /*35670*/  STL.64 [R1+0xef8], R22 ;  /* 0x000ef81601007387 */ /* 0x0003e20000100a00 */
[----:B0-----:R-:W-:Y:S02]  /*35680*/  IADD3 R18, P0, R23, R2, RZ ;  /* 0x0000000217127210 */ /* 0x001fe40007f1e0ff */
[----:B--2---:R-:W-:Y:S01]  /*35690*/  F2FP.BF16.PACK_AB R12, R12, R15 ;  /* 0x0000000f0c0c723e */ /* 0x004fe200000010ff */
[----:B------:R-:W-:-:S05]  /*356a0*/  IMAD R15, R20, 0x3d, RZ ;  /* 0x0000003d140f7824 */ /* 0x000fca00078e02ff */
[----:B------:R-:W-:Y:S02]  /*356b0*/  LEA.HI.X.SX32 R19, R15, R3, 0x1, P0 ;  /* 0x000000030f137211 */ /* 0x000fe400000f0eff */
[----:B---3--:R-:W-:Y:S01]  /*356c0*/  F2FP.BF16.PACK_AB R14, R14, R21 ;  /* 0x000000150e0e723e */ /* 0x008fe200000010ff */
[----:B------:R-:W-:Y:S01]  /*356d0*/  IMAD R21, R6, 0x3e, RZ ;  /* 0x0000003e06157824 */ /* 0x000fe200078e02ff */
[----:B-1----:R-:W-:Y:S01]  /*356e0*/  IADD3 R22, P0, R16, R2, RZ ;  /* 0x0000000210167210 */ /* 0x002fe20007f1e0ff */
[----:B------:R0:W-:Y:S03]  /*356f0*/  STL.64 [R1+0x328], R18 ;  /* 0x0003281201007387 */ /* 0x0001e60000100a00 */
[----:B------:R-:W-:Y:S02]  /*35700*/  LEA.HI.X.SX32 R23, R21, R3, 0x1, P0 ;  /* 0x0000000315177211 */ /* 0x000fe400000f0eff */
[----:B------:R-:W-:Y:S01]  /*35710*/  F2FP.BF16.PACK_AB R16, R24, R25 ;  /* 0x000000191810723e */ /* 0x000fe200000010ff */
[C---:B0-----:R-:W-:Y:S01]  /*35720*/  IMAD R18, R20.reuse, 0x3f, RZ ;  /* 0x0000003f14127824 */ /* 0x041fe200078e02ff */
[----:B----4-:R-:W-:Y:S01]  /*35730*/  F2FP.BF16.PACK_AB R13, R17, R13 ;  /* 0x0000000d110d723e */ /* 0x010fe200000010ff */
[----:B------:R-:W-:-:S05]  /*35740*/  IMAD R17, R20, 0x7e, RZ ;  /* 0x0000007e14117824 */ /* 0x000fca00078e02ff */
[----:B------:R-:W-:Y:S02]  /*35750*/  IADD3 R28, P0, R17, R2, RZ ;  /* 0x00000002111c7210 */ /* 0x000fe40007f1e0ff */
[----:B------:R-:W-:Y:S02]  /*35760*/  F2FP.BF16.PACK_AB R17, R4, R11 ;  /* 0x0000000b0411723e */ /* 0x000fe400000010ff */
[----:B------:R-:W-:Y:S02]  /*35770*/  LEA.HI.X.SX32 R29, R18, R3, 0x1, P0 ;  /* 0x00000003121d7211 */ /* 0x000fe400000f0eff */
[----:B-----5:R-:W-:Y:S02]  /*35780*/  F2FP.BF16.PACK_AB R15, R26, R27 ;  /* 0x0000001b1a0f723e */ /* 0x020fe400000010ff */
[----:B------:R-:W2:Y:S04]  /*35790*/  LDL.LU R26, [R1+0x764] ;  /* 0x00076400011a7983 */ /* 0x000ea80000300800 */
[----:B------:R-:W2:Y:S04]  /*357a0*/  LDL.LU R27, [R1+0x760] ;  /* 0x00076000011b7983 */ /* 0x000ea80000300800 */
[----:B------:R-:W3:Y:S04]  /*357b0*/  LDL.LU R24, [R1+0x76c] ;  /* 0x00076c0001187983 */ /* 0x000ee80000300800 */
[----:B------:R-:W3:Y:S04]  /*357c0*/  LDL.LU R25, [R1+0x768] ;  /* 0x0007680001197983 */ /* 0x000ee80000300800 */
[----:B------:R-:W4:Y:S01]  /*357d0*/  LDL.LU R4, [R1+0x774] ;  /* 0x0007740001047983 */ /* 0x000f220000300800 */
[----:B------:R-:W-:-:S03]  /*357e0*/  SHF.L.U32 R19, R20, 0x6, RZ ;  /* 0x0000000614137819 */ /* 0x000fc600000006ff */
[----:B------:R-:W-:Y:S04]  /*357f0*/  STL.64 [R1+0x348], R22 ;  /* 0x0003481601007387 */ /* 0x000fe80000100a00 */
[----:B------:R-:W4:Y:S04]  /*35800*/  LDL.LU R11, [R1+0x770] ;  /* 0x00077000010b7983 */ /* 0x000f280000300800 */
[----:B------:R0:W-:Y:S01]  /*35810*/  STL.64 [R1+0x368], R28 ;  /* 0x0003681c01007387 */ /* 0x0001e20000100a00 */
[----:B------:R-:W-:-:S03]  /*35820*/  F2FP.BF16.PACK_AB R18, R5, R8 ;  /* 0x000000080512723e */ /* 0x000fc600000010ff */
[----:B------:R-:W5:Y:S04]  /*35830*/  LDL.LU R5, [R1+0x77c] ;  /* 0x00077c0001057983 */ /* 0x000f680000300800 */
[----:B------:R-:W5:Y:S01]  /*35840*/  LDL.LU R8, [R1+0x778] ;  /* 0x0007780001087983 */ /* 0x000f620000300800 */
[----:B0-----:R-:W-:-:S04]  /*35850*/  LEA R28, P0, R20, R2, 0x7 ;  /* 0x00000002141c7211 */ /* 0x001fc800078038ff */
[----:B------:R-:W-:-:S05]  /*35860*/  LEA.HI.X.SX32 R29, R19, R3, 0x1, P0 ;  /* 0x00000003131d7211 */ /* 0x000fca00000f0eff */
[----:B------:R0:W-:Y:S04]  /*35870*/  STL.64 [R1+0x370], R28 ;  /* 0x0003701c01007387 */ /* 0x0001e80000100a00 */
[----:B0-----:R-:W2:Y:S04]  /*35880*/  LDL.LU.64 R28, [R1+0xf48] ;  /* 0x000f4800011c7983 */ /* 0x001ea80000300a00 */
[----:B------:R-:W3:Y:S01]  /*35890*/  LDL.LU R19, [R1+0x75c] ;  /* 0x00075c0001137983 */ /* 0x000ee20000300800 */
[C---:B------:R-:W-:Y:S02]  /*358a0*/  IMAD R22, R20.reuse, 0x82, RZ ;  /* 0x0000008214167824 */ /* 0x040fe400078e02ff */
[----:B------:R-:W-:-:S03]  /*358b0*/  IMAD R23, R20, 0x41, RZ ;  /* 0x0000004114177824 */ /* 0x000fc600078e02ff */
[----:B------:R-:W-:Y:S01]  /*358c0*/  IADD3 R22, P0, R22, R2, RZ ;  /* 0x0000000216167210 */ /* 0x000fe20007f1e0ff */
[----:B------:R-:W-:-:S03]  /*358d0*/  IMAD R21, R20, 0x84, RZ ;  /* 0x0000008414157824 */ /* 0x000fc600078e02ff */
[----:B------:R-:W-:Y:S01]  /*358e0*/  LEA.HI.X.SX32 R23, R23, R3, 0x1, P0 ;  /* 0x0000000317177211 */ /* 0x000fe200000f0eff */
[----:B--2---:R-:W-:Y:S01]  /*358f0*/  STL.64 [R1+0xf40], R28 ;  /* 0x000f401c01007387 */ /* 0x004fe20000100a00 */
[----:B---3--:R-:W-:-:S03]  /*35900*/  F2FP.BF16.PACK_AB R19, R19, R10 ;  /* 0x0000000a1313723e */ /* 0x008fc600000010ff */
[----:B------:R0:W-:Y:S01]  /*35910*/  STL.64 [R1+0x388], R22 ;  /* 0x0003881601007387 */ /* 0x0001e20000100a00 */
[----:B------:R-:W-:-:S03]  /*35920*/  IMAD R10, R20, 0x86, RZ ;  /* 0x00000086140a7824 */ /* 0x000fc600078e02ff */
[----:B------:R1:W-:Y:S04]  /*35930*/  STS.128 [R28+0x680], R12 ;  /* 0x0006800c1c007388 */ /* 0x0003e80000000c00 */
[----:B------:R2:W-:Y:S01]  /*35940*/  STS.128 [R28+0x700], R16 ;  /* 0x000700101c007388 */ /* 0x0005e20000000c00 */
[----:B0-----:R-:W-:Y:S01]  /*35950*/  IMAD R23, R6, 0x42, RZ ;  /* 0x0000004206177824 */ /* 0x001fe200078e02ff */
[----:B-1----:R-:W-:Y:S02]  /*35960*/  IADD3 R12, P0, R21, R2, RZ ;  /* 0x00000002150c7210 */ /* 0x002fe40007f1e0ff */
[----:B--2---:R-:W-:Y:S02]  /*35970*/  MOV R19, c[0x0][0x1c8] ;  /* 0x0000720000137a02 */ /* 0x004fe40000000f00 */
[----:B------:R-:W-:-:S02]  /*35980*/  LEA.HI.X.SX32 R13, R23, R3, 0x1, P0 ;  /* 0x00000003170d7211 */ /* 0x000fc400000f0eff */
[----:B------:R-:W-:Y:S01]  /*35990*/  IADD3 R16, P0, R10, R2, RZ ;  /* 0x000000020a107210 */ /* 0x000fe20007f1e0ff */
[C---:B------:R-:W-:Y:S01]  /*359a0*/  IMAD R14, R19.reuse, 0x43, RZ ;  /* 0x00000043130e7824 */ /* 0x040fe200078e02ff */
[----:B------:R-:W2:Y:S01]  /*359b0*/  LDL.LU R10, [R1+0x90] ;  /* 0x00009000010a7983 */ /* 0x000ea20000300800 */
[----:B------:R-:W-:-:S03]  /*359c0*/  IMAD R21, R19, 0x88, RZ ;  /* 0x0000008813157824 */ /* 0x000fc600078e02ff */
[----:B------:R0:W-:Y:S01]  /*359d0*/  STL.64 [R1+0x380], R12 ;  /* 0x0003800c01007387 */ /* 0x0001e20000100a00 */
[----:B------:R-:W-:Y:S01]  /*359e0*/  LEA.HI.X.SX32 R17, R14, R3, 0x1, P0 ;  /* 0x000000030e117211 */ /* 0x000fe200000f0eff */
[----:B------:R-:W-:Y:S01]  /*359f0*/  IMAD R15, R19, 0x8a, RZ ;  /* 0x0000008a130f7824 */ /* 0x000fe200078e02ff */
[----:B0-----:R-:W-:Y:S02]  /*35a00*/  F2FP.BF16.PACK_AB R12, R26, R27 ;  /* 0x0000001b1a0c723e */ /* 0x001fe400000010ff */
[----:B------:R-:W-:Y:S01]  /*35a10*/  IADD3 R26, P0, R21, R2, RZ ;  /* 0x00000002151a7210 */ /* 0x000fe20007f1e0ff */
[----:B------:R-:W-:Y:S01]  /*35a20*/  IMAD R21, R6, 0x44, RZ ;  /* 0x0000004406157824 */ /* 0x000fe200078e02ff */
[----:B------:R-:W-:Y:S02]  /*35a30*/  F2FP.BF16.PACK_AB R13, R24, R25 ;  /* 0x00000019180d723e */ /* 0x000fe400000010ff */
[----:B------:R-:W3:Y:S02]  /*35a40*/  LDL.LU.64 R24, [R1+0x150] ;  /* 0x0001500001187983 */ /* 0x000ee40000300a00 */
[----:B------:R-:W-:-:S02]  /*35a50*/  LEA.HI.X.SX32 R27, R21, R3, 0x1, P0 ;  /* 0x00000003151b7211 */ /* 0x000fc400000f0eff */
[----:B------:R0:W-:Y:S01]  /*35a60*/  STL.64 [R1+0x378], R16 ;  /* 0x0003781001007387 */ /* 0x0001e20000100a00 */
[----:B------:R-:W-:Y:S02]  /*35a70*/  IADD3 R28, P0, R15, R2, RZ ;  /* 0x000000020f1c7210 */ /* 0x000fe40007f1e0ff */
[----:B----4-:R-:W-:Y:S02]  /*35a80*/  F2FP.BF16.PACK_AB R14, R4, R11 ;  /* 0x0000000b040e723e */ /* 0x010fe400000010ff */
[----:B------:R-:W4:Y:S01]  /*35a90*/  LDL.LU R11, [R1+0x50] ;  /* 0x00005000010b7983 */ /* 0x000f220000300800 */
[----:B0-----:R-:W-:-:S03]  /*35aa0*/  IMAD R16, R19, 0x45, RZ ;  /* 0x0000004513107824 */ /* 0x001fc600078e02ff */
[----:B------:R-:W-:Y:S02]  /*35ab0*/  STL.64 [R1+0xee0], R26 ;  /* 0x000ee01a01007387 */ /* 0x000fe40000100a00 */
[----:B------:R-:W-:Y:S02]  /*35ac0*/  LEA.HI.X.SX32 R29, R16, R3, 0x1, P0 ;  /* 0x00000003101d7211 */ /* 0x000fe400000f0eff */
[----:B------:R-:W2:Y:S04]  /*35ad0*/  LDL.LU.64 R22, [R1+0x140] ;  /* 0x0001400001167983 */ /* 0x000ea80000300a00 */
[----:B------:R0:W-:Y:S04]  /*35ae0*/  STL.64 [R1+0x3a0], R28 ;  /* 0x0003a01c01007387 */ /* 0x0001e80000100a00 */
[----:B0-----:R-:W2:Y:S01]  /*35af0*/  LDL.LU.64 R28, [R1+0xf40] ;  /* 0x000f4000011c7983 */ /* 0x001ea20000300a00 */
[----:B-----5:R-:W-:Y:S01]  /*35b00*/  F2FP.BF16.PACK_AB R15, R5, R8 ;  /* 0x00000008050f723e */ /* 0x020fe200000010ff */
[----:B------:R-:W-:-:S02]  /*35b10*/  IMAD R4, R19, 0x8c, RZ ;  /* 0x0000008c13047824 */ /* 0x000fc400078e02ff */
[----:B------:R-:W5:Y:S04]  /*35b20*/  LDL.LU R5, [R1+0x20] ;  /* 0x0000200001057983 */ /* 0x000f680000300800 */
[----:B------:R0:W-:Y:S04]  /*35b30*/  STL [R1+0xf30], R19 ;  /* 0x000f301301007387 */ /* 0x0001e80000100800 */
[----:B0-----:R-:W4:Y:S01]  /*35b40*/  LDL.LU.64 R18, [R1+0x148] ;  /* 0x0001480001127983 */ /* 0x001f220000300a00 */
[----:B------:R-:W-:Y:S01]  /*35b50*/  IADD3 R16, P0, R4, R2, RZ ;  /* 0x0000000204107210 */ /* 0x000fe20007f1e0ff */
[----:B------:R-:W-:-:S03]  /*35b60*/  IMAD.MOV.U32 R27, RZ, RZ, c[0x0][0x1c8] ;  /* 0x00007200ff1b7624 */ /* 0x000fc600078e00ff */
[----:B------:R-:W-:Y:S01]  /*35b70*/  LEA.HI.X.SX32 R17, R9, R3, 0x1, P0 ;  /* 0x0000000309117211 */ /* 0x000fe200000f0eff */
[C---:B------:R-:W-:Y:S02]  /*35b80*/  IMAD R8, R27.reuse, 0x8e, RZ ;  /* 0x0000008e1b087824 */ /* 0x040fe400078e02ff */
[C---:B------:R-:W-:Y:S02]  /*35b90*/  IMAD R4, R27.reuse, 0x90, RZ ;  /* 0x000000901b047824 */ /* 0x040fe400078e02ff */
[----:B------:R-:W-:Y:S01]  /*35ba0*/  IMAD R21, R6, 0x48, RZ ;  /* 0x0000004806157824 */ /* 0x000fe200078e02ff */
[----:B--2---:R0:W-:Y:S04]  /*35bb0*/  STS.128 [R28+0x780], R12 ;  /* 0x0007800c1c007388 */ /* 0x0041e80000000c00 */
[----:B------:R-:W-:Y:S06]  /*35bc0*/  BAR.SYNC.DEFER_BLOCKING 0x0 ;  /* 0x0000000000007b1d */ /* 0x000fec0000010000 */
[----:B0-----:R-:W2:Y:S01]  /*35bd0*/  LDL.LU.64 R14, [R1+0x138] ;  /* 0x00013800010e7983 */ /* 0x001ea20000300a00 */
[----:B------:R-:W-:-:S03]  /*35be0*/  IMAD R13, R27, 0x47, RZ ;  /* 0x000000471b0d7824 */ /* 0x000fc600078e02ff */
[----:B------:R0:W-:Y:S02]  /*35bf0*/  STL.64 [R1+0x398], R16 ;  /* 0x0003981001007387 */ /* 0x0001e40000100a00 */
[----:B0-----:R-:W-:Y:S02]  /*35c00*/  IADD3 R16, P0, R8, R2, RZ ;  /* 0x0000000208107210 */ /* 0x001fe40007f1e0ff */
[----:B------:R-:W2:Y:S02]  /*35c10*/  LDL.LU.64 R8, [R1+0x130] ;  /* 0x0001300001087983 */ /* 0x000ea40000300a00 */
[----:B------:R-:W-:Y:S02]  /*35c20*/  LEA.HI.X.SX32 R17, R13, R3, 0x1, P0 ;  /* 0x000000030d117211 */ /* 0x000fe400000f0eff */
[----:B------:R-:W-:-:S03]  /*35c30*/  PRMT R12, R10, 0x7632, R12 ;  /* 0x000076320a0c7816 */ /* 0x000fc6000000000c */
[----:B------:R0:W-:Y:S04]  /*35c40*/  STL.64 [R1+0x360], R16 ;  /* 0x0003601001007387 */ /* 0x0001e80000100a00 */
[----:B------:R1:W-:Y:S01]  /*35c50*/  STG.E.U16 [R2.64], R10 ;  /* 0x0000000a02007986 */ /* 0x0003e2000c101504 */
[----:B0-----:R-:W-:-:S03]  /*35c60*/  IADD3 R16, P0, R4, R2, RZ ;  /* 0x0000000204107210 */ /* 0x001fc60007f1e0ff */
[----:B---3--:R0:W-:Y:S01]  /*35c70*/  STG.E.U16 [R24.64], R12 ;  /* 0x0000000c18007986 */ /* 0x0081e2000c101504 */
[----:B------:R-:W-:Y:S01]  /*35c80*/  LEA.HI.X.SX32 R17, R21, R3, 0x1, P0 ;  /* 0x0000000315117211 */ /* 0x000fe200000f0eff */
[C---:B-1----:R-:W-:Y:S02]  /*35c90*/  IMAD R10, R27.reuse, 0x92, RZ ;  /* 0x000000921b0a7824 */ /* 0x042fe400078e02ff */
[C---:B------:R-:W-:Y:S02]  /*35ca0*/  IMAD R13, R27.reuse, 0x49, RZ ;  /* 0x000000491b0d7824 */ /* 0x040fe400078e02ff */
[----:B------:R-:W-:Y:S01]  /*35cb0*/  IMAD R4, R27, 0x94, RZ ;  /* 0x000000941b047824 */ /* 0x000fe200078e02ff */
[----:B0-----:R-:W3:Y:S04]  /*35cc0*/  LDL.LU.64 R24, [R1+0xf38] ;  /* 0x000f380001187983 */ /* 0x001ee80000300a00 */
[----:B------:R0:W-:Y:S04]  /*35cd0*/  STL.64 [R1+0x358], R16 ;  /* 0x0003581001007387 */ /* 0x0001e80000100a00 */
[----:B----4-:R1:W-:Y:S01]  /*35ce0*/  STG.E.U16 [R18.64], R11 ;  /* 0x0000000b12007986 */ /* 0x0103e2000c101504 */
[----:B0-----:R-:W-:-:S04]  /*35cf0*/  IADD3 R16, P0, R10, R2, RZ ;  /* 0x000000020a107210 */ /* 0x001fc80007f1e0ff */
[----:B------:R-:W-:Y:S02]  /*35d00*/  LEA.HI.X.SX32 R17, R13, R3, 0x1, P0 ;  /* 0x000000030d117211 */ /* 0x000fe400000f0eff */
[----:B-1----:R-:W-:-:S03]  /*35d10*/  IADD3 R18, P0, R4, R2, RZ ;  /* 0x0000000204127210 */ /* 0x002fc60007f1e0ff */
[----:B------:R0:W-:Y:S01]  /*35d20*/  STL.64 [R1+0x350], R16 ;  /* 0x0003501001007387 */ /* 0x0001e20000100a00 */
[----:B------:R-:W-:-:S03]  /*35d30*/  LEA.HI.X.SX32 R19, R29, R3, 0x1, P0 ;  /* 0x000000031d137211 */ /* 0x000fc600000f0eff */
[----:B0-----:R-:W4:Y:S04]  /*35d40*/  LDL.LU.64 R16, [R1+0x120] ;  /* 0x0001200001107983 */ /* 0x001f280000300a00 */
[----:B------:R-:W3:Y:S01]  /*35d50*/  LDL.LU.64 R28, [R1+0x128] ;  /* 0x00012800011c7983 */ /* 0x000ee20000300a00 */
[----:B------:R-:W-:Y:S01]  /*35d60*/  PRMT R12, R11, 0x7632, R12 ;  /* 0x000076320b0c7816 */ /* 0x000fe2000000000c */
[C---:B------:R-:W-:Y:S02]  /*35d70*/  IMAD R10, R27.reuse, 0x96, RZ ;  /* 0x000000961b0a7824 */ /* 0x040fe400078e02ff */
[----:B------:R0:W-:Y:S01]  /*35d80*/  STL.64 [R1+0x340], R18 ;  /* 0x0003401201007387 */ /* 0x0001e20000100a00 */
[----:B------:R-:W-:-:S03]  /*35d90*/  IMAD R13, R27, 0x4b, RZ ;  /* 0x0000004b1b0d7824 */ /* 0x000fc600078e02ff */
[----:B------:R1:W-:Y:S01]  /*35da0*/  STG.E.U16 [R22.64], R12 ;  /* 0x0000000c16007986 */ /* 0x0003e2000c101504 */
[----:B------:R-:W-:-:S03]  /*35db0*/  IADD3 R10, P0, R10, R2, RZ ;  /* 0x000000020a0a7210 */ /* 0x000fc60007f1e0ff */
[----:B0-----:R-:W4:Y:S04]  /*35dc0*/  LDL.LU.64 R18, [R1+0x118] ;  /* 0x0001180001127983 */ /* 0x001f280000300a00 */
[----:B-1----:R-:W4:Y:S01]  /*35dd0*/  LDL.LU R23, [R1+0x80] ;  /* 0x0000800001177983 */ /* 0x002f220000300800 */
[----:B------:R-:W-:Y:S01]  /*35de0*/  LEA.HI.X.SX32 R11, R13, R3, 0x1, P0 ;  /* 0x000000030d0b7211 */ /* 0x000fe200000f0eff */
[----:B------:R-:W-:Y:S01]  /*35df0*/  IMAD R4, R27, 0x98, RZ ;  /* 0x000000981b047824 */ /* 0x000fe200078e02ff */
[----:B-----5:R-:W-:-:S03]  /*35e00*/  PRMT R12, R5, 0x7632, R12 ;  /* 0x00007632050c7816 */ /* 0x020fc6000000000c */
[----:B------:R0:W-:Y:S01]  /*35e10*/  STL.64 [R1+0x330], R10 ;  /* 0x0003300a01007387 */ /* 0x0001e20000100a00 */
[----:B------:R-:W-:Y:S01]  /*35e20*/  IMAD R22, R6, 0x4c, RZ ;  /* 0x0000004c06167824 */ /* 0x000fe200078e02ff */
[----:B0-----:R-:W-:-:S04]  /*35e30*/  IADD3 R10, P0, R4, R2, RZ ;  /* 0x00000002040a7210 */ /* 0x001fc80007f1e0ff */
[----:B------:R-:W-:Y:S01]  /*35e40*/  LEA.HI.X.SX32 R11, R22, R3, 0x1, P0 ;  /* 0x00000003160b7211 */ /* 0x000fe200000f0eff */
[C---:B------:R-:W-:Y:S01]  /*35e50*/  IMAD R6, R27.reuse, 0x9c, RZ ;  /* 0x0000009c1b067824 */ /* 0x040fe200078e02ff */
[----:B--2---:R0:W-:Y:S04]  /*35e60*/  STG.E.U16 [R14.64], R5 ;  /* 0x000000050e007986 */ /* 0x0041e8000c101504 */
[----:B0-----:R-:W2:Y:S01]  /*35e70*/  LDL.LU.64 R4, [R1+0x110] ;  /* 0x0001100001047983 */ /* 0x001ea20000300a00 */
[----:B------:R-:W-:-:S03]  /*35e80*/  IMAD R14, R27, 0x9a, RZ ;  /* 0x0000009a1b0e7824 */ /* 0x000fc600078e02ff */
[----:B------:R0:W-:Y:S02]  /*35e90*/  STG.E.U16 [R8.64], R12 ;  /* 0x0000000c08007986 */ /* 0x0001e4000c101504 */
[----:B------:R-:W-:Y:S02]  /*35ea0*/  IADD3 R14, P0, R14, R2, RZ ;  /* 0x000000020e0e7210 */ /* 0x000fe40007f1e0ff */
[----:B0-----:R-:W5:Y:S04]  /*35eb0*/  LDL.LU.64 R8, [R1+0x108] ;  /* 0x0001080001087983 */ /* 0x001f680000300a00 */
[----:B------:R-:W5:Y:S01]  /*35ec0*/  LDL.LU R21, [R1+0x40] ;  /* 0x0000400001157983 */ /* 0x000f620000300800 */
[----:B------:R-:W-:-:S03]  /*35ed0*/  IMAD R12, R27, 0x4d, RZ ;  /* 0x0000004d1b0c7824 */ /* 0x000fc600078e02ff */
[----:B------:R-:W-:Y:S02]  /*35ee0*/  STL.64 [R1+0xee8], R10 ;  /* 0x000ee80a01007387 */ /* 0x000fe40000100a00 */
[----:B------:R-:W-:Y:S02]  /*35ef0*/  LEA.HI.X.SX32 R15, R12, R3, 0x1, P0 ;  /* 0x000000030c0f7211 */ /* 0x000fe400000f0eff */
[----:B---3--:R0:W-:Y:S04]  /*35f00*/  STG.E.U16 [R28.64], R24 ;  /* 0x000000181c007986 */ /* 0x0081e8000c101504 */
[----:B0-----:R-:W3:Y:S01]  /*35f10*/  LDL.LU.64 R28, [R1+0x100] ;  /* 0x00010000011c7983 */ /* 0x001ee20000300a00 */
[----:B------:R-:W-:-:S03]  /*35f20*/  PRMT R24, R24, 0x7632, R24 ;  /* 0x0000763218187816 */ /* 0x000fc60000000018 */
[----:B------:R0:W-:Y:S04]  /*35f30*/  STL.64 [R1+0x300], R14 ;  /* 0x0003000e01007387 */ /* 0x0001e80000100a00 */
[----:B----4-:R-:W-:Y:S01]  /*35f40*/  STG.E.U16 [R16.64], R24 ;  /* 0x0000001810007986 */ /* 0x010fe2000c101504 */
[----:B0-----:R-:W-:-:S03]  /*35f50*/  IADD3 R14, P0, R6, R2, RZ ;  /* 0x00000002060e7210 */ /* 0x001fc60007f1e0ff */
[----:B------:R-:W4:Y:S04]  /*35f60*/  LDL.LU R6, [R1+0x10] ;  /* 0x0000100001067983 */ /* 0x000f280000300800 */
[----:B------:R0:W-:Y:S04]  /*35f70*/  STL [R1+0xf08], R25 ;  /* 0x000f081901007387 */ /* 0x0001e80000100800 */
[----:B0-----:R-:W4:Y:S04]  /*35f80*/  LDL.LU.64 R24, [R1+0xf8] ;  /* 0x0000f80001187983 */ /* 0x001f280000300a00 */
[----:B------:R-:W4:Y:S01]  /*35f90*/  LDL.LU.64 R16, [R1+0xf0] ;  /* 0x0000f00001107983 */ /* 0x000f220000300a00 */
[----:B------:R-:W-:-:S05]  /*35fa0*/  MOV R22, c[0x0][0x1c8] ;  /* 0x0000720000167a02 */ /* 0x000fca0000000f00 */
[----:B------:R-:W-:Y:S02]  /*35fb0*/  IMAD R22, R22, 0x4e, RZ ;  /* 0x0000004e16167824 */ /* 0x000fe400078e02ff */
[----:B------:R-:W-:-:S03]  /*35fc0*/  IMAD R11, R27, 0x9e, RZ ;  /* 0x0000009e1b0b7824 */ /* 0x000fc600078e02ff */
[----:B------:R-:W-:Y:S01]  /*35fd0*/  LEA.HI.X.SX32 R15, R22, R3, 0x1, P0 ;  /* 0x00000003160f7211 */ /* 0x000fe200000f0eff */
[----:B------:R-:W-:-:S04]  /*35fe0*/  IMAD R13, R27, 0x4f, RZ ;  /* 0x0000004f1b0d7824 */ /* 0x000fc800078e02ff */
[----:B------:R0:W-:Y:S01]  /*35ff0*/  STL.64 [R1+0x2f0], R14 ;  /* 0x0002f00e01007387 */ /* 0x0001e20000100a00 */
[----:B------:R-:W-:-:S03]  /*36000*/  IMAD R10, R27, 0xa0, RZ ;  /* 0x000000a01b0a7824 */ /* 0x000fc600078e02ff */
[----:B------:R1:W-:Y:S01]  /*36010*/  STG.E.U16 [R18.64], R23 ;  /* 0x0000001712007986 */ /* 0x0003e2000c101504 */
[----:B0-----:R-:W-:Y:S02]  /*36020*/  IADD3 R14, P0, R11, R2, RZ ;  /* 0x000000020b0e7210 */ /* 0x001fe40007f1e0ff */
[----:B-1----:R-:W-:Y:S01]  /*36030*/  MOV R18, c[0x0][0x1c8] ;  /* 0x0000720000127a02 */ /* 0x002fe20000000f00 */
[----:B------:R-:W4:Y:S01]  /*36040*/  LDL.LU R19, [R1+0xf30] ;  /* 0x000f300001137983 */ /* 0x000f220000300800 */
[----:B------:R-:W-:-:S03]  /*36050*/  LEA.HI.X.SX32 R15, R13, R3, 0x1, P0 ;  /* 0x000000030d0f7211 */ /* 0x000fc600000f0eff */
[----:B------:R-:W-:Y:S02]  /*36060*/  IMAD R18, R18, 0x50, RZ ;  /* 0x0000005012127824 */ /* 0x000fe400078e02ff */
[----:B------:R0:W-:Y:S01]  /*36070*/  STL.64 [R1+0x248], R14 ;  /* 0x0002480e01007387 */ /* 0x0001e20000100a00 */
[----:B------:R-:W-:Y:S01]  /*36080*/  PRMT R12, R23, 0x7632, R12 ;  /* 0x00007632170c7816 */ /* 0x000fe2000000000c */
[----:B------:R-:W-:Y:S02]  /*36090*/  IMAD R11, R27, 0xa2, RZ ;  /* 0x000000a21b0b7824 */ /* 0x000fe400078e02ff */
[----:B------:R-:W4:Y:S01]  /*360a0*/  LDL.LU.64 R22, [R1+0xe8] ;  /* 0x0000e80001167983 */ /* 0x000f220000300a00 */
[----:B0-----:R-:W-:-:S04]  /*360b0*/  IADD3 R14, P0, R10, R2, RZ ;  /* 0x000000020a0e7210 */ /* 0x001fc80007f1e0ff */
[----:B------:R-:W-:Y:S01]  /*360c0*/  LEA.HI.X.SX32 R15, R18, R3, 0x1, P0 ;  /* 0x00000003120f7211 */ /* 0x000fe200000f0eff */
[C---:B------:R-:W-:Y:S02]  /*360d0*/  IMAD R13, R27.reuse, 0x51, RZ ;  /* 0x000000511b0d7824 */ /* 0x040fe400078e02ff */
[----:B------:R-:W-:Y:S01]  /*360e0*/  IMAD R10, R27, 0xa4, RZ ;  /* 0x000000a41b0a7824 */ /* 0x000fe200078e02ff */
[----:B--2---:R0:W-:Y:S04]  /*360f0*/  STG.E.U16 [R4.64], R12 ;  /* 0x0000000c04007986 */ /* 0x0041e8000c101504 */
[----:B0-----:R-:W2:Y:S04]  /*36100*/  LDL.LU.64 R4, [R1+0xf28] ;  /* 0x000f280001047983 */ /* 0x001ea80000300a00 */
[----:B------:R0:W-:Y:S04]  /*36110*/  STL.64 [R1+0x1e0], R14 ;  /* 0x0001e00e01007387 */ /* 0x0001e80000100a00 */
[----:B-----5:R1:W-:Y:S01]  /*36120*/  STG.E.U16 [R8.64], R21 ;  /* 0x0000001508007986 */ /* 0x0203e2000c101504 */
[----:B------:R-:W-:-:S02]  /*36130*/  PRMT R12, R21, 0x7632, R12 ;  /* 0x00007632150c7816 */ /* 0x000fc4000000000c */
[----:B0-----:R-:W-:-:S04]  /*36140*/  IADD3 R14, P0, R11, R2, RZ ;  /* 0x000000020b0e7210 */ /* 0x001fc80007f1e0ff */
[----:B------:R-:W-:Y:S02]  /*36150*/  LEA.HI.X.SX32 R15, R13, R3, 0x1, P0 ;  /* 0x000000030d0f7211 */ /* 0x000fe400000f0eff */
[----:B-1----:R-:W-:Y:S01]  /*36160*/  MOV R21, c[0x0][0x1c8] ;  /* 0x0000720000157a02 */ /* 0x002fe20000000f00 */
[----:B------:R-:W5:Y:S04]  /*36170*/  LDL.LU.64 R8, [R1+0xf20] ;  /* 0x000f200001087983 */ /* 0x000f680000300a00 */
[----:B------:R0:W-:Y:S01]  /*36180*/  STL.64 [R1+0x1b8], R14 ;  /* 0x0001b80e01007387 */ /* 0x0001e20000100a00 */
[----:B------:R-:W-:Y:S02]  /*36190*/  IMAD R21, R21, 0x52, RZ ;  /* 0x0000005215157824 */ /* 0x000fe400078e02ff */
[----:B------:R-:W-:Y:S01]  /*361a0*/  IMAD R11, R27, 0xa6, RZ ;  /* 0x000000a61b0b7824 */ /* 0x000fe200078e02ff */
[----:B0-----:R-:W-:-:S04]  /*361b0*/  IADD3 R14, P0, R10, R2, RZ ;  /* 0x000000020a0e7210 */ /* 0x001fc80007f1e0ff */
[----:B------:R-:W-:Y:S01]  /*361c0*/  LEA.HI.X.SX32 R15, R21, R3, 0x1, P0 ;  /* 0x00000003150f7211 */ /* 0x000fe200000f0eff */
[C---:B------:R-:W-:Y:S02]  /*361d0*/  IMAD R13, R27.reuse, 0x53, RZ ;  /* 0x000000531b0d7824 */ /* 0x040fe400078e02ff */
[----:B------:R-:W-:Y:S01]  /*361e0*/  IMAD R10, R27, 0xa8, RZ ;  /* 0x000000a81b0a7824 */ /* 0x000fe200078e02ff */
[----:B---3--:R0:W-:Y:S04]  /*361f0*/  STG.E.U16 [R28.64], R12 ;  /* 0x0000000c1c007986 */ /* 0x0081e8000c101504 */
[----:B0-----:R-:W3:Y:S04]  /*36200*/  LDL.LU.64 R28, [R1+0xd8] ;  /* 0x0000d800011c7983 */ /* 0x001ee80000300a00 */
[----:B------:R-:W2:Y:S04]  /*36210*/  LDL.LU R26, [R1+0x70] ;  /* 0x00007000011a7983 */ /* 0x000ea80000300800 */
[----:B------:R0:W-:Y:S01]  /*36220*/  STL.64 [R1+0x1b0], R14 ;  /* 0x0001b00e01007387 */ /* 0x0001e20000100a00 */
[----:B----4-:R-:W-:-:S02]  /*36230*/  PRMT R12, R6, 0x7632, R12 ;  /* 0x00007632060c7816 */ /* 0x010fc4000000000c */
[-C--:B0-----:R-:W-:Y:S01]  /*36240*/  IADD3 R14, P0, R11, R2.reuse, RZ ;  /* 0x000000020b0e7210 */ /* 0x081fe20007f1e0ff */
[----:B------:R0:W-:Y:S03]  /*36250*/  STG.E.U16 [R24.64], R6 ;  /* 0x0000000618007986 */ /* 0x0001e6000c101504 */
[-C--:B------:R-:W-:Y:S01]  /*36260*/  LEA.HI.X.SX32 R15, R13, R3.reuse, 0x1, P0 ;  /* 0x000000030d0f7211 */ /* 0x080fe200000f0eff */
[----:B------:R1:W-:Y:S01]  /*36270*/  STG.E.U16 [R16.64], R12 ;  /* 0x0000000c10007986 */ /* 0x0003e2000c101504 */
[-C--:B0-----:R-:W-:Y:S01]  /*36280*/  IADD3 R24, P0, R10, R2.reuse, RZ ;  /* 0x000000020a187210 */ /* 0x081fe20007f1e0ff */
[----:B------:R-:W-:Y:S02]  /*36290*/  IMAD R6, R27, 0xaa, RZ ;  /* 0x000000aa1b067824 */ /* 0x000fe400078e02ff */
[----:B------:R0:W-:Y:S01]  /*362a0*/  STL.64 [R1+0x1a8], R14 ;  /* 0x0001a80e01007387 */ /* 0x0001e20000100a00 */
[----:B------:R-:W-:Y:S01]  /*362b0*/  LEA.HI.X.SX32 R25, R7, R3, 0x1, P0 ;  /* 0x0000000307197211 */ /* 0x000fe200000f0eff */
[----:B-1----:R-:W-:Y:S01]  /*362c0*/  IMAD R12, R27, 0x55, RZ ;  /* 0x000000551b0c7824 */ /* 0x002fe200078e02ff */
[----:B------:R-:W-:-:S04]  /*362d0*/  IADD3 R6, P0, R6, R2, RZ ;  /* 0x0000000206067210 */ /* 0x000fc80007f1e0ff */
[----:B------:R-:W-:Y:S01]  /*362e0*/  LEA.HI.X.SX32 R7, R12, R3, 0x1, P0 ;  /* 0x000000030c077211 */ /* 0x000fe200000f0eff */
[----:B0-----:R-:W4:Y:S04]  /*362f0*/  LDL.LU.64 R14, [R1+0xd0] ;  /* 0x0000d000010e7983 */ /* 0x001f280000300a00 */
[----:B------:R-:W2:Y:S04]  /*36300*/  LDL.LU.64 R16, [R1+0x160] ;  /* 0x0001600001107983 */ /* 0x000ea80000300a00 */
[----:B------:R-:W2:Y:S04]  /*36310*/  LDL.LU R18, [R1+0x30] ;  /* 0x0000300001127983 */ /* 0x000ea80000300800 */
[----:B------:R0:W-:Y:S04]  /*36320*/  STL.64 [R1+0x1a0], R24 ;  /* 0x0001a01801007387 */ /* 0x0001e80000100a00 */
[----:B0-----:R-:W2:Y:S04]  /*36330*/  LDL.LU.64 R24, [R1+0x168] ;  /* 0x0001680001187983 */ /* 0x001ea80000300a00 */
[----:B------:R-:W2:Y:S01]  /*36340*/  LDL.LU.64 R12, [R1+0xe0] ;  /* 0x0000e000010c7983 */ /* 0x000ea20000300a00 */
[----:B------:R-:W-:-:S03]  /*36350*/  MOV R21, c[0x0][0x1c8] ;  /* 0x0000720000157a02 */ /* 0x000fc60000000f00 */
[----:B------:R-:W-:Y:S04]  /*36360*/  STL.64 [R1+0xec8], R6 ;  /* 0x000ec80601007387 */ /* 0x000fe80000100a00 */
[----:B-----5:R0:W-:Y:S02]  /*36370*/  STG.E.U16 [R22.64], R8 ;  /* 0x0000000816007986 */ /* 0x0201e4000c101504 */
[----:B0-----:R-:W-:-:S05]  /*36380*/  PRMT R8, R8, 0x7632, R8 ;  /* 0x0000763208087816 */ /* 0x001fca0000000008 */
[----:B--2---:R0:W-:Y:S02]  /*36390*/  STG.E.U16 [R12.64], R8 ;  /* 0x000000080c007986 */ /* 0x0041e4000c101504 */
[----:B0-----:R-:W-:Y:S02]  /*363a0*/  IMAD R13, R21, 0x56, RZ ;  /* 0x00000056150d7824 */ /* 0x001fe400078e02ff */
[----:B------:R-:W2:Y:S01]  /*363b0*/  LDL.LU R21, [R1] ;  /* 0x0000000001157983 */ /* 0x000ea20000300800 */
[----:B------:R-:W-:-:S05]  /*363c0*/  IMAD R11, R27, 0xac, RZ ;  /* 0x000000ac1b0b7824 */ /* 0x000fca00078e02ff */
[----:B------:R-:W-:Y:S01]  /*363d0*/  IADD3 R22, P0, R11, R2, RZ ;  /* 0x000000020b167210 */ /* 0x000fe20007f1e0ff */
[----:B------:R-:W-:Y:S02]  /*363e0*/  IMAD R10, R27, 0xae, RZ ;  /* 0x000000ae1b0a7824 */ /* 0x000fe400078e02ff */
[----:B------:R-:W-:Y:S01]  /*363f0*/  IMAD.MOV.U32 R7, RZ, RZ, c[0x0][0x1c8] ;  /* 0x00007200ff077624 */ /* 0x000fe200078e00ff */
[----:B------:R-:W-:-:S03]  /*36400*/  LEA.HI.X.SX32 R23, R13, R3, 0x1, P0 ;  /* 0x000000030d177211 */ /* 0x000fc600000f0eff */
[C---:B------:R-:W-:Y:S02]  /*36410*/  IMAD R12, R7.reuse, 0x57, RZ ;  /* 0x00000057070c7824 */ /* 0x040fe400078e02ff */
[----:B------:R0:W-:Y:S01]  /*36420*/  STL.64 [R1+0x190], R22 ;  /* 0x0001901601007387 */ /* 0x0001e20000100a00 */
[----:B------:R-:W-:Y:S01]  /*36430*/  PRMT R8, R26, 0x7632, R8 ;  /* 0x000076321a087816 */ /* 0x000fe20000000008 */
[----:B------:R-:W-:Y:S02]  /*36440*/  IMAD R11, R7, 0xb0, RZ ;  /* 0x000000b0070b7824 */ /* 0x000fe400078e02ff */
[----:B---3--:R1:W-:Y:S01]  /*36450*/  STG.E.U16 [R28.64], R26 ;  /* 0x0000001a1c007986 */ /* 0x0083e2000c101504 */
[----:B0-----:R-:W-:-:S03]  /*36460*/  IADD3 R22, P0, R10, R2, RZ ;  /* 0x000000020a167210 */ /* 0x001fc60007f1e0ff */
[----:B------:R-:W-:Y:S01]  /*36470*/  STL [R1+0xef4], R27 ;  /* 0x000ef41b01007387 */ /* 0x000fe20000100800 */
[----:B-1----:R-:W-:-:S03]  /*36480*/  MOV R26, c[0x0][0x1c8] ;  /* 0x00007200001a7a02 */ /* 0x002fc60000000f00 */
[----:B------:R-:W3:Y:S01]  /*36490*/  LDL.LU.64 R28, [R1+0x1c0] ;  /* 0x0001c000011c7983 */ /* 0x000ee20000300a00 */
[----:B------:R-:W-:Y:S01]  /*364a0*/  LEA.HI.X.SX32 R23, R12, R3, 0x1, P0 ;  /* 0x000000030c177211 */ /* 0x000fe200000f0eff */
[----:B------:R-:W-:-:S04]  /*364b0*/  IMAD R26, R26, 0x58, RZ ;  /* 0x000000581a1a7824 */ /* 0x000fc800078e02ff */
[----:B------:R0:W-:Y:S01]  /*364c0*/  STL.64 [R1+0x188], R22 ;  /* 0x0001881601007387 */ /* 0x0001e20000100a00 */
[----:B------:R-:W-:-:S03]  /*364d0*/  IMAD R10, R7, 0xb2, RZ ;  /* 0x000000b2070a7824 */ /* 0x000fc600078e02ff */
[----:B----4-:R1:W-:Y:S01]  /*364e0*/  STG.E.U16 [R14.64], R8 ;  /* 0x000000080e007986 */ /* 0x0103e2000c101504 */
[----:B0-----:R-:W-:-:S04]  /*364f0*/  IADD3 R22, P0, R11, R2, RZ ;  /* 0x000000020b167210 */ /* 0x001fc80007f1e0ff */
[----:B------:R-:W-:Y:S01]  /*36500*/  LEA.HI.X.SX32 R23, R26, R3, 0x1, P0 ;  /* 0x000000031a177211 */ /* 0x000fe200000f0eff */
[----:B-1----:R-:W4:Y:S01]  /*36510*/  LDL.LU.64 R14, [R1+0x1d8] ;  /* 0x0001d800010e7983 */ /* 0x002f220000300a00 */
[----:B------:R-:W-:-:S03]  /*36520*/  IMAD R12, R7, 0x59, RZ ;  /* 0x00000059070c7824 */ /* 0x000fc600078e02ff */
[----:B------:R0:W-:Y:S01]  /*36530*/  STL.64 [R1+0x180], R22 ;  /* 0x0001801601007387 */ /* 0x0001e20000100a00 */
[----:B------:R-:W-:Y:S01]  /*36540*/  PRMT R8, R18, 0x7632, R8 ;  /* 0x0000763212087816 */ /* 0x000fe20000000008 */
[----:B------:R-:W-:Y:S02]  /*36550*/  IMAD R11, R7, 0xb4, RZ ;  /* 0x000000b4070b7824 */ /* 0x000fe400078e02ff */
[----:B------:R1:W-:Y:S01]  /*36560*/  STG.E.U16 [R16.64], R18 ;  /* 0x0000001210007986 */ /* 0x0003e2000c101504 */
[----:B0-----:R-:W-:-:S04]  /*36570*/  IADD3 R22, P0, R10, R2, RZ ;  /* 0x000000020a167210 */ /* 0x001fc80007f1e0ff */
[----:B------:R-:W-:Y:S01]  /*36580*/  LEA.HI.X.SX32 R23, R12, R3, 0x1, P0 ;  /* 0x000000030c177211 */ /* 0x000fe200000f0eff */
[----:B-1----:R-:W5:Y:S01]  /*36590*/  LDL.LU.64 R16, [R1+0x1f0] ;  /* 0x0001f00001107983 */ /* 0x002f620000300a00 */
[----:B------:R-:W-:-:S03]  /*365a0*/  MOV R18, c[0x0][0x1c8] ;  /* 0x0000720000127a02 */ /* 0x000fc60000000f00 */
[----:B------:R0:W-:Y:S02]  /*365b0*/  STL.64 [R1+0x178], R22 ;  /* 0x0001781601007387 */ /* 0x0001e40000100a00 */
[----:B------:R-:W-:Y:S02]  /*365c0*/  IMAD R26, R18, 0x5a, RZ ;  /* 0x0000005a121a7824 */ /* 0x000fe400078e02ff */
[----:B------:R1:W-:Y:S01]  /*365d0*/  STG.E.U16 [R24.64], R8 ;  /* 0x0000000818007986 */ /* 0x0003e2000c101504 */
[----:B0-----:R-:W-:-:S04]  /*365e0*/  IADD3 R22, P0, R11, R2, RZ ;  /* 0x000000020b167210 */ /* 0x001fc80007f1e0ff */
[----:B------:R-:W-:Y:S01]  /*365f0*/  LEA.HI.X.SX32 R23, R26, R3, 0x1, P0 ;  /* 0x000000031a177211 */ /* 0x000fe200000f0eff */
[----:B-1----:R-:W4:Y:S04]  /*36600*/  LDL.LU.64 R24, [R1+0x1c8] ;  /* 0x0001c80001187983 */ /* 0x002f280000300a00 */
[----:B------:R-:W4:Y:S04]  /*36610*/  LDL.LU R18, [R1+0x60] ;  /* 0x0000600001127983 */ /* 0x000f280000300800 */
[----:B------:R0:W-:Y:S04]  /*36620*/  STL.64 [R1+0x170], R22 ;  /* 0x0001701601007387 */ /* 0x0001e80000100a00 */
[----:B0-----:R-:W4:Y:S04]  /*36630*/  LDL.LU.64 R22, [R1+0x1e8] ;  /* 0x0001e80001167983 */ /* 0x001f280000300a00 */
[----:B--2---:R0:W-:Y:S04]  /*36640*/  STG.E.U16 [R4.64], R21 ;  /* 0x0000001504007986 */ /* 0x0041e8000c101504 */
[----:B0-----:R-:W4:Y:S01]  /*36650*/  LDL.LU.64 R4, [R1+0xf18] ;  /* 0x000f180001047983 */ /* 0x001f220000300a00 */
[----:B------:R-:W-:Y:S01]  /*36660*/  IMAD R10, R7, 0xb6, RZ ;  /* 0x000000b6070a7824 */ /* 0x000fe200078e02ff */
[----:B------:R-:W-:Y:S01]  /*36670*/  PRMT R8, R21, 0x7632, R8 ;  /* 0x0000763215087816 */ /* 0x000fe20000000008 */
[C---:B------:R-:W-:Y:S01]  /*36680*/  IMAD R12, R7.reuse, 0x5b, RZ ;  /* 0x0000005b070c7824 */ /* 0x040fe200078e02ff */
[----:B------:R-:W-:Y:S01]  /*36690*/  MOV R21, c[0x0][0x1c8] ;  /* 0x0000720000157a02 */ /* 0x000fe20000000f00 */
[----:B------:R-:W-:Y:S01]  /*366a0*/  IMAD R11, R7, 0xb8, RZ ;  /* 0x000000b8070b7824 */ /* 0x000fe200078e02ff */
[----:B------:R-:W-:-:S03]  /*366b0*/  IADD3 R26, P0, R10, R2, RZ ;  /* 0x000000020a1a7210 */ /* 0x000fc60007f1e0ff */
[----:B------:R-:W-:Y:S01]  /*366c0*/  IMAD R21, R21, 0x5c, RZ ;  /* 0x0000005c15157824 */ /* 0x000fe200078e02ff */
[----:B------:R-:W-:Y:S02]  /*366d0*/  LEA.HI.X.SX32 R27, R12, R3, 0x1, P0 ;  /* 0x000000030c1b7211 */ /* 0x000fe400000f0eff */
[----:B------:R-:W-:Y:S01]  /*366e0*/  IADD3 R12, P0, R11, R2, RZ ;  /* 0x000000020b0c7210 */ /* 0x000fe20007f1e0ff */
[----:B------:R-:W-:-:S03]  /*366f0*/  IMAD R10, R7, 0xba, RZ ;  /* 0x000000ba070a7824 */ /* 0x000fc600078e02ff */
[----:B------:R-:W-:Y:S01]  /*36700*/  LEA.HI.X.SX32 R13, R21, R3, 0x1, P0 ;  /* 0x00000003150d7211 */ /* 0x000fe200000f0eff */
[----:B------:R-:W-:Y:S04]  /*36710*/  STL.64 [R1+0x168], R26 ;  /* 0x0001681a01007387 */ /* 0x000fe80000100a00 */
[----:B---3--:R0:W-:Y:S01]  /*36720*/  STG.E.U16 [R28.64], R8 ;  /* 0x000000081c007986 */ /* 0x0081e2000c101504 */
[----:B------:R-:W-:Y:S01]  /*36730*/  MOV R21, c[0x0][0x1c8] ;  /* 0x0000720000157a02 */ /* 0x000fe20000000f00 */
[C---:B------:R-:W-:Y:S02]  /*36740*/  IMAD R11, R7.reuse, 0xbc, RZ ;  /* 0x000000bc070b7824 */ /* 0x040fe400078e02ff */
[----:B0-----:R-:W2:Y:S01]  /*36750*/  LDL.LU.64 R28, [R1+0x200] ;  /* 0x00020000011c7983 */ /* 0x001ea20000300a00 */
[----:B------:R-:W-:-:S03]  /*36760*/  IMAD R8, R7, 0x5d, RZ ;  /* 0x0000005d07087824 */ /* 0x000fc600078e02ff */
[----:B------:R-:W2:Y:S04]  /*36770*/  LDL.LU R26, [R1+0xa0] ;  /* 0x0000a000011a7983 */ /* 0x000ea80000300800 */
[----:B------:R0:W-:Y:S01]  /*36780*/  STL.64 [R1+0x160], R12 ;  /* 0x0001600c01007387 */ /* 0x0001e20000100a00 */
[----:B------:R-:W-:Y:S01]  /*36790*/  IMAD R27, R21, 0x5e, RZ ;  /* 0x0000005e151b7824 */ /* 0x000fe200078e02ff */
[----:B0-----:R-:W-:-:S04]  /*367a0*/  IADD3 R12, P0, R10, R2, RZ ;  /* 0x000000020a0c7210 */ /* 0x001fc80007f1e0ff */
[----:B------:R-:W-:Y:S01]  /*367b0*/  LEA.HI.X.SX32 R13, R8, R3, 0x1, P0 ;  /* 0x00000003080d7211 */ /* 0x000fe200000f0eff */
[C---:B------:R-:W-:Y:S02]  /*367c0*/  IMAD R10, R7.reuse, 0xbe, RZ ;  /* 0x000000be070a7824 */ /* 0x040fe400078e02ff */
[----:B------:R-:W-:Y:S01]  /*367d0*/  IMAD R8, R7, 0x5f, RZ ;  /* 0x0000005f07087824 */ /* 0x000fe200078e02ff */
[----:B----4-:R0:W-:Y:S04]  /*367e0*/  STG.E.U16 [R14.64], R4 ;  /* 0x000000040e007986 */ /* 0x0101e8000c101504 */
[----:B0-----:R-:W3:Y:S01]  /*367f0*/  LDL.LU.64 R14, [R1+0x210] ;  /* 0x00021000010e7983 */ /* 0x001ee20000300a00 */
[----:B------:R-:W-:-:S03]  /*36800*/  PRMT R4, R4, 0x7632, R4 ;  /* 0x0000763204047816 */ /* 0x000fc60000000004 */
[----:B------:R0:W-:Y:S04]  /*36810*/  STL.64 [R1+0x158], R12 ;  /* 0x0001580c01007387 */ /* 0x0001e80000100a00 */
[----:B-----5:R1:W-:Y:S01]  /*36820*/  STG.E.U16 [R16.64], R4 ;  /* 0x0000000410007986 */ /* 0x0203e2000c101504 */
[----:B0-----:R-:W-:-:S04]  /*36830*/  IADD3 R12, P0, R11, R2, RZ ;  /* 0x000000020b0c7210 */ /* 0x001fc80007f1e0ff */
[----:B------:R-:W-:Y:S01]  /*36840*/  LEA.HI.X.SX32 R13, R27, R3, 0x1, P0 ;  /* 0x000000031b0d7211 */ /* 0x000fe200000f0eff */
[----:B-1----:R-:W4:Y:S04]  /*36850*/  LDL.LU.64 R16, [R1+0x228] ;  /* 0x0002280001107983 */ /* 0x002f280000300a00 */
[----:B------:R-:W5:Y:S04]  /*36860*/  LDL.LU R21, [R1+0xb0] ;  /* 0x0000b00001157983 */ /* 0x000f680000300800 */
[----:B------:R0:W-:Y:S01]  /*36870*/  STL.64 [R1+0x150], R12 ;  /* 0x0001500c01007387 */ /* 0x0001e20000100a00 */
[----:B------:R-:W-:-:S03]  /*36880*/  PRMT R4, R18, 0x7632, R4 ;  /* 0x0000763212047816 */ /* 0x000fc60000000004 */
[----:B------:R-:W-:Y:S01]  /*36890*/  STG.E.U16 [R24.64], R18 ;  /* 0x0000001218007986 */ /* 0x000fe2000c101504 */
[----:B0-----:R-:W-:-:S04]  /*368a0*/  IADD3 R12, P0, R10, R2, RZ ;  /* 0x000000020a0c7210 */ /* 0x001fc80007f1e0ff */
[----:B------:R-:W-:Y:S01]  /*368b0*/  LEA.HI.X.SX32 R13, R8, R3, 0x1, P0 ;  /* 0x00000003080d7211 */ /* 0x000fe200000f0eff */
[----:B------:R0:W-:Y:S04]  /*368c0*/  STG.E.U16 [R22.64], R4 ;  /* 0x0000000416007986 */ /* 0x0001e8000c101504 */
[----:B------:R1:W-:Y:S04]  /*368d0*/  STL.64 [R1+0x148], R12 ;  /* 0x0001480c01007387 */ /* 0x0003e80000100a00 */
[----:B0-----:R-:W3:Y:S01]  /*368e0*/  LDL.LU.64 R22, [R1+0x1f8] ;  /* 0x0001f80001167983 */ /* 0x001ee20000300a00 */
[----:B------:R-:W-:-:S02]  /*368f0*/  IMAD R11, R7, 0xc0, RZ ;  /* 0x000000c0070b7824 */ /* 0x000fc400078e02ff */
[----:B------:R-:W-:-:S03]  /*36900*/  IMAD.MOV.U32 R18, RZ, RZ, c[0x0][0x1c8] ;  /* 0x00007200ff127624 */ /* 0x000fc600078e00ff */
[----:B-1----:R-:W-:Y:S01]  /*36910*/  IADD3 R12, P0, R11, R2, RZ ;  /* 0x000000020b0c7210 */ /* 0x002fe20007f1e0ff */
[----:B------:R-:W-:Y:S02]  /*36920*/  IMAD R24, R18, 0x60, RZ ;  /* 0x0000006012187824 */ /* 0x000fe400078e02ff */
[----:B------:R-:W-:-:S03]  /*36930*/  IMAD R10, R7, 0xc2, RZ ;  /* 0x000000c2070a7824 */ /* 0x000fc600078e02ff */
[----:B------:R-:W-:Y:S01]  /*36940*/  LEA.HI.X.SX32 R13, R24, R3, 0x1, P0 ;  /* 0x00000003180d7211 */ /* 0x000fe200000f0eff */
[C---:B------:R-:W-:Y:S01]  /*36950*/  IMAD R8, R7.reuse, 0x61, RZ ;  /* 0x0000006107087824 */ /* 0x040fe200078e02ff */
[----:B--2---:R0:W-:Y:S01]  /*36960*/  STG.E.U16 [R28.64], R26 ;  /* 0x0000001a1c007986 */ /* 0x0041e2000c101504 */
[----:B------:R-:W-:Y:S01]  /*36970*/  PRMT R4, R26, 0x7632, R4 ;  /* 0x000076321a047816 */ /* 0x000fe20000000004 */
[----:B------:R-:W-:Y:S01]  /*36980*/  IMAD R11, R7, 0xc4, RZ ;  /* 0x000000c4070b7824 */ /* 0x000fe200078e02ff */
[----:B0-----:R-:W-:Y:S01]  /*36990*/  MOV R26, c[0x0][0x1c8] ;  /* 0x00007200001a7a02 */ /* 0x001fe20000000f00 */
[----:B---3--:R0:W-:Y:S04]  /*369a0*/  STL.64 [R1+0xf10], R22 ;  /* 0x000f101601007387 */ /* 0x0081e80000100a00 */
[----:B0-----:R-:W2:Y:S04]  /*369b0*/  LDL.LU.64 R22, [R1+0x240] ;  /* 0x0002400001167983 */ /* 0x001ea80000300a00 */
[----:B------:R-:W3:Y:S04]  /*369c0*/  LDL.LU R18, [R1+0xc0] ;  /* 0x0000c00001127983 */ /* 0x000ee80000300800 */
[----:B------:R0:W-:Y:S01]  /*369d0*/  STL.64 [R1+0x140], R12 ;  /* 0x0001400c01007387 */ /* 0x0001e20000100a00 */
[----:B------:R-:W-:-:S03]  /*369e0*/  IMAD R26, R26, 0x62, RZ ;  /* 0x000000621a1a7824 */ /* 0x000fc600078e02ff */
[----:B------:R-:W3:Y:S01]  /*369f0*/  LDL.LU.64 R28, [R1+0x208] ;  /* 0x00020800011c7983 */ /* 0x000ee20000300a00 */
[----:B0-----:R-:W-:-:S04]  /*36a00*/  IADD3 R12, P0, R10, R2, RZ ;  /* 0x000000020a0c7210 */ /* 0x001fc80007f1e0ff */
[----:B------:R-:W-:-:S05]  /*36a10*/  LEA.HI.X.SX32 R13, R8, R3, 0x1, P0 ;  /* 0x00000003080d7211 */ /* 0x000fca00000f0eff */
[----:B------:R0:W-:Y:S01]  /*36a20*/  STL.64 [R1+0x138], R12 ;  /* 0x0001380c01007387 */ /* 0x0001e20000100a00 */
[----:B------:R-:W-:-:S03]  /*36a30*/  IMAD R10, R7, 0xc6, RZ ;  /* 0x000000c6070a7824 */ /* 0x000fc600078e02ff */
[----:B------:R1:W-:Y:S01]  /*36a40*/  STG.E.U16 [R14.64], R4 ;  /* 0x000000040e007986 */ /* 0x0003e2000c101504 */
[----:B------:R-:W-:-:S03]  /*36a50*/  IMAD R8, R7, 0x63, RZ ;  /* 0x0000006307087824 */ /* 0x000fc600078e02ff */
[----:B------:R-:W3:Y:S01]  /*36a60*/  LDL.LU.64 R24, [R1+0x220] ;  /* 0x0002200001187983 */ /* 0x000ee20000300a00 */
[----:B0-----:R-:W-:-:S04]  /*36a70*/  IADD3 R12, P0, R11, R2, RZ ;  /* 0x000000020b0c7210 */ /* 0x001fc80007f1e0ff */
[----:B------:R-:W-:Y:S01]  /*36a80*/  LEA.HI.X.SX32 R13, R26, R3, 0x1, P0 ;  /* 0x000000031a0d7211 */ /* 0x000fe200000f0eff */
[----:B-1----:R-:W3:Y:S04]  /*36a90*/  LDL.LU R15, [R1+0x94] ;  /* 0x00009400010f7983 */ /* 0x002ee80000300800 */
[----:B------:R0:W-:Y:S01]  /*36aa0*/  STL.64 [R1+0x130], R12 ;  /* 0x0001300c01007387 */ /* 0x0001e20000100a00 */
[----:B-----5:R-:W-:-:S03]  /*36ab0*/  PRMT R4, R21, 0x7632, R4 ;  /* 0x0000763215047816 */ /* 0x020fc60000000004 */
[----:B------:R-:W5:Y:S01]  /*36ac0*/  LDL.LU.64 R26, [R1+0x238] ;  /* 0x00023800011a7983 */ /* 0x000f620000300a00 */
[----:B0-----:R-:W-:-:S04]  /*36ad0*/  IADD3 R12, P0, R10, R2, RZ ;  /* 0x000000020a0c7210 */ /* 0x001fc80007f1e0ff */
[----:B------:R-:W-:Y:S01]  /*36ae0*/  LEA.HI.X.SX32 R13, R8, R3, 0x1, P0 ;  /* 0x00000003080d7211 */ /* 0x000fe200000f0eff */
[----:B----4-:R0:W-:Y:S04]  /*36af0*/  STG.E.U16 [R16.64], R21 ;  /* 0x0000001510007986 */ /* 0x0101e8000c101504 */
[----:B------:R-:W-:Y:S04]  /*36b00*/  STL.64 [R1+0x128], R12 ;  /* 0x0001280c01007387 */ /* 0x000fe80000100a00 */
[----:B0-----:R-:W4:Y:S04]  /*36b10*/  LDL.LU.64 R16, [R1+0x218] ;  /* 0x0002180001107983 */ /* 0x001f280000300a00 */
[----:B------:R-:W4:Y:S04]  /*36b20*/  LDL.LU R21, [R1+0x54] ;  /* 0x0000540001157983 */ /* 0x000f280000300800 */
[----:B--2---:R0:W-:Y:S04]  /*36b30*/  STG.E.U16 [R22.64], R4 ;  /* 0x0000000416007986 */ /* 0x0041e8000c101504 */
[----:B0-----:R-:W2:Y:S01]  /*36b40*/  LDL.LU.64 R22, [R1+0xf10] ;  /* 0x000f100001167983 */ /* 0x001ea20000300a00 */
[----:B------:R-:W-:Y:S01]  /*36b50*/  MOV R14, c[0x0][0x1c8] ;  /* 0x00007200000e7a02 */ /* 0x000fe20000000f00 */
[----:B------:R-:W-:-:S04]  /*36b60*/  IMAD R11, R7, 0xc8, RZ ;  /* 0x000000c8070b7824 */ /* 0x000fc800078e02ff */
[----:B------:R-:W-:Y:S01]  /*36b70*/  IMAD R14, R14, 0x64, RZ ;  /* 0x000000640e0e7824 */ /* 0x000fe200078e02ff */
[----:B------:R-:W-:Y:S01]  /*36b80*/  IADD3 R12, P0, R11, R2, RZ ;  /* 0x000000020b0c7210 */ /* 0x000fe20007f1e0ff */
[----:B------:R-:W-:-:S03]  /*36b90*/  IMAD R10, R7, 0xca, RZ ;  /* 0x000000ca070a7824 */ /* 0x000fc600078e02ff */
[----:B------:R-:W-:Y:S01]  /*36ba0*/  LEA.HI.X.SX32 R13, R14, R3, 0x1, P0 ;  /* 0x000000030e0d7211 */ /* 0x000fe200000f0eff */
[----:B------:R-:W-:-:S04]  /*36bb0*/  IMAD R8, R7, 0x65, RZ ;  /* 0x0000006507087824 */ /* 0x000fc800078e02ff */
[----:B------:R0:W-:Y:S01]  /*36bc0*/  STL.64 [R1+0x120], R12 ;  /* 0x0001200c01007387 */ /* 0x0001e20000100a00 */
[----:B---3--:R-:W-:Y:S01]  /*36bd0*/  PRMT R4, R18, 0x7632, R4 ;  /* 0x0000763212047816 */ /* 0x008fe20000000004 */
[----:B------:R-:W-:Y:S01]  /*36be0*/  IMAD R11, R7, 0xcc, RZ ;  /* 0x000000cc070b7824 */ /* 0x000fe200078e02ff */
[----:B0-----:R-:W-:-:S04]  /*36bf0*/  IADD3 R12, P0, R10, R2, RZ ;  /* 0x000000020a0c7210 */ /* 0x001fc80007f1e0ff */
[----:B------:R-:W-:Y:S01]  /*36c00*/  LEA.HI.X.SX32 R13, R8, R3, 0x1, P0 ;  /* 0x00000003080d7211 */ /* 0x000fe200000f0eff */
[----:B--2---:R0:W-:Y:S02]  /*36c10*/  STG.E.U16 [R22.64], R18 ;  /* 0x0000001216007986 */ /* 0x0041e4000c101504 */
[----:B0-----:R-:W-:Y:S02]  /*36c20*/  MOV R18, c[0x0][0x1c8] ;  /* 0x0000720000127a02 */ /* 0x001fe40000000f00 */
[----:B------:R-:W2:Y:S04]  /*36c30*/  LDL.LU.64 R22, [R1+0x230] ;  /* 0x0002300001167983 */ /* 0x000ea80000300a00 */
[----:B------:R0:W-:Y:S01]  /*36c40*/  STL.64 [R1+0x118], R12 ;  /* 0x0001180c01007387 */ /* 0x0001e20000100a00 */
[----:B------:R-:W-:-:S03]  /*36c50*/  IMAD R14, R18, 0x66, RZ ;  /* 0x00000066120e7824 */ /* 0x000fc600078e02ff */
[----:B------:R1:W-:Y:S01]  /*36c60*/  STG.E.U16 [R28.64], R4 ;  /* 0x000000041c007986 */ /* 0x0003e2000c101504 */
[----:B0-----:R-:W-:-:S03]  /*36c70*/  IADD3 R12, P0, R11, R2, RZ ;  /* 0x000000020b0c7210 */ /* 0x001fc60007f1e0ff */
[----:B-1----:R-:W3:Y:S01]  /*36c80*/  LDL.LU.64 R28, [R1+0x258] ;  /* 0x00025800011c7983 */ /* 0x002ee20000300a00 */
[----:B------:R-:W-:-:S03]  /*36c90*/  LEA.HI.X.SX32 R13, R14, R3, 0x1, P0 ;  /* 0x000000030e0d7211 */ /* 0x000fc600000f0eff */
[----:B------:R-:W3:Y:S04]  /*36ca0*/  LDL.LU R18, [R1+0x24] ;  /* 0x0000240001127983 */ /* 0x000ee80000300800 */
[----:B------:R-:W-:Y:S04]  /*36cb0*/  STL.64 [R1+0x110], R12 ;  /* 0x0001100c01007387 */ /* 0x000fe80000100a00 */
[----:B------:R0:W-:Y:S04]  /*36cc0*/  STG.E.U16 [R24.64], R15 ;  /* 0x0000000f18007986 */ /* 0x0001e8000c101504 */
[----:B0-----:R-:W3:Y:S01]  /*36cd0*/  LDL.LU.64 R24, [R1+0x268] ;  /* 0x0002680001187983 */ /* 0x001ee20000300a00 */
[----:B------:R-:W-:-:S02]  /*36ce0*/  IMAD R10, R7, 0xce, RZ ;  /* 0x000000ce070a7824 */ /* 0x000fc400078e02ff */
[C---:B------:R-:W-:Y:S02]  /*36cf0*/  IMAD R8, R7.reuse, 0x67, RZ ;  /* 0x0000006707087824 */ /* 0x040fe400078e02ff */
[----:B------:R-:W-:Y:S01]  /*36d00*/  IMAD R11, R7, 0xd0, RZ ;  /* 0x000000d0070b7824 */ /* 0x000fe200078e02ff */
[----:B------:R-:W-:Y:S01]  /*36d10*/  IADD3 R12, P0, R10, R2, RZ ;  /* 0x000000020a0c7210 */ /* 0x000fe20007f1e0ff */
[----:B------:R-:W-:-:S03]  /*36d20*/  IMAD R20, R20, 0x68, RZ ;  /* 0x0000006814147824 */ /* 0x000fc600078e02ff */
[-C--:B------:R-:W-:Y:S02]  /*36d30*/  LEA.HI.X.SX32 R13, R8, R3.reuse, 0x1, P0 ;  /* 0x00000003080d7211 */ /* 0x080fe400000f0eff */
[----:B------:R-:W-:Y:S02]  /*36d40*/  IADD3 R14, P0, R11, R2, RZ ;  /* 0x000000020b0e7210 */ /* 0x000fe40007f1e0ff */
[----:B------:R-:W-:Y:S01]  /*36d50*/  PRMT R4, R15, 0x7632, R4 ;  /* 0x000076320f047816 */ /* 0x000fe20000000004 */
[C---:B------:R-:W-:Y:S01]  /*36d60*/  IMAD R10, R7.reuse, 0xd2, RZ ;  /* 0x000000d2070a7824 */ /* 0x040fe200078e02ff */
[----:B------:R-:W-:Y:S01]  /*36d70*/  LEA.HI.X.SX32 R15, R20, R3, 0x1, P0 ;  /* 0x00000003140f7211 */ /* 0x000fe200000f0eff */
[----:B------:R0:W-:Y:S01]  /*36d80*/  STL.64 [R1+0x108], R12 ;  /* 0x0001080c01007387 */ /* 0x0001e20000100a00 */
[----:B------:R-:W-:-:S03]  /*36d90*/  IMAD R8, R7, 0x69, RZ ;  /* 0x0000006907087824 */ /* 0x000fc600078e02ff */
[----:B-----5:R1:W-:Y:S01]  /*36da0*/  STG.E.U16 [R26.64], R4 ;  /* 0x000000041a007986 */ /* 0x0203e2000c101504 */
[----:B------:R-:W-:-:S03]  /*36db0*/  IMAD R11, R7, 0xd4, RZ ;  /* 0x000000d4070b7824 */ /* 0x000fc600078e02ff */
[----:B0-----:R-:W5:Y:S04]  /*36dc0*/  LDL.LU.64 R12, [R1+0x280] ;  /* 0x00028000010c7983 */ /* 0x001f680000300a00 */
[----:B------:R0:W-:Y:S01]  /*36dd0*/  STL.64 [R1+0x100], R14 ;  /* 0x0001000e01007387 */ /* 0x0001e20000100a00 */
[----:B-1----:R-:W-:-:S03]  /*36de0*/  MOV R26, c[0x0][0x1c8] ;  /* 0x00007200001a7a02 */ /* 0x002fc60000000f00 */
[----:B----4-:R1:W-:Y:S02]  /*36df0*/  STG.E.U16 [R16.64], R21 ;  /* 0x0000001510007986 */ /* 0x0103e4000c101504 */
[----:B------:R-:W-:Y:S01]  /*36e00*/  IMAD R26, R26, 0x6a, RZ ;  /* 0x0000006a1a1a7824 */ /* 0x000fe200078e02ff */
[-C--:B0-----:R-:W-:Y:S02]  /*36e10*/  IADD3 R14, P0, R10, R2.reuse, RZ ;  /* 0x000000020a0e7210 */ /* 0x081fe40007f1e0ff */
[----:B------:R-:W-:Y:S02]  /*36e20*/  PRMT R4, R21, 0x7632, R4 ;  /* 0x0000763215047816 */ /* 0x000fe40000000004 */
[----:B------:R-:W-:Y:S01]  /*36e30*/  LEA.HI.X.SX32 R15, R8, R3, 0x1, P0 ;  /* 0x00000003080f7211 */ /* 0x000fe200000f0eff */
[----:B-1----:R-:W4:Y:S01]  /*36e40*/  LDL.LU.64 R20, [R1+0x298] ;  /* 0x0002980001147983 */ /* 0x002f220000300a00 */
[----:B------:R-:W-:Y:S01]  /*36e50*/  IADD3 R16, P0, R11, R2, RZ ;  /* 0x000000020b107210 */ /* 0x000fe20007f1e0ff */
[----:B------:R-:W-:-:S03]  /*36e60*/  IMAD R10, R7, 0xd6, RZ ;  /* 0x000000d6070a7824 */ /* 0x000fc600078e02ff */
[----:B------:R-:W-:Y:S01]  /*36e70*/  LEA.HI.X.SX32 R17, R26, R3, 0x1, P0 ;  /* 0x000000031a117211 */ /* 0x000fe200000f0eff */
[----:B------:R-:W-:Y:S01]  /*36e80*/  STL.64 [R1+0xf8], R14 ;  /* 0x0000f80e01007387 */ /* 0x000fe20000100a00 */
[----:B------:R-:W-:-:S03]  /*36e90*/  IMAD R8, R7, 0x6b, RZ ;  /* 0x0000006b07087824 */ /* 0x000fc600078e02ff */
[----:B--2---:R0:W-:Y:S04]  /*36ea0*/  STG.E.U16 [R22.64], R4 ;  /* 0x0000000416007986 */ /* 0x0041e8000c101504 */
[----:B0-----:R-:W2:Y:S04]  /*36eb0*/  LDL.LU.64 R22, [R1+0x250] ;  /* 0x0002500001167983 */ /* 0x001ea80000300a00 */
[----:B------:R-:W2:Y:S04]  /*36ec0*/  LDL.LU R27, [R1+0x84] ;  /* 0x00008400011b7983 */ /* 0x000ea80000300800 */
[----:B------:R0:W-:Y:S01]  /*36ed0*/  STL.64 [R1+0xf0], R16 ;  /* 0x0000f01001007387 */ /* 0x0001e20000100a00 */
[----:B---3--:R-:W-:-:S03]  /*36ee0*/  PRMT R4, R18, 0x7632, R4 ;  /* 0x0000763212047816 */ /* 0x008fc60000000004 */
[----:B------:R1:W-:Y:S01]  /*36ef0*/  STG.E.U16 [R28.64], R18 ;  /* 0x000000121c007986 */ /* 0x0003e2000c101504 */
[----:B0-----:R-:W-:-:S03]  /*36f00*/  IADD3 R16, P0, R10, R2, RZ ;  /* 0x000000020a107210 */ /* 0x001fc60007f1e0ff */
[----:B------:R-:W3:Y:S01]  /*36f10*/  LDL.LU.64 R10, [R1+0x260] ;  /* 0x00026000010a7983 */ /* 0x000ee20000300a00 */
[----:B------:R-:W-:-:S03]  /*36f20*/  LEA.HI.X.SX32 R17, R8, R3, 0x1, P0 ;  /* 0x0000000308117211 */ /* 0x000fc600000f0eff */
[----:B-1----:R-:W2:Y:S04]  /*36f30*/  LDL.LU.64 R28, [R1+0x278] ;  /* 0x00027800011c7983 */ /* 0x002ea80000300a00 */
[----:B------:R-:W2:Y:S04]  /*36f40*/  LDL.LU R26, [R1+0x44] ;  /* 0x00004400011a7983 */ /* 0x000ea80000300800 */
[----:B------:R-:W-:Y:S04]  /*36f50*/  STL.64 [R1+0xe8], R16 ;  /* 0x0000e81001007387 */ /* 0x000fe80000100a00 */
[----:B------:R0:W-:Y:S04]  /*36f60*/  STG.E.U16 [R24.64], R4 ;  /* 0x0000000418007986 */ /* 0x0001e8000c101504 */
[----:B0-----:R-:W5:Y:S01]  /*36f70*/  LDL.LU R25, [R1+0xf08] ;  /* 0x000f080001197983 */ /* 0x001f620000300800 */
[----:B------:R-:W-:-:S02]  /*36f80*/  IMAD R15, R7, 0xd8, RZ ;  /* 0x000000d8070f7824 */ /* 0x000fc400078e02ff */
[----:B------:R-:W-:Y:S02]  /*36f90*/  IMAD.MOV.U32 R18, RZ, RZ, c[0x0][0x1c8] ;  /* 0x00007200ff127624 */ /* 0x000fe400078e00ff */
[----:B------:R-:W-:Y:S01]  /*36fa0*/  IMAD R14, R7, 0xda, RZ ;  /* 0x000000da070e7824 */ /* 0x000fe200078e02ff */
[----:B------:R-:W-:Y:S01]  /*36fb0*/  IADD3 R16, P0, R15, R2, RZ ;  /* 0x000000020f107210 */ /* 0x000fe20007f1e0ff */
[----:B------:R-:W-:Y:S02]  /*36fc0*/  IMAD R18, R18, 0x6c, RZ ;  /* 0x0000006c12127824 */ /* 0x000fe400078e02ff */
[----:B------:R-:W-:-:S03]  /*36fd0*/  IMAD R4, R7, 0x6d, RZ ;  /* 0x0000006d07047824 */ /* 0x000fc600078e02ff */
[----:B------:R-:W-:Y:S02]  /*36fe0*/  LEA.HI.X.SX32 R17, R18, R3, 0x1, P0 ;  /* 0x0000000312117211 */ /* 0x000fe400000f0eff */
[----:B------:R-:W-:-:S04]  /*36ff0*/  IADD3 R14, P0, R14, R2, RZ ;  /* 0x000000020e0e7210 */ /* 0x000fc80007f1e0ff */
[----:B------:R-:W-:Y:S01]  /*37000*/  LEA.HI.X.SX32 R15, R4, R3, 0x1, P0 ;  /* 0x00000003040f7211 */ /* 0x000fe200000f0eff */
[----:B------:R0:W-:Y:S04]  /*37010*/  STL.64 [R1+0xe0], R16 ;  /* 0x0000e01001007387 */ /* 0x0001e80000100a00 */
[----:B0-----:R-:W2:Y:S04]  /*37020*/  LDL.LU.64 R16, [R1+0x290] ;  /* 0x0002900001107983 */ /* 0x001ea80000300a00 */
[----:B------:R-:W-:Y:S04]  /*37030*/  STL.64 [R1+0xd8], R14 ;  /* 0x0000d80e01007387 */ /* 0x000fe80000100a00 */
[----:B------:R-:W3:Y:S04]  /*37040*/  LDL.LU R18, [R1+0x14] ;  /* 0x0000140001127983 */ /* 0x000ee80000300800 */
[----:B-----5:R0:W-:Y:S02]  /*37050*/  STG.E.U16 [R12.64], R25 ;  /* 0x000000190c007986 */ /* 0x0201e4000c101504 */
[----:B0-----:R-:W-:-:S05]  /*37060*/  PRMT R25, R25, 0x7632, R25 ;  /* 0x0000763219197816 */ /* 0x001fca0000000019 */
[----:B----4-:R0:W-:Y:S04]  /*37070*/  STG.E.U16 [R20.64], R25 ;  /* 0x0000001914007986 */ /* 0x0101e8000c101504 */
[----:B0-----:R-:W4:Y:S01]  /*37080*/  LDL.LU.64 R20, [R1+0xf00] ;  /* 0x000f000001147983 */ /* 0x001f220000300a00 */
[----:B------:R-:W-:-:S05]  /*37090*/  IMAD R8, R7, 0xdc, RZ ;  /* 0x000000dc07087824 */ /* 0x000fca00078e02ff */
[----:B------:R-:W-:Y:S01]  /*370a0*/  IADD3 R14, P0, R8, R2, RZ ;  /* 0x00000002080e7210 */ /* 0x000fe20007f1e0ff */
[----:B--2---:R0:W-:Y:S01]  /*370b0*/  STG.E.U16 [R22.64], R27 ;  /* 0x0000001b16007986 */ /* 0x0041e2000c101504 */
[----:B------:R-:W-:Y:S02]  /*370c0*/  IMAD R12, R7, 0xde, RZ ;  /* 0x000000de070c7824 */ /* 0x000fe400078e02ff */
[----:B----4-:R-:W-:-:S05]  /*370d0*/  LEA.HI.X.SX32 R15, R20, R3, 0x1, P0 ;  /* 0x00000003140f7211 */ /* 0x010fca00000f0eff */
[----:B------:R1:W-:Y:S04]  /*370e0*/  STL.64 [R1+0xd0], R14 ;  /* 0x0000d00e01007387 */ /* 0x0003e80000100a00 */
[----:B------:R-:W2:Y:S04]  /*370f0*/  LDL.LU.64 R24, [R1+0x288] ;  /* 0x0002880001187983 */ /* 0x000ea80000300a00 */
[----:B0-----:R-:W4:Y:S01]  /*37100*/  LDL.LU.64 R22, [R1+0xef8] ;  /* 0x000ef80001167983 */ /* 0x001f220000300a00 */
[C---:B------:R-:W-:Y:S01]  /*37110*/  IMAD R8, R7.reuse, 0x6f, RZ ;  /* 0x0000006f07087824 */ /* 0x040fe200078e02ff */
[----:B-1----:R-:W-:Y:S01]  /*37120*/  IADD3 R14, P0, R12, R2, RZ ;  /* 0x000000020c0e7210 */ /* 0x002fe20007f1e0ff */
[----:B------:R-:W-:-:S03]  /*37130*/  IMAD R13, R7, 0xe0, RZ ;  /* 0x000000e0070d7824 */ /* 0x000fc600078e02ff */
[----:B------:R-:W-:Y:S02]  /*37140*/  LEA.HI.X.SX32 R15, R8, R3, 0x1, P0 ;  /* 0x00000003080f7211 */ /* 0x000fe400000f0eff */
[----:B------:R-:W-:-:S03]  /*37150*/  PRMT R4, R27, 0x7632, R4 ;  /* 0x000076321b047816 */ /* 0x000fc60000000004 */
[----:B------:R0:W-:Y:S01]  /*37160*/  STL.64 [R1+0x90], R14 ;  /* 0x0000900e01007387 */ /* 0x0001e20000100a00 */
[----:B------:R-:W-:-:S03]  /*37170*/  IMAD R12, R7, 0xe2, RZ ;  /* 0x000000e2070c7824 */ /* 0x000fc600078e02ff */
[----:B---3--:R1:W-:Y:S01]  /*37180*/  STG.E.U16 [R10.64], R4 ;  /* 0x000000040a007986 */ /* 0x0083e2000c101504 */
[----:B0-----:R-:W-:Y:S01]  /*37190*/  IADD3 R14, P0, R13, R2, RZ ;  /* 0x000000020d0e7210 */ /* 0x001fe20007f1e0ff */
[C---:B------:R-:W-:Y:S02]  /*371a0*/  IMAD R8, R7.reuse, 0x71, RZ ;  /* 0x0000007107087824 */ /* 0x040fe400078e02ff */
[----:B-1----:R-:W3:Y:S01]  /*371b0*/  LDL.LU.64 R10, [R1+0x2a8] ;  /* 0x0002a800010a7983 */ /* 0x002ee20000300a00 */
[----:B------:R-:W-:Y:S01]  /*371c0*/  IMAD R13, R7, 0xe4, RZ ;  /* 0x000000e4070d7824 */ /* 0x000fe200078e02ff */
[----:B------:R-:W-:Y:S02]  /*371d0*/  PRMT R4, R26, 0x7632, R4 ;  /* 0x000076321a047816 */ /* 0x000fe40000000004 */
[----:B------:R0:W-:Y:S04]  /*371e0*/  STG.E.U16 [R28.64], R26 ;  /* 0x0000001a1c007986 */ /* 0x0001e8000c101504 */
[----:B------:R-:W-:Y:S01]  /*371f0*/  STG.E.U16 [R16.64], R4 ;  /* 0x0000000410007986 */ /* 0x000fe2000c101504 */
[----:B----4-:R-:W-:-:S05]  /*37200*/  LEA.HI.X.SX32 R15, R22, R3, 0x1, P0 ;  /* 0x00000003160f7211 */ /* 0x010fca00000f0eff */
[----:B------:R1:W-:Y:S04]  /*37210*/  STL.64 [R1+0x80], R14 ;  /* 0x0000800e01007387 */ /* 0x0003e80000100a00 */
[----:B0-----:R-:W4:Y:S01]  /*37220*/  LDL.LU.64 R26, [R1+0x2b8] ;  /* 0x0002b800011a7983 */ /* 0x001f220000300a00 */
[----:B-1----:R-:W-:-:S04]  /*37230*/  IADD3 R14, P0, R12, R2, RZ ;  /* 0x000000020c0e7210 */ /* 0x002fc80007f1e0ff */
[----:B------:R-:W-:Y:S02]  /*37240*/  LEA.HI.X.SX32 R15, R8, R3, 0x1, P0 ;  /* 0x00000003080f7211 */ /* 0x000fe400000f0eff */
[----:B------:R-:W-:-:S03]  /*37250*/  IADD3 R28, P0, R13, R2, RZ ;  /* 0x000000020d1c7210 */ /* 0x000fc60007f1e0ff */
[----:B------:R0:W-:Y:S01]  /*37260*/  STL.64 [R1+0x50], R14 ;  /* 0x0000500e01007387 */ /* 0x0001e20000100a00 */
[----:B------:R-:W-:-:S03]  /*37270*/  LEA.HI.X.SX32 R29, R21, R3, 0x1, P0 ;  /* 0x00000003151d7211 */ /* 0x000fc600000f0eff */
[----:B0-----:R-:W5:Y:S04]  /*37280*/  LDL.LU.64 R14, [R1+0x2d0] ;  /* 0x0002d000010e7983 */ /* 0x001f680000300a00 */
[----:B------:R-:W2:Y:S04]  /*37290*/  LDL.LU R16, [R1+0x74] ;  /* 0x0000740001107983 */ /* 0x000ea80000300800 */
[----:B------:R-:W2:Y:S01]  /*372a0*/  LDL.LU.64 R20, [R1+0x270] ;  /* 0x0002700001147983 */ /* 0x000ea20000300a00 */
[C---:B------:R-:W-:Y:S02]  /*372b0*/  IMAD R12, R7.reuse, 0xe6, RZ ;  /* 0x000000e6070c7824 */ /* 0x040fe400078e02ff */
[C---:B------:R-:W-:Y:S01]  /*372c0*/  IMAD R8, R7.reuse, 0x73, RZ ;  /* 0x0000007307087824 */ /* 0x040fe200078e02ff */
[----:B------:R0:W-:Y:S01]  /*372d0*/  STL.64 [R1+0x40], R28 ;  /* 0x0000401c01007387 */ /* 0x0001e20000100a00 */
[----:B------:R-:W-:Y:S01]  /*372e0*/  PRMT R4, R18, 0x7632, R4 ;  /* 0x0000763212047816 */ /* 0x000fe20000000004 */
[----:B------:R-:W-:Y:S01]  /*372f0*/  IMAD R13, R7, 0xe8, RZ ;  /* 0x000000e8070d7824 */ /* 0x000fe200078e02ff */
[----:B0-----:R-:W-:-:S04]  /*37300*/  IADD3 R28, P0, R12, R2, RZ ;  /* 0x000000020c1c7210 */ /* 0x001fc80007f1e0ff */
[----:B------:R-:W-:-:S05]  /*37310*/  LEA.HI.X.SX32 R29, R8, R3, 0x1, P0 ;  /* 0x00000003081d7211 */ /* 0x000fca00000f0eff */
[----:B------:R0:W-:Y:S01]  /*37320*/  STL.64 [R1+0x10], R28 ;  /* 0x0000101c01007387 */ /* 0x0001e20000100a00 */
[C---:B------:R-:W-:Y:S02]  /*37330*/  IMAD R12, R7.reuse, 0xea, RZ ;  /* 0x000000ea070c7824 */ /* 0x040fe400078e02ff */
[----:B------:R-:W-:Y:S01]  /*37340*/  IMAD R8, R7, 0xec, RZ ;  /* 0x000000ec07087824 */ /* 0x000fe200078e02ff */
[----:B------:R-:W3:Y:S01]  /*37350*/  LDL.LU R17, [R1+0x34] ;  /* 0x0000340001117983 */ /* 0x000ee20000300800 */
[----:B0-----:R-:W-:Y:S01]  /*37360*/  IADD3 R28, P0, R13, R2, RZ ;  /* 0x000000020d1c7210 */ /* 0x001fe20007f1e0ff */
[----:B------:R-:W-:Y:S02]  /*37370*/  IMAD R19, R19, 0x76, RZ ;  /* 0x0000007613137824 */ /* 0x000fe400078e02ff */
[----:B--2---:R0:W-:Y:S02]  /*37380*/  STG.E.U16 [R20.64], R18 ;  /* 0x0000001214007986 */ /* 0x0041e4000c101504 */
[----:B0-----:R-:W-:-:S05]  /*37390*/  MOV R18, c[0x0][0x1c8] ;  /* 0x0000720000127a02 */ /* 0x001fca0000000f00 */
[----:B------:R-:W-:Y:S01]  /*373a0*/  IMAD R18, R18, 0x74, RZ ;  /* 0x0000007412127824 */ /* 0x000fe200078e02ff */
[----:B------:R0:W-:Y:S04]  /*373b0*/  STG.E.U16 [R24.64], R4 ;  /* 0x0000000418007986 */ /* 0x0001e8000c101504 */
[----:B------:R-:W-:-:S05]  /*373c0*/  LEA.HI.X.SX32 R29, R18, R3, 0x1, P0 ;  /* 0x00000003121d7211 */ /* 0x000fca00000f0eff */
[----:B------:R1:W-:Y:S01]  /*373d0*/  STL.64 [R1+0xe68], R28 ;  /* 0x000e681c01007387 */ /* 0x0003e20000100a00 */
[----:B0-----:R-:W-:Y:S01]  /*373e0*/  IMAD R4, R7, 0x75, RZ ;  /* 0x0000007507047824 */ /* 0x001fe200078e02ff */
[-C--:B------:R-:W-:Y:S02]  /*373f0*/  IADD3 R24, P0, R12, R2.reuse, RZ ;  /* 0x000000020c187210 */ /* 0x080fe40007f1e0ff */
[----:B---3--:R0:W-:Y:S02]  /*37400*/  STG.E.U16 [R10.64], R9 ;  /* 0x000000090a007986 */ /* 0x0081e4000c101504 */
[----:B------:R-:W-:Y:S02]  /*37410*/  LEA.HI.X.SX32 R25, R4, R3, 0x1, P0 ;  /* 0x0000000304197211 */ /* 0x000fe400000f0eff */
[----:B-1----:R-:W-:Y:S02]  /*37420*/  MOV R28, c[0x0][0x1c8] ;  /* 0x00007200001c7a02 */ /* 0x002fe40000000f00 */
[----:B------:R-:W-:-:S02]  /*37430*/  IADD3 R20, P0, R8, R2, RZ ;  /* 0x0000000208147210 */ /* 0x000fc40007f1e0ff */
[----:B0-----:R-:W-:Y:S01]  /*37440*/  PRMT R9, R9, 0x7632, R9 ;  /* 0x0000763209097816 */ /* 0x001fe20000000009 */
[C---:B------:R-:W-:Y:S01]  /*37450*/  IMAD R13, R28.reuse, 0xee, RZ ;  /* 0x000000ee1c0d7824 */ /* 0x040fe200078e02ff */
[----:B------:R-:W2:Y:S01]  /*37460*/  LDL.LU.64 R10, [R1+0x2b0] ;  /* 0x0002b000010a7983 */ /* 0x000ea20000300a00 */
[----:B------:R-:W-:Y:S01]  /*37470*/  LEA.HI.X.SX32 R21, R19, R3, 0x1, P0 ;  /* 0x0000000313157211 */ /* 0x000fe200000f0eff */
[----:B------:R-:W-:Y:S02]  /*37480*/  IMAD R8, R28, 0x77, RZ ;  /* 0x000000771c087824 */ /* 0x000fe400078e02ff */
[----:B------:R0:W-:Y:S01]  /*37490*/  STL.64 [R1+0xe70], R24 ;  /* 0x000e701801007387 */ /* 0x0001e20000100a00 */
[----:B------:R-:W-:-:S03]  /*374a0*/  IADD3 R18, P0, R13, R2, RZ ;  /* 0x000000020d127210 */ /* 0x000fc60007f1e0ff */
[----:B----4-:R1:W-:Y:S01]  /*374b0*/  STG.E.U16 [R26.64], R9 ;  /* 0x000000091a007986 */ /* 0x0103e2000c101504 */
[----:B------:R-:W-:-:S03]  /*374c0*/  LEA.HI.X.SX32 R19, R8, R3, 0x1, P0 ;  /* 0x0000000308137211 */ /* 0x000fc600000f0eff */
[----:B0-----:R-:W3:Y:S04]  /*374d0*/  LDL.LU.64 R24, [R1+0x2a0] ;  /* 0x0002a00001187983 */ /* 0x001ee80000300a00 */
[----:B-1----:R-:W4:Y:S04]  /*374e0*/  LDL.LU R27, [R1+0xef4] ;  /* 0x000ef400011b7983 */ /* 0x002f280000300800 */
[----:B------:R-:W2:Y:S04]  /*374f0*/  LDL.LU R26, [R1+0x4] ;  /* 0x00000400011a7983 */ /* 0x000ea80000300800 */
[----:B------:R0:W-:Y:S04]  /*37500*/  STL.64 [R1+0xe60], R20 ;  /* 0x000e601401007387 */ /* 0x0001e80000100a00 */
[----:B0-----:R-:W2:Y:S04]  /*37510*/  LDL.LU.64 R20, [R1+0x2e0] ;  /* 0x0002e00001147983 */ /* 0x001ea80000300a00 */
[----:B------:R-:W2:Y:S01]  /*37520*/  LDL.LU.64 R8, [R1+0x2e8] ;  /* 0x0002e80001087983 */ /* 0x000ea20000300a00 */
[----:B------:R-:W-:Y:S01]  /*37530*/  PRMT R4, R16, 0x7632, R4 ;  /* 0x0000763210047816 */ /* 0x000fe20000000004 */
[----:B------:R-:W-:-:S02]  /*37540*/  IMAD R12, R28, 0xf0, RZ ;  /* 0x000000f01c0c7824 */ /* 0x000fc400078e02ff */
[----:B-----5:R0:W-:Y:S04]  /*37550*/  STG.E.U16 [R14.64], R16 ;  /* 0x000000100e007986 */ /* 0x0201e8000c101504 */
[----:B------:R1:W-:Y:S01]  /*37560*/  STL.64 [R1+0xe58], R18 ;  /* 0x000e581201007387 */ /* 0x0003e20000100a00 */
[----:B------:R-:W-:Y:S02]  /*37570*/  IADD3 R12, P0, R12, R2, RZ ;  /* 0x000000020c0c7210 */ /* 0x000fe40007f1e0ff */
[----:B0-----:R-:W-:Y:S01]  /*37580*/  MOV R16, c[0x0][0x1c8] ;  /* 0x0000720000107a02 */ /* 0x001fe20000000f00 */
[----:B------:R-:W-:Y:S01]  /*37590*/  IMAD R14, R28, 0xf2, RZ ;  /* 0x000000f21c0e7824 */ /* 0x000fe200078e02ff */
[----:B-1----:R-:W-:-:S03]  /*375a0*/  MOV R18, c[0x0][0x1c8] ;  /* 0x0000720000127a02 */ /* 0x002fc60000000f00 */
[----:B------:R-:W-:Y:S02]  /*375b0*/  IMAD R16, R16, 0x78, RZ ;  /* 0x0000007810107824 */ /* 0x000fe400078e02ff */
[----:B------:R-:W-:-:S03]  /*375c0*/  IMAD R15, R18, 0xf4, RZ ;  /* 0x000000f4120f7824 */ /* 0x000fc600078e02ff */
[----:B------:R-:W-:-:S05]  /*375d0*/  LEA.HI.X.SX32 R13, R16, R3, 0x1, P0 ;  /* 0x00000003100d7211 */ /* 0x000fca00000f0eff */
[----:B------:R-:W-:Y:S04]  /*375e0*/  STL.64 [R1+0xe78], R12 ;  /* 0x000e780c01007387 */ /* 0x000fe80000100a00 */
[----:B--2---:R0:W-:Y:S02]  /*375f0*/  STG.E.U16 [R8.64], R4 ;  /* 0x0000000408007986 */ /* 0x0041e4000c101504 */
[----:B0-----:R-:W-:Y:S01]  /*37600*/  IMAD R9, R18, 0x79, RZ ;  /* 0x0000007912097824 */ /* 0x001fe200078e02ff */
[----:B------:R-:W-:-:S04]  /*37610*/  IADD3 R8, P0, R14, R2, RZ ;  /* 0x000000020e087210 */ /* 0x000fc80007f1e0ff */
[----:B------:R-:W-:Y:S02]  /*37620*/  LEA.HI.X.SX32 R9, R9, R3, 0x1, P0 ;  /* 0x0000000309097211 */ /* 0x000fe400000f0eff */
[----:B------:R-:W-:Y:S01]  /*37630*/  IADD3 R16, P0, R15, R2, RZ ;  /* 0x000000020f107210 */ /* 0x000fe20007f1e0ff */
[----:B---3--:R0:W-:Y:S01]  /*37640*/  STG.E.U16 [R24.64], R17 ;  /* 0x0000001118007986 */ /* 0x0081e2000c101504 */
[----:B------:R-:W-:-:S03]  /*37650*/  PRMT R4, R17, 0x7632, R4 ;  /* 0x0000763211047816 */ /* 0x000fc60000000004 */
[----:B------:R-:W-:Y:S04]  /*37660*/  STL.64 [R1+0xe80], R8 ;  /* 0x000e800801007387 */ /* 0x000fe80000100a00 */
[----:B------:R-:W-:Y:S01]  /*37670*/  STL [R1+0xef0], R8 ;  /* 0x000ef00801007387 */ /* 0x000fe20000100800 */
[----:B0-----:R-:W-:-:S03]  /*37680*/  LEA.HI.X.SX32 R17, R23, R3, 0x1, P0 ;  /* 0x0000000317117211 */ /* 0x001fc600000f0eff */
[----:B------:R-:W2:Y:S04]  /*37690*/  LDL.LU.64 R24, [R1+0x2d8] ;  /* 0x0002d80001187983 */ /* 0x000ea80000300a00 */
[----:B------:R0:W-:Y:S04]  /*376a0*/  STG.E.U16 [R10.64], R4 ;  /* 0x000000040a007986 */ /* 0x0001e8000c101504 */
[----:B0-----:R-:W3:Y:S04]  /*376b0*/  LDL.LU.64 R10, [R1+0x2f8] ;  /* 0x0002f800010a7983 */ /* 0x001ee80000300a00 */
[----:B------:R0:W-:Y:S04]  /*376c0*/  STL.64 [R1+0xe88], R16 ;  /* 0x000e881001007387 */ /* 0x0001e80000100a00 */
[----:B0-----:R-:W5:Y:S01]  /*376d0*/  LDL.LU.64 R16, [R1+0x2c8] ;  /* 0x0002c80001107983 */ /* 0x001f620000300a00 */
[----:B------:R-:W-:Y:S01]  /*376e0*/  IMAD R14, R18, 0xf6, RZ ;  /* 0x000000f6120e7824 */ /* 0x000fe200078e02ff */
[----:B------:R-:W-:Y:S01]  /*376f0*/  PRMT R4, R26, 0x7632, R4 ;  /* 0x000076321a047816 */ /* 0x000fe20000000004 */
[----:B------:R-:W-:-:S02]  /*37700*/  IMAD R15, R18, 0x7b, RZ ;  /* 0x0000007b120f7824 */ /* 0x000fc400078e02ff */
[----:B------:R-:W-:Y:S01]  /*37710*/  IMAD R22, R18, 0xf8, RZ ;  /* 0x000000f812167824 */ /* 0x000fe200078e02ff */
[----:B------:R-:W-:-:S04]  /*37720*/  IADD3 R14, P0, R14, R2, RZ ;  /* 0x000000020e0e7210 */ /* 0x000fc80007f1e0ff */
[----:B------:R-:W-:Y:S02]  /*37730*/  LEA.HI.X.SX32 R15, R15, R3, 0x1, P0 ;  /* 0x000000030f0f7211 */ /* 0x000fe400000f0eff */
[----:B------:R-:W-:-:S03]  /*37740*/  IADD3 R22, P0, R22, R2, RZ ;  /* 0x0000000216167210 */ /* 0x000fc60007f1e0ff */
[----:B------:R0:W-:Y:S04]  /*37750*/  STL.64 [R1+0xe90], R14 ;  /* 0x000e900e01007387 */ /* 0x0001e80000100a00 */
[----:B0-----:R-:W2:Y:S04]  /*37760*/  LDL.LU R15, [R1+0x64] ;  /* 0x00006400010f7983 */ /* 0x001ea80000300800 */
[----:B-----5:R0:W-:Y:S02]  /*37770*/  STG.E.U16 [R16.64], R26 ;  /* 0x0000001a10007986 */ /* 0x0201e4000c101504 */
[----:B0-----:R-:W-:-:S04]  /*37780*/  IMAD.MOV.U32 R26, RZ, RZ, c[0x0][0x1c8] ;  /* 0x00007200ff1a7624 */ /* 0x001fc800078e00ff */
[----:B------:R-:W-:Y:S01]  /*37790*/  IMAD R26, R26, 0x7c, RZ ;  /* 0x0000007c1a1a7824 */ /* 0x000fe200078e02ff */
[----:B------:R0:W-:Y:S04]  /*377a0*/  STG.E.U16 [R20.64], R4 ;  /* 0x0000000414007986 */ /* 0x0001e8000c101504 */
[----:B------:R-:W-:Y:S01]  /*377b0*/  LEA.HI.X.SX32 R23, R26, R3, 0x1, P0 ;  /* 0x000000031a177211 */ /* 0x000fe200000f0eff */
[----:B0-----:R-:W5:Y:S04]  /*377c0*/  LDL.LU.64 R20, [R1+0x318] ;  /* 0x0003180001147983 */ /* 0x001f680000300a00 */
[----:B------:R-:W3:Y:S04]  /*377d0*/  LDL.LU.64 R16, [R1+0x320] ;  /* 0x0003200001107983 */ /* 0x000ee80000300a00 */
[----:B------:R-:W3:Y:S04]  /*377e0*/  LDL.LU R29, [R1+0xa4] ;  /* 0x0000a400011d7983 */ /* 0x000ee80000300800 */
[----:B------:R0:W-:Y:S04]  /*377f0*/  STL.64 [R1+0xe98], R22 ;  /* 0x000e981601007387 */ /* 0x0001e80000100a00 */
[----:B0-----:R-:W3:Y:S01]  /*37800*/  LDL.LU.64 R22, [R1+0x2c0] ;  /* 0x0002c00001167983 */ /* 0x001ee20000300a00 */
[----:B------:R-:W-:Y:S01]  /*37810*/  IMAD R9, R18, 0xfa, RZ ;  /* 0x000000fa12097824 */ /* 0x000fe200078e02ff */
[----:B------:R-:W-:-:S04]  /*37820*/  MOV R26, c[0x0][0x1c8] ;  /* 0x00007200001a7a02 */ /* 0x000fc80000000f00 */
[----:B------:R-:W-:Y:S01]  /*37830*/  IADD3 R4, P0, R9, R2, RZ ;  /* 0x0000000209047210 */ /* 0x000fe20007f1e0ff */
[----:B------:R-:W-:Y:S01]  /*37840*/  IMAD R26, R26, 0x7e, RZ ;  /* 0x0000007e1a1a7824 */ /* 0x000fe200078e02ff */
[----:B------:R-:W-:Y:S01]  /*37850*/  PRMT R13, R5, 0x7632, R13 ;  /* 0x00007632050d7816 */ /* 0x000fe2000000000d */
[C---:B------:R-:W-:Y:S01]  /*37860*/  IMAD R9, R18.reuse, 0xfe, RZ ;  /* 0x000000fe12097824 */ /* 0x040fe200078e02ff */
[----:B--2---:R-:W-:Y:S01]  /*37870*/  PRMT R8, R15, 0x7632, R8 ;  /* 0x000076320f087816 */ /* 0x004fe20000000008 */
[----:B---3--:R0:W-:Y:S02]  /*37880*/  STG.E.U16 [R22.64], R5 ;  /* 0x0000000516007986 */ /* 0x0081e4000c101504 */
[C---:B0-----:R-:W-:Y:S02]  /*37890*/  IMAD R22, R18.reuse, 0x7d, RZ ;  /* 0x0000007d12167824 */ /* 0x041fe400078e02ff */
[----:B------:R-:W-:-:S03]  /*378a0*/  IMAD R23, R18, 0xfc, RZ ;  /* 0x000000fc12177824 */ /* 0x000fc600078e02ff */
[----:B------:R-:W-:Y:S02]  /*378b0*/  LEA.HI.X.SX32 R5, R22, R3, 0x1, P0 ;  /* 0x0000000316057211 */ /* 0x000fe400000f0eff */
[----:B------:R-:W-:-:S04]  /*378c0*/  IADD3 R22, P0, R23, R2, RZ ;  /* 0x0000000217167210 */ /* 0x000fc80007f1e0ff */
[----:B------:R-:W-:Y:S01]  /*378d0*/  LEA.HI.X.SX32 R23, R26, R3, 0x1, P0 ;  /* 0x000000031a177211 */ /* 0x000fe200000f0eff */
[----:B------:R-:W-:Y:S04]  /*378e0*/  STL.64 [R1+0xea0], R4 ;  /* 0x000ea00401007387 */ /* 0x000fe80000100a00 */
[----:B------:R0:W-:Y:S04]  /*378f0*/  STL.64 [R1+0x20], R22 ;  /* 0x0000201601007387 */ /* 0x0001e80000100a00 */
[----:B------:R-:W-:Y:S04]  /*37900*/  STG.E.U16 [R24.64], R13 ;  /* 0x0000000d18007986 */ /* 0x000fe8000c101504 */
[----:B------:R1:W-:Y:S04]  /*37910*/  STG.E.U16 [R10.64], R15 ;  /* 0x0000000f0a007986 */ /* 0x0003e8000c101504 */
[----:B0-----:R-:W2:Y:S04]  /*37920*/  LDL.LU.64 R22, [R1+0x338] ;  /* 0x0003380001167983 */ /* 0x001ea80000300a00 */
[----:B-1----:R-:W3:Y:S04]  /*37930*/  LDL.LU.64 R10, [R1+0x310] ;  /* 0x00031000010a7983 */ /* 0x002ee80000300a00 */
[----:B------:R-:W3:Y:S01]  /*37940*/  LDL.LU R26, [R1+0xb4] ;  /* 0x0000b400011a7983 */ /* 0x000ee20000300800 */
[----:B------:R-:W-:Y:S01]  /*37950*/  IMAD R25, R18, 0x7f, RZ ;  /* 0x0000007f12197824 */ /* 0x000fe200078e02ff */
[----:B------:R-:W-:-:S04]  /*37960*/  IADD3 R24, P0, R9, R2, RZ ;  /* 0x0000000209187210 */ /* 0x000fc80007f1e0ff */
[----:B------:R-:W-:Y:S02]  /*37970*/  LEA.HI.X.SX32 R25, R25, R3, 0x1, P0 ;  /* 0x0000000319197211 */ /* 0x000fe400000f0eff */
[----:B------:R-:W-:-:S03]  /*37980*/  SHF.L.U32 R13, R18, 0x7, RZ ;  /* 0x00000007120d7819 */ /* 0x000fc600000006ff */
[----:B------:R0:W-:Y:S01]  /*37990*/  STL.64 [R1], R24 ;  /* 0x0000001801007387 */ /* 0x0001e20000100a00 */
[C---:B------:R-:W-:Y:S02]  /*379a0*/  IMAD R9, R18.reuse, 0x102, RZ ;  /* 0x0000010212097824 */ /* 0x040fe400078e02ff */
[C---:B------:R-:W-:Y:S01]  /*379b0*/  IMAD R15, R18.reuse, 0x81, RZ ;  /* 0x00000081120f7824 */ /* 0x040fe200078e02ff */
[----:B0-----:R-:W-:-:S04]  /*379c0*/  LEA R24, P0, R18, R2, 0x8 ;  /* 0x0000000212187211 */ /* 0x001fc800078040ff */
[----:B------:R-:W-:-:S05]  /*379d0*/  LEA.HI.X.SX32 R25, R13, R3, 0x1, P0 ;  /* 0x000000030d197211 */ /* 0x000fca00000f0eff */
[----:B------:R0:W-:Y:S01]  /*379e0*/  STL.64 [R1+0x60], R24 ;  /* 0x0000601801007387 */ /* 0x0001e20000100a00 */
[----:B------:R-:W-:-:S03]  /*379f0*/  MOV R13, c[0x0][0x1c8] ;  /* 0x00007200000d7a02 */ /* 0x000fc60000000f00 */
[----:B-----5:R1:W-:Y:S01]  /*37a00*/  STG.E.U16 [R20.64], R8 ;  /* 0x0000000814007986 */ /* 0x0203e2000c101504 */
[----:B0-----:R-:W-:Y:S01]  /*37a10*/  IADD3 R24, P0, R9, R2, RZ ;  /* 0x0000000209187210 */ /* 0x001fe20007f1e0ff */
[----:B------:R-:W-:-:S03]  /*37a20*/  IMAD R9, R18, 0x104, RZ ;  /* 0x0000010412097824 */ /* 0x000fc600078e02ff */
[----:B------:R-:W-:Y:S01]  /*37a30*/  LEA.HI.X.SX32 R25, R15, R3, 0x1, P0 ;  /* 0x000000030f197211 */ /* 0x000fe200000f0eff */
[----:B-1----:R-:W5:Y:S01]  /*37a40*/  LDL.LU.64 R20, [R1+0x328] ;  /* 0x0003280001147983 */ /* 0x002f620000300a00 */
[----:B------:R-:W-:-:S03]  /*37a50*/  IMAD R8, R18, 0x106, RZ ;  /* 0x0000010612087824 */ /* 0x000fc600078e02ff */
[----:B------:R0:W-:Y:S04]  /*37a60*/  STL.64 [R1+0x30], R24 ;  /* 0x0000301801007387 */ /* 0x0001e80000100a00 */
[----:B------:R1:W-:Y:S01]  /*37a70*/  STG.E.U16 [R16.64], R29 ;  /* 0x0000001d10007986 */ /* 0x0003e2000c101504 */
[----:B0-----:R-:W-:Y:S01]  /*37a80*/  IADD3 R24, P0, R9, R2, RZ ;  /* 0x0000000209187210 */ /* 0x001fe20007f1e0ff */
[----:B------:R-:W-:Y:S02]  /*37a90*/  IMAD R9, R13, 0x82, RZ ;  /* 0x000000820d097824 */ /* 0x000fe400078e02ff */
[----:B-1----:R-:W-:-:S03]  /*37aa0*/  IMAD R16, R18, 0x83, RZ ;  /* 0x0000008312107824 */ /* 0x002fc600078e02ff */
[----:B------:R-:W-:Y:S02]  /*37ab0*/  LEA.HI.X.SX32 R25, R9, R3, 0x1, P0 ;  /* 0x0000000309197211 */ /* 0x000fe400000f0eff */
[----:B------:R-:W-:-:S04]  /*37ac0*/  IADD3 R8, P0, R8, R2, RZ ;  /* 0x0000000208087210 */ /* 0x000fc80007f1e0ff */
[----:B------:R-:W-:Y:S01]  /*37ad0*/  LEA.HI.X.SX32 R9, R16, R3, 0x1, P0 ;  /* 0x0000000310097211 */ /* 0x000fe200000f0eff */
[----:B------:R0:W-:Y:S04]  /*37ae0*/  STL.64 [R1+0x70], R24 ;  /* 0x0000701801007387 */ /* 0x0001e80000100a00 */
[----:B0-----:R-:W5:Y:S04]  /*37af0*/  LDL.LU R25, [R1+0xc4] ;  /* 0x0000c40001197983 */ /* 0x001f680000300800 */
[----:B------:R0:W-:Y:S04]  /*37b00*/  STL.64 [R1+0xa0], R8 ;  /* 0x0000a00801007387 */ /* 0x0001e80000100a00 */
[----:B0-----:R-:W5:Y:S01]  /*37b10*/  LDL.LU.64 R8, [R1+0x348] ;  /* 0x0003480001087983 */ /* 0x001f620000300a00 */
[----:B------:R-:W-:Y:S01]  /*37b20*/  PRMT R6, R29, 0x7632, R6 ;  /* 0x000076321d067816 */ /* 0x000fe20000000006 */
[C---:B------:R-:W-:Y:S01]  /*37b30*/  IMAD R13, R18.reuse, 0x108, RZ ;  /* 0x00000108120d7824 */ /* 0x040fe200078e02ff */
[----:B------:R-:W-:Y:S01]  /*37b40*/  MOV R29, c[0x0][0x1c8] ;  /* 0x00007200001d7a02 */ /* 0x000fe20000000f00 */
[----:B------:R-:W-:-:S03]  /*37b50*/  IMAD R15, R18, 0x10a, RZ ;  /* 0x0000010a120f7824 */ /* 0x000fc600078e02ff */
[----:B------:R-:W-:Y:S01]  /*37b60*/  IADD3 R16, P0, R13, R2, RZ ;  /* 0x000000020d107210 */ /* 0x000fe20007f1e0ff */
[----:B------:R-:W-:Y:S02]  /*37b70*/  IMAD R29, R29, 0x84, RZ ;  /* 0x000000841d1d7824 */ /* 0x000fe400078e02ff */
[----:B------:R-:W-:-:S03]  /*37b80*/  IMAD R13, R18, 0x85, RZ ;  /* 0x00000085120d7824 */ /* 0x000fc600078e02ff */
[-C--:B------:R-:W-:Y:S01]  /*37b90*/  LEA.HI.X.SX32 R17, R29, R3.reuse, 0x1, P0 ;  /* 0x000000031d117211 */ /* 0x080fe200000f0eff */
[----:B----4-:R-:W-:Y:S01]  /*37ba0*/  IMAD R29, R27, 0x86, RZ ;  /* 0x000000861b1d7824 */ /* 0x010fe200078e02ff */
[----:B--2---:R0:W-:Y:S02]  /*37bb0*/  STG.E.U16 [R22.64], R6 ;  /* 0x0000000616007986 */ /* 0x0041e4000c101504 */
[-C--:B0-----:R-:W-:Y:S01]  /*37bc0*/  IADD3 R22, P0, R15, R2.reuse, RZ ;  /* 0x000000020f167210 */ /* 0x081fe20007f1e0ff */
[----:B------:R-:W-:Y:S01]  /*37bd0*/  IMAD R6, R18, 0x10c, RZ ;  /* 0x0000010c12067824 */ /* 0x000fe200078e02ff */
[----:B---3--:R0:W-:Y:S02]  /*37be0*/  STG.E.U16 [R10.64], R26 ;  /* 0x0000001a0a007986 */ /* 0x0081e4000c101504 */
[----:B------:R-:W-:Y:S02]  /*37bf0*/  LEA.HI.X.SX32 R23, R13, R3, 0x1, P0 ;  /* 0x000000030d177211 */ /* 0x000fe400000f0eff */
[----:B------:R-:W-:Y:S01]  /*37c00*/  PRMT R14, R26, 0x7632, R14 ;  /* 0x000076321a0e7816 */ /* 0x000fe2000000000e */
[----:B0-----:R-:W2:Y:S04]  /*37c10*/  LDL.LU.64 R10, [R1+0x368] ;  /* 0x00036800010a7983 */ /* 0x001ea80000300a00 */
[----:B------:R-:W-:Y:S04]  /*37c20*/  STL.64 [R1+0x200], R16 ;  /* 0x0002001001007387 */ /* 0x000fe80000100a00 */
[----:B------:R0:W-:Y:S02]  /*37c30*/  STL.64 [R1+0x210], R22 ;  /* 0x0002101601007387 */ /* 0x0001e40000100a00 */
[----:B0-----:R-:W-:-:S02]  /*37c40*/  IADD3 R22, P0, R6, R2, RZ ;  /* 0x0000000206167210 */ /* 0x001fc40007f1e0ff */
[----:B------:R-:W3:Y:S04]  /*37c50*/  LDL.LU R6, [R1+0x98] ;  /* 0x0000980001067983 */ /* 0x000ee80000300800 */
[----:B------:R-:W3:Y:S01]  /*37c60*/  LDL.LU.64 R26, [R1+0x370] ;  /* 0x00037000011a7983 */ /* 0x000ee20000300a00 */
[C---:B------:R-:W-:Y:S01]  /*37c70*/  IMAD R16, R18.reuse, 0x10e, RZ ;  /* 0x0000010e12107824 */ /* 0x040fe200078e02ff */
[----:B------:R-:W-:Y:S01]  /*37c80*/  LEA.HI.X.SX32 R23, R29, R3, 0x1, P0 ;  /* 0x000000031d177211 */ /* 0x000fe200000f0eff */
[----:B------:R-:W-:-:S03]  /*37c90*/  IMAD R15, R18, 0x87, RZ ;  /* 0x00000087120f7824 */ /* 0x000fc600078e02ff */
[-C--:B------:R-:W-:Y:S01]  /*37ca0*/  IADD3 R16, P0, R16, R2.reuse, RZ ;  /* 0x0000000210107210 */ /* 0x080fe20007f1e0ff */
[----:B------:R-:W-:Y:S02]  /*37cb0*/  IMAD R13, R18, 0x110, RZ ;  /* 0x00000110120d7824 */ /* 0x000fe400078e02ff */
[----:B------:R-:W-:Y:S01]  /*37cc0*/  IMAD.MOV.U32 R29, RZ, RZ, c[0x0][0x1c8] ;  /* 0x00007200ff1d7624 */ /* 0x000fe200078e00ff */
[----:B------:R-:W-:Y:S01]  /*37cd0*/  LEA.HI.X.SX32 R17, R15, R3, 0x1, P0 ;  /* 0x000000030f117211 */ /* 0x000fe200000f0eff */
[----:B------:R0:W-:Y:S02]  /*37ce0*/  STL.64 [R1+0x228], R22 ;  /* 0x0002281601007387 */ /* 0x0001e40000100a00 */
[----:B------:R-:W-:Y:S02]  /*37cf0*/  IMAD R29, R29, 0x88, RZ ;  /* 0x000000881d1d7824 */ /* 0x000fe400078e02ff */
[----:B------:R1:W-:Y:S04]  /*37d00*/  STL.64 [R1+0xb0], R16 ;  /* 0x0000b01001007387 */ /* 0x0003e80000100a00 */
[----:B-----5:R4:W-:Y:S04]  /*37d10*/  STG.E.U16 [R20.64], R14 ;  /* 0x0000000e14007986 */ /* 0x0209e8000c101504 */
[----:B0-----:R-:W5:Y:S01]  /*37d20*/  LDL.LU.64 R22, [R1+0x388] ;  /* 0x0003880001167983 */ /* 0x001f620000300a00 */
[----:B-1----:R-:W-:-:S04]  /*37d30*/  IADD3 R16, P0, R13, R2, RZ ;  /* 0x000000020d107210 */ /* 0x002fc80007f1e0ff */
[----:B------:R-:W-:Y:S01]  /*37d40*/  LEA.HI.X.SX32 R17, R29, R3, 0x1, P0 ;  /* 0x000000031d117211 */ /* 0x000fe200000f0eff */
[----:B----4-:R-:W-:-:S04]  /*37d50*/  IMAD R14, R18, 0x112, RZ ;  /* 0x00000112120e7824 */ /* 0x010fc800078e02ff */
[----:B------:R0:W-:Y:S02]  /*37d60*/  STL.64 [R1+0x240], R16 ;  /* 0x0002401001007387 */ /* 0x0001e40000100a00 */
[----:B0-----:R-:W-:Y:S02]  /*37d70*/  IADD3 R16, P0, R14, R2, RZ ;  /* 0x000000020e107210 */ /* 0x001fe40007f1e0ff */
[----:B------:R-:W4:Y:S04]  /*37d80*/  LDL.LU.64 R14, [R1+0x380] ;  /* 0x00038000010e7983 */ /* 0x000f280000300a00 */
[----:B------:R-:W4:Y:S01]  /*37d90*/  LDL.LU R20, [R1+0x58] ;  /* 0x0000580001147983 */ /* 0x000f220000300800 */
[----:B------:R-:W-:-:S03]  /*37da0*/  IMAD R21, R18, 0x89, RZ ;  /* 0x0000008912157824 */ /* 0x000fc600078e02ff */
[----:B------:R0:W-:Y:S04]  /*37db0*/  STG.E.U16 [R8.64], R25 ;  /* 0x0000001908007986 */ /* 0x0001e8000c101504 */
[----:B0-----:R-:W4:Y:S01]  /*37dc0*/  LDL.LU R8, [R1+0xef0] ;  /* 0x000ef00001087983 */ /* 0x001f220000300800 */
[----:B------:R-:W-:Y:S01]  /*37dd0*/  MOV R29, c[0x0][0x1c8] ;  /* 0x00007200001d7a02 */ /* 0x000fe20000000f00 */
[C---:B------:R-:W-:Y:S01]  /*37de0*/  IMAD R13, R18.reuse, 0x114, RZ ;  /* 0x00000114120d7824 */ /* 0x040fe200078e02ff */
[----:B------:R-:W-:Y:S01]  /*37df0*/  LEA.HI.X.SX32 R17, R21, R3, 0x1, P0 ;  /* 0x0000000315117211 */ /* 0x000fe200000f0eff */
[----:B------:R-:W-:Y:S02]  /*37e00*/  IMAD R9, R18, 0x116, RZ ;  /* 0x0000011612097824 */ /* 0x000fe400078e02ff */
[----:B------:R-:W-:-:S02]  /*37e10*/  IMAD R29, R29, 0x8a, RZ ;  /* 0x0000008a1d1d7824 */ /* 0x000fc400078e02ff */
[----:B------:R0:W-:Y:S01]  /*37e20*/  STL.64 [R1+0x250], R16 ;  /* 0x0002501001007387 */ /* 0x0001e20000100a00 */
[----:B------:R-:W-:Y:S02]  /*37e30*/  PRMT R12, R25, 0x7632, R12 ;  /* 0x00007632190c7816 */ /* 0x000fe4000000000c */
[----:B0-----:R-:W-:Y:S01]  /*37e40*/  IADD3 R16, P0, R13, R2, RZ ;  /* 0x000000020d107210 */ /* 0x001fe20007f1e0ff */
[----:B------:R-:W-:-:S03]  /*37e50*/  IMAD R13, R18, 0x8b, RZ ;  /* 0x0000008b120d7824 */ /* 0x000fc600078e02ff */
[-C--:B------:R-:W-:Y:S02]  /*37e60*/  LEA.HI.X.SX32 R17, R29, R3.reuse, 0x1, P0 ;  /* 0x000000031d117211 */ /* 0x080fe400000f0eff */
[-C--:B------:R-:W-:Y:S01]  /*37e70*/  IADD3 R24, P0, R9, R2.reuse, RZ ;  /* 0x0000000209187210 */ /* 0x080fe20007f1e0ff */
[----:B------:R-:W-:Y:S01]  /*37e80*/  IMAD R9, R18, 0x118, RZ ;  /* 0x0000011812097824 */ /* 0x000fe200078e02ff */
[----:B------:R-:W-:Y:S02]  /*37e90*/  MOV R29, c[0x0][0x1c8] ;  /* 0x00007200001d7a02 */ /* 0x000fe40000000f00 */
[----:B------:R-:W-:Y:S01]  /*37ea0*/  LEA.HI.X.SX32 R25, R13, R3, 0x1, P0 ;  /* 0x000000030d197211 */ /* 0x000fe200000f0eff */
[----:B------:R0:W-:Y:S02]  /*37eb0*/  STL.64 [R1+0x270], R16 ;  /* 0x0002701001007387 */ /* 0x0001e40000100a00 */
[----:B------:R-:W-:Y:S02]  /*37ec0*/  IMAD R29, R29, 0x8c, RZ ;  /* 0x0000008c1d1d7824 */ /* 0x000fe400078e02ff */
[----:B0-----:R-:W5:Y:S04]  /*37ed0*/  LDL.LU.64 R16, [R1+0x378] ;  /* 0x0003780001107983 */ /* 0x001f680000300a00 */
[----:B--2---:R0:W-:Y:S04]  /*37ee0*/  STG.E.U16 [R10.64], R12 ;  /* 0x0000000c0a007986 */ /* 0x0041e8000c101504 */
[----:B0-----:R-:W2:Y:S04]  /*37ef0*/  LDL.LU.64 R10, [R1+0xee8] ;  /* 0x000ee800010a7983 */ /* 0x001ea80000300a00 */
[----:B------:R0:W-:Y:S02]  /*37f00*/  STL.64 [R1+0xc0], R24 ;  /* 0x0000c01801007387 */ /* 0x0001e40000100a00 */
[----:B0-----:R-:W-:-:S02]  /*37f10*/  IADD3 R24, P0, R9, R2, RZ ;  /* 0x0000000209187210 */ /* 0x001fc40007f1e0ff */
[----:B---3--:R0:W-:Y:S02]  /*37f20*/  STG.E.U16 [R26.64], R6 ;  /* 0x000000061a007986 */ /* 0x0081e4000c101504 */
[----:B------:R-:W-:Y:S02]  /*37f30*/  LEA.HI.X.SX32 R25, R29, R3, 0x1, P0 ;  /* 0x000000031d197211 */ /* 0x000fe400000f0eff */
[----:B0-----:R-:W3:Y:S04]  /*37f40*/  LDL.LU.64 R26, [R1+0xee0] ;  /* 0x000ee000011a7983 */ /* 0x001ee80000300a00 */
[----:B------:R-:W3:Y:S01]  /*37f50*/  LDL.LU R29, [R1+0x28] ;  /* 0x00002800011d7983 */ /* 0x000ee20000300800 */
[C---:B------:R-:W-:Y:S02]  /*37f60*/  IMAD R12, R18.reuse, 0x11a, RZ ;  /* 0x0000011a120c7824 */ /* 0x040fe400078e02ff */
[----:B------:R-:W-:-:S03]  /*37f70*/  IMAD R21, R18, 0x8d, RZ ;  /* 0x0000008d12157824 */ /* 0x000fc600078e02ff */
[----:B------:R-:W-:Y:S01]  /*37f80*/  IADD3 R12, P0, R12, R2, RZ ;  /* 0x000000020c0c7210 */ /* 0x000fe20007f1e0ff */
[----:B------:R0:W-:Y:S01]  /*37f90*/  STL.64 [R1+0x288], R24 ;  /* 0x0002881801007387 */ /* 0x0001e20000100a00 */
[----:B------:R-:W-:Y:S02]  /*37fa0*/  IMAD R9, R18, 0x11c, RZ ;  /* 0x0000011c12097824 */ /* 0x000fe400078e02ff */
[----:B------:R-:W-:Y:S02]  /*37fb0*/  LEA.HI.X.SX32 R13, R21, R3, 0x1, P0 ;  /* 0x00000003150d7211 */ /* 0x000fe400000f0eff */
[----:B0-----:R-:W-:-:S03]  /*37fc0*/  MOV R25, c[0x0][0x1c8] ;  /* 0x0000720000197a02 */ /* 0x001fc60000000f00 */
[----:B------:R0:W-:Y:S02]  /*37fd0*/  STL.64 [R1+0x290], R12 ;  /* 0x0002900c01007387 */ /* 0x0001e40000100a00 */
[----:B------:R-:W-:Y:S01]  /*37fe0*/  IMAD R25, R25, 0x8e, RZ ;  /* 0x0000008e19197824 */ /* 0x000fe200078e02ff */
[----:B0-----:R-:W-:-:S04]  /*37ff0*/  IADD3 R12, P0, R9, R2, RZ ;  /* 0x00000002090c7210 */ /* 0x001fc80007f1e0ff */
[----:B------:R-:W-:Y:S01]  /*38000*/  LEA.HI.X.SX32 R13, R25, R3, 0x1, P0 ;  /* 0x00000003190d7211 */ /* 0x000fe200000f0eff */
[----:B------:R-:W-:-:S04]  /*38010*/  IMAD R9, R18, 0x8f, RZ ;  /* 0x0000008f12097824 */ /* 0x000fc800078e02ff */
[----:B------:R0:W-:Y:S01]  /*38020*/  STL.64 [R1+0x2a8], R12 ;  /* 0x0002a80c01007387 */ /* 0x0001e20000100a00 */
[----:B------:R-:W-:-:S03]  /*38030*/  MOV R21, c[0x0][0x1c8] ;  /* 0x0000720000157a02 */ /* 0x000fc60000000f00 */
[----:B------:R-:W2:Y:S01]  /*38040*/  LDL.LU.64 R24, [R1+0x3a0] ;  /* 0x0003a00001187983 */ /* 0x000ea20000300a00 */
[----:B----4-:R-:W-:Y:S01]  /*38050*/  PRMT R8, R6, 0x7632, R8 ;  /* 0x0000763206087816 */ /* 0x010fe20000000008 */
[----:B------:R-:W-:-:S05]  /*38060*/  IMAD R6, R18, 0x11e, RZ ;  /* 0x0000011e12067824 */ /* 0x000fca00078e02ff */
[----:B0-----:R-:W-:Y:S01]  /*38070*/  IADD3 R12, P0, R6, R2, RZ ;  /* 0x00000002060c7210 */ /* 0x001fe20007f1e0ff */
[----:B-----5:R0:W-:Y:S03]  /*38080*/  STG.E.U16 [R22.64], R8 ;  /* 0x0000000816007986 */ /* 0x0201e6000c101504 */
[----:B------:R-:W-:Y:S01]  /*38090*/  LEA.HI.X.SX32 R13, R9, R3, 0x1, P0 ;  /* 0x00000003090d7211 */ /* 0x000fe200000f0eff */
[----:B------:R1:W-:Y:S04]  /*380a0*/  STG.E.U16 [R14.64], R20 ;  /* 0x000000140e007986 */ /* 0x0003e8000c101504 */
[----:B------:R4:W-:Y:S01]  /*380b0*/  STL.64 [R1+0x2b8], R12 ;  /* 0x0002b80c01007387 */ /* 0x0009e20000100a00 */
[----:B0-----:R-:W-:-:S02]  /*380c0*/  IMAD R8, R18, 0x120, RZ ;  /* 0x0000012012087824 */ /* 0x001fc400078e02ff */
[----:B-1----:R-:W-:-:S03]  /*380d0*/  IMAD R15, R21, 0x90, RZ ;  /* 0x00000090150f7824 */ /* 0x002fc600078e02ff */
[----:B----4-:R-:W-:Y:S01]  /*380e0*/  IADD3 R12, P0, R8, R2, RZ ;  /* 0x00000002080c7210 */ /* 0x010fe20007f1e0ff */
[----:B------:R-:W-:-:S03]  /*380f0*/  IMAD R6, R18, 0x122, RZ ;  /* 0x0000012212067824 */ /* 0x000fc600078e02ff */
[----:B------:R-:W-:Y:S02]  /*38100*/  LEA.HI.X.SX32 R13, R15, R3, 0x1, P0 ;  /* 0x000000030f0d7211 */ /* 0x000fe400000f0eff */
[----:B------:R-:W-:Y:S02]  /*38110*/  PRMT R5, R20, 0x7632, R5 ;  /* 0x0000763214057816 */ /* 0x000fe40000000005 */
[----:B------:R-:W4:Y:S01]  /*38120*/  LDL.LU.64 R20, [R1+0x398] ;  /* 0x0003980001147983 */ /* 0x000f220000300a00 */
[----:B------:R-:W-:-:S03]  /*38130*/  IMAD R9, R18, 0x91, RZ ;  /* 0x0000009112097824 */ /* 0x000fc600078e02ff */
[----:B------:R0:W-:Y:S01]  /*38140*/  STL.64 [R1+0x2c8], R12 ;  /* 0x0002c80c01007387 */ /* 0x0001e20000100a00 */
[----:B------:R-:W-:Y:S01]  /*38150*/  IMAD R8, R18, 0x124, RZ ;  /* 0x0000012412087824 */ /* 0x000fe200078e02ff */
[----:B0-----:R-:W-:Y:S01]  /*38160*/  IADD3 R12, P0, R6, R2, RZ ;  /* 0x00000002060c7210 */ /* 0x001fe20007f1e0ff */
[----:B------:R-:W-:-:S03]  /*38170*/  IMAD.MOV.U32 R6, RZ, RZ, c[0x0][0x1c8] ;  /* 0x00007200ff067624 */ /* 0x000fc600078e00ff */
[-C--:B------:R-:W-:Y:S01]  /*38180*/  LEA.HI.X.SX32 R13, R9, R3.reuse, 0x1, P0 ;  /* 0x00000003090d7211 */ /* 0x080fe200000f0eff */
[----:B------:R-:W-:Y:S01]  /*38190*/  IMAD R6, R6, 0x92, RZ ;  /* 0x0000009206067824 */ /* 0x000fe200078e02ff */
[-C--:B------:R-:W-:Y:S01]  /*381a0*/  IADD3 R14, P0, R8, R2.reuse, RZ ;  /* 0x00000002080e7210 */ /* 0x080fe20007f1e0ff */
[----:B------:R-:W-:Y:S03]  /*381b0*/  STG.E.U16 [R16.64], R5 ;  /* 0x0000000510007986 */ /* 0x000fe6000c101504 */
[-C--:B------:R-:W-:Y:S01]  /*381c0*/  LEA.HI.X.SX32 R15, R6, R3.reuse, 0x1, P0 ;  /* 0x00000003060f7211 */ /* 0x080fe200000f0eff */
[----:B------:R-:W5:Y:S04]  /*381d0*/  LDL.LU.64 R8, [R1+0x360] ;  /* 0x0003600001087983 */ /* 0x000f680000300a00 */
[----:B------:R-:W-:Y:S04]  /*381e0*/  STL.64 [R1+0x2f8], R12 ;  /* 0x0002f80c01007387 */ /* 0x000fe80000100a00 */
[----:B------:R-:W-:Y:S04]  /*381f0*/  STL.64 [R1+0x310], R14 ;  /* 0x0003100e01007387 */ /* 0x000fe80000100a00 */
[----:B---3--:R0:W-:Y:S04]  /*38200*/  STG.E.U16 [R26.64], R29 ;  /* 0x0000001d1a007986 */ /* 0x0081e8000c101504 */
[----:B0-----:R-:W4:Y:S01]  /*38210*/  LDL.LU.64 R26, [R1+0xed8] ;  /* 0x000ed800011a7983 */ /* 0x001f220000300a00 */
[C---:B------:R-:W-:Y:S01]  /*38220*/  IMAD R5, R18.reuse, 0x126, RZ ;  /* 0x0000012612057824 */ /* 0x040fe200078e02ff */
[----:B------:R-:W-:Y:S01]  /*38230*/  MOV R6, c[0x0][0x1c8] ;  /* 0x0000720000067a02 */ /* 0x000fe20000000f00 */
[C---:B------:R-:W-:Y:S01]  /*38240*/  IMAD R13, R18.reuse, 0x93, RZ ;  /* 0x00000093120d7824 */ /* 0x040fe200078e02ff */
[----:B------:R-:W3:Y:S01]  /*38250*/  LDL.LU.64 R22, [R1+0x358] ;  /* 0x0003580001167983 */ /* 0x000ee20000300a00 */
[----:B------:R-:W-:Y:S01]  /*38260*/  IMAD R12, R18, 0x128, RZ ;  /* 0x00000128120c7824 */ /* 0x000fe200078e02ff */
[----:B------:R-:W-:Y:S01]  /*38270*/  IADD3 R14, P0, R5, R2, RZ ;  /* 0x00000002050e7210 */ /* 0x000fe20007f1e0ff */
[----:B------:R-:W-:Y:S01]  /*38280*/  IMAD R6, R6, 0x94, RZ ;  /* 0x0000009406067824 */ /* 0x000fe200078e02ff */
[----:B------:R-:W-:Y:S01]  /*38290*/  PRMT R4, R29, 0x7632, R4 ;  /* 0x000076321d047816 */ /* 0x000fe20000000004 */
[----:B------:R-:W3:Y:S01]  /*382a0*/  LDL.LU R17, [R1+0x88] ;  /* 0x0000880001117983 */ /* 0x000ee20000300800 */
[----:B------:R-:W-:-:S02]  /*382b0*/  LEA.HI.X.SX32 R15, R13, R3, 0x1, P0 ;  /* 0x000000030d0f7211 */ /* 0x000fc400000f0eff */
[----:B------:R-:W-:-:S04]  /*382c0*/  IADD3 R12, P0, R12, R2, RZ ;  /* 0x000000020c0c7210 */ /* 0x000fc80007f1e0ff */
[----:B------:R-:W-:Y:S01]  /*382d0*/  LEA.HI.X.SX32 R13, R6, R3, 0x1, P0 ;  /* 0x00000003060d7211 */ /* 0x000fe200000f0eff */
[C---:B------:R-:W-:Y:S01]  /*382e0*/  IMAD R5, R18.reuse, 0x12a, RZ ;  /* 0x0000012a12057824 */ /* 0x040fe200078e02ff */
[----:B------:R0:W-:Y:S04]  /*382f0*/  STL.64 [R1+0x338], R14 ;  /* 0x0003380e01007387 */ /* 0x0001e80000100a00 */
[----:B------:R1:W-:Y:S01]  /*38300*/  STL.64 [R1+0x348], R12 ;  /* 0x0003480c01007387 */ /* 0x0003e20000100a00 */
[----:B------:R-:W-:Y:S01]  /*38310*/  MOV R6, c[0x0][0x1c8] ;  /* 0x0000720000067a02 */ /* 0x000fe20000000f00 */
[C---:B0-----:R-:W-:Y:S02]  /*38320*/  IMAD R14, R18.reuse, 0x95, RZ ;  /* 0x00000095120e7824 */ /* 0x041fe400078e02ff */
[----:B--2---:R0:W-:Y:S01]  /*38330*/  STG.E.U16 [R24.64], R4 ;  /* 0x0000000418007986 */ /* 0x0041e2000c101504 */
[----:B-1----:R-:W-:Y:S01]  /*38340*/  IADD3 R12, P0, R5, R2, RZ ;  /* 0x00000002050c7210 */ /* 0x002fe20007f1e0ff */
[----:B------:R-:W-:-:S02]  /*38350*/  IMAD R5, R18, 0x12c, RZ ;  /* 0x0000012c12057824 */ /* 0x000fc400078e02ff */
[----:B------:R-:W-:Y:S01]  /*38360*/  IMAD R6, R6, 0x96, RZ ;  /* 0x0000009606067824 */ /* 0x000fe200078e02ff */
[-C--:B------:R-:W-:Y:S01]  /*38370*/  LEA.HI.X.SX32 R13, R14, R3.reuse, 0x1, P0 ;  /* 0x000000030e0d7211 */ /* 0x080fe200000f0eff */
[----:B0-----:R-:W2:Y:S01]  /*38380*/  LDL.LU.64 R24, [R1+0x350] ;  /* 0x0003500001187983 */ /* 0x001ea20000300a00 */
[----:B------:R-:W-:Y:S01]  /*38390*/  IMAD R4, R18, 0x12e, RZ ;  /* 0x0000012e12047824 */ /* 0x000fe200078e02ff */
[----:B------:R-:W-:Y:S02]  /*383a0*/  IADD3 R14, P0, R5, R2, RZ ;  /* 0x00000002050e7210 */ /* 0x000fe40007f1e0ff */
[----:B------:R0:W-:Y:S02]  /*383b0*/  STL.64 [R1+0x380], R12 ;  /* 0x0003800c01007387 */ /* 0x0001e40000100a00 */
[----:B------:R-:W-:Y:S01]  /*383c0*/  LEA.HI.X.SX32 R15, R6, R3, 0x1, P0 ;  /* 0x00000003060f7211 */ /* 0x000fe200000f0eff */
[C---:B------:R-:W-:Y:S01]  /*383d0*/  IMAD R5, R18.reuse, 0x130, RZ ;  /* 0x0000013012057824 */ /* 0x040fe200078e02ff */
[----:B------:R-:W-:Y:S01]  /*383e0*/  MOV R6, c[0x0][0x1c8] ;  /* 0x0000720000067a02 */ /* 0x000fe20000000f00 */
[----:B0-----:R-:W-:-:S02]  /*383f0*/  IMAD R13, R18, 0x97, RZ ;  /* 0x00000097120d7824 */ /* 0x001fc400078e02ff */
[----:B------:R0:W-:Y:S02]  /*38400*/  STL.64 [R1+0x3c0], R14 ;  /* 0x0003c00e01007387 */ /* 0x0001e40000100a00 */
[----:B------:R-:W-:Y:S02]  /*38410*/  IMAD R6, R6, 0x98, RZ ;  /* 0x0000009806067824 */ /* 0x000fe400078e02ff */
[----:B0-----:R-:W2:Y:S04]  /*38420*/  LDL.LU.64 R14, [R1+0x340] ;  /* 0x00034000010e7983 */ /* 0x001ea80000300a00 */
[----:B------:R-:W2:Y:S04]  /*38430*/  LDL.LU R12, [R1+0x48] ;  /* 0x00004800010c7983 */ /* 0x000ea80000300800 */
[----:B----4-:R0:W-:Y:S02]  /*38440*/  STG.E.U16 [R20.64], R26 ;  /* 0x0000001a14007986 */ /* 0x0101e4000c101504 */
[----:B0-----:R-:W-:-:S04]  /*38450*/  IADD3 R20, P0, R4, R2, RZ ;  /* 0x0000000204147210 */ /* 0x001fc80007f1e0ff */
[----:B------:R-:W-:-:S05]  /*38460*/  LEA.HI.X.SX32 R21, R13, R3, 0x1, P0 ;  /* 0x000000030d157211 */ /* 0x000fca00000f0eff */
[----:B------:R0:W-:Y:S02]  /*38470*/  STL.64 [R1+0x3b8], R20 ;  /* 0x0003b81401007387 */ /* 0x0001e40000100a00 */
[----:B0-----:R-:W-:-:S04]  /*38480*/  IADD3 R20, P0, R5, R2, RZ ;  /* 0x0000000205147210 */ /* 0x001fc80007f1e0ff */
[----:B------:R-:W-:-:S05]  /*38490*/  LEA.HI.X.SX32 R21, R6, R3, 0x1, P0 ;  /* 0x0000000306157211 */ /* 0x000fca00000f0eff */
[----:B------:R0:W-:Y:S04]  /*384a0*/  STL.64 [R1+0x3d8], R20 ;  /* 0x0003d81401007387 */ /* 0x0001e80000100a00 */
[----:B0-----:R-:W4:Y:S04]  /*384b0*/  LDL.LU.64 R20, [R1+0x330] ;  /* 0x0003300001147983 */ /* 0x001f280000300a00 */
[----:B------:R-:W4:Y:S01]  /*384c0*/  LDL.LU R29, [R1+0x18] ;  /* 0x00001800011d7983 */ /* 0x000f220000300800 */
[----:B------:R-:W-:Y:S01]  /*384d0*/  PRMT R26, R26, 0x7632, R26 ;  /* 0x000076321a1a7816 */ /* 0x000fe2000000001a */
[----:B------:R-:W-:Y:S01]  /*384e0*/  IMAD R4, R18, 0x132, RZ ;  /* 0x0000013212047824 */ /* 0x000fe200078e02ff */
[----:B------:R-:W-:-:S03]  /*384f0*/  MOV R13, c[0x0][0x1c8] ;  /* 0x00007200000d7a02 */ /* 0x000fc60000000f00 */
[----:B-----5:R0:W-:Y:S01]  /*38500*/  STG.E.U16 [R8.64], R26 ;  /* 0x0000001a08007986 */ /* 0x0201e2000c101504 */
[----:B------:R-:W-:Y:S01]  /*38510*/  IADD3 R4, P0, R4, R2, RZ ;  /* 0x0000000204047210 */ /* 0x000fe20007f1e0ff */
[----:B------:R-:W-:Y:S02]  /*38520*/  IMAD R13, R13, 0x9a, RZ ;  /* 0x0000009a0d0d7824 */ /* 0x000fe400078e02ff */
[C---:B0-----:R-:W-:Y:S02]  /*38530*/  IMAD R8, R18.reuse, 0x99, RZ ;  /* 0x0000009912087824 */ /* 0x041fe400078e02ff */
[----:B------:R-:W-:-:S03]  /*38540*/  IMAD R26, R18, 0x134, RZ ;  /* 0x00000134121a7824 */ /* 0x000fc600078e02ff */
[----:B------:R-:W-:Y:S02]  /*38550*/  LEA.HI.X.SX32 R5, R8, R3, 0x1, P0 ;  /* 0x0000000308057211 */ /* 0x000fe400000f0eff */
[----:B------:R-:W-:Y:S01]  /*38560*/  IADD3 R8, P0, R26, R2, RZ ;  /* 0x000000021a087210 */ /* 0x000fe20007f1e0ff */
[----:B------:R-:W-:-:S03]  /*38570*/  IMAD R6, R18, 0x136, RZ ;  /* 0x0000013612067824 */ /* 0x000fc600078e02ff */
[-C--:B------:R-:W-:Y:S01]  /*38580*/  LEA.HI.X.SX32 R9, R13, R3.reuse, 0x1, P0 ;  /* 0x000000030d097211 */ /* 0x080fe200000f0eff */
[----:B------:R0:W-:Y:S04]  /*38590*/  STL.64 [R1+0x3e8], R4 ;  /* 0x0003e80401007387 */ /* 0x0001e80000100a00 */
[----:B------:R1:W-:Y:S01]  /*385a0*/  STL.64 [R1+0x438], R8 ;  /* 0x0004380801007387 */ /* 0x0003e20000100a00 */
[----:B---3--:R-:W-:Y:S01]  /*385b0*/  PRMT R26, R17, 0x7632, R26 ;  /* 0x00007632111a7816 */ /* 0x008fe2000000001a */
[----:B0-----:R-:W-:Y:S01]  /*385c0*/  IMAD R5, R18, 0x9b, RZ ;  /* 0x0000009b12057824 */ /* 0x001fe200078e02ff */
[----:B-1----:R-:W-:Y:S01]  /*385d0*/  IADD3 R8, P0, R6, R2, RZ ;  /* 0x0000000206087210 */ /* 0x002fe20007f1e0ff */
[C---:B------:R-:W-:Y:S02]  /*385e0*/  IMAD R4, R18.reuse, 0x138, RZ ;  /* 0x0000013812047824 */ /* 0x040fe400078e02ff */
[----:B------:R-:W-:Y:S01]  /*385f0*/  IMAD.MOV.U32 R6, RZ, RZ, c[0x0][0x1c8] ;  /* 0x00007200ff067624 */ /* 0x000fe200078e00ff */
[----:B------:R-:W-:Y:S01]  /*38600*/  LEA.HI.X.SX32 R9, R5, R3, 0x1, P0 ;  /* 0x0000000305097211 */ /* 0x000fe200000f0eff */
[----:B------:R0:W-:Y:S04]  /*38610*/  STG.E.U16 [R22.64], R17 ;  /* 0x0000001116007986 */ /* 0x0001e8000c101504 */
[----:B--2---:R1:W-:Y:S04]  /*38620*/  STG.E.U16 [R24.64], R26 ;  /* 0x0000001a18007986 */ /* 0x0043e8000c101504 */
[----:B------:R2:W-:Y:S01]  /*38630*/  STL.64 [R1+0x468], R8 ;  /* 0x0004680801007387 */ /* 0x0005e20000100a00 */
[----:B------:R-:W-:-:S03]  /*38640*/  IMAD R5, R18, 0x13c, RZ ;  /* 0x0000013c12057824 */ /* 0x000fc600078e02ff */
[----:B0-----:R-:W3:Y:S01]  /*38650*/  LDL.LU.64 R16, [R1+0x300] ;  /* 0x0003000001107983 */ /* 0x001ee20000300a00 */
[----:B-1----:R-:W-:Y:S01]  /*38660*/  IMAD R25, R6, 0x9c, RZ ;  /* 0x0000009c06197824 */ /* 0x002fe200078e02ff */
[----:B--2---:R-:W-:Y:S01]  /*38670*/  IADD3 R8, P0, R4, R2, RZ ;  /* 0x0000000204087210 */ /* 0x004fe20007f1e0ff */
[----:B------:R-:W-:-:S03]  /*38680*/  IMAD R26, R18, 0x13a, RZ ;  /* 0x0000013a121a7824 */ /* 0x000fc600078e02ff */
[----:B------:R-:W-:Y:S01]  /*38690*/  LEA.HI.X.SX32 R9, R25, R3, 0x1, P0 ;  /* 0x0000000319097211 */ /* 0x000fe200000f0eff */
[----:B------:R-:W-:Y:S01]  /*386a0*/  IMAD R6, R18, 0x9d, RZ ;  /* 0x0000009d12067824 */ /* 0x000fe200078e02ff */
[----:B------:R-:W2:Y:S04]  /*386b0*/  LDL.LU.64 R24, [R1+0x2f0] ;  /* 0x0002f00001187983 */ /* 0x000ea80000300a00 */
[----:B------:R0:W-:Y:S01]  /*386c0*/  STL.64 [R1+0x460], R8 ;  /* 0x0004600801007387 */ /* 0x0001e20000100a00 */
[----:B------:R-:W-:Y:S01]  /*386d0*/  IMAD R13, R7, 0x9e, RZ ;  /* 0x0000009e070d7824 */ /* 0x000fe200078e02ff */
[----:B0-----:R-:W-:-:S04]  /*386e0*/  IADD3 R8, P0, R26, R2, RZ ;  /* 0x000000021a087210 */ /* 0x001fc80007f1e0ff */
[----:B------:R-:W-:Y:S02]  /*386f0*/  LEA.HI.X.SX32 R9, R6, R3, 0x1, P0 ;  /* 0x0000000306097211 */ /* 0x000fe400000f0eff */
[----:B------:R-:W-:Y:S01]  /*38700*/  IADD3 R6, P0, R5, R2, RZ ;  /* 0x0000000205067210 */ /* 0x000fe20007f1e0ff */
[----:B------:R-:W-:-:S03]  /*38710*/  IMAD R4, R18, 0x13e, RZ ;  /* 0x0000013e12047824 */ /* 0x000fc600078e02ff */
[----:B------:R-:W-:Y:S01]  /*38720*/  LEA.HI.X.SX32 R7, R13, R3, 0x1, P0 ;  /* 0x000000030d077211 */ /* 0x000fe200000f0eff */
[----:B------:R-:W-:Y:S01]  /*38730*/  STL.64 [R1+0x458], R8 ;  /* 0x0004580801007387 */ /* 0x000fe20000100a00 */
[----:B------:R-:W-:-:S03]  /*38740*/  IMAD R5, R18, 0x9f, RZ ;  /* 0x0000009f12057824 */ /* 0x000fc600078e02ff */
[----:B------:R0:W-:Y:S01]  /*38750*/  STL.64 [R1+0x450], R6 ;  /* 0x0004500601007387 */ /* 0x0001e20000100a00 */
[----:B------:R-:W-:-:S03]  /*38760*/  PRMT R26, R12, 0x7632, R26 ;  /* 0x000076320c1a7816 */ /* 0x000fc6000000001a */
[----:B------:R-:W-:Y:S01]  /*38770*/  STG.E.U16 [R14.64], R12 ;  /* 0x0000000c0e007986 */ /* 0x000fe2000c101504 */
[----:B0-----:R-:W-:-:S04]  /*38780*/  IADD3 R6, P0, R4, R2, RZ ;  /* 0x0000000204067210 */ /* 0x001fc80007f1e0ff */
[----:B------:R-:W-:Y:S01]  /*38790*/  LEA.HI.X.SX32 R7, R5, R3, 0x1, P0 ;  /* 0x0000000305077211 */ /* 0x000fe200000f0eff */
[----:B------:R-:W-:Y:S01]  /*387a0*/  IMAD R4, R18, 0x140, RZ ;  /* 0x0000014012047824 */ /* 0x000fe200078e02ff */
[----:B------:R-:W-:-:S05]  /*387b0*/  MOV R13, c[0x0][0x1c8] ;  /* 0x00007200000d7a02 */ /* 0x000fca0000000f00 */
[----:B------:R-:W-:Y:S02]  /*387c0*/  IMAD R13, R13, 0xa0, RZ ;  /* 0x000000a00d0d7824 */ /* 0x000fe400078e02ff */
[C---:B------:R-:W-:Y:S01]  /*387d0*/  IMAD R8, R18.reuse, 0xa1, RZ ;  /* 0x000000a112087824 */ /* 0x040fe200078e02ff */
[----:B----4-:R0:W-:Y:S04]  /*387e0*/  STG.E.U16 [R20.64], R26 ;  /* 0x0000001a14007986 */ /* 0x0101e8000c101504 */
[----:B------:R1:W-:Y:S04]  /*387f0*/  STG.E.U16 [R10.64], R29 ;  /* 0x0000001d0a007986 */ /* 0x0003e8000c101504 */
[----:B0-----:R-:W4:Y:S04]  /*38800*/  LDL.LU.64 R20, [R1+0x248] ;  /* 0x0002480001147983 */ /* 0x001f280000300a00 */
[----:B------:R0:W-:Y:S04]  /*38810*/  STL.64 [R1+0x448], R6 ;  /* 0x0004480601007387 */ /* 0x0001e80000100a00 */
[----:B-1----:R-:W2:Y:S01]  /*38820*/  LDL.LU.64 R10, [R1+0xed0] ;  /* 0x000ed000010a7983 */ /* 0x002ea20000300a00 */
[----:B------:R-:W-:Y:S01]  /*38830*/  IMAD R26, R18, 0x142, RZ ;  /* 0x00000142121a7824 */ /* 0x000fe200078e02ff */
[----:B0-----:R-:W-:-:S04]  /*38840*/  IADD3 R6, P0, R4, R2, RZ ;  /* 0x0000000204067210 */ /* 0x001fc80007f1e0ff */
[----:B------:R-:W-:-:S05]  /*38850*/  LEA.HI.X.SX32 R7, R13, R3, 0x1, P0 ;  /* 0x000000030d077211 */ /* 0x000fca00000f0eff */
[----:B------:R0:W-:Y:S04]  /*38860*/  STL.64 [R1+0x440], R6 ;  /* 0x0004400601007387 */ /* 0x0001e80000100a00 */
[----:B------:R-:W5:Y:S01]  /*38870*/  LDL.LU R12, [R1+0x78] ;  /* 0x00007800010c7983 */ /* 0x000f620000300800 */
[----:B0-----:R-:W-:-:S04]  /*38880*/  IADD3 R6, P0, R26, R2, RZ ;  /* 0x000000021a067210 */ /* 0x001fc80007f1e0ff */
[----:B------:R-:W-:-:S05]  /*38890*/  LEA.HI.X.SX32 R7, R8, R3, 0x1, P0 ;  /* 0x0000000308077211 */ /* 0x000fca00000f0eff */
[----:B------:R0:W-:Y:S04]  /*388a0*/  STL.64 [R1+0x430], R6 ;  /* 0x0004300601007387 */ /* 0x0001e80000100a00 */
[----:B0-----:R-:W5:Y:S01]  /*388b0*/  LDL.LU.64 R6, [R1+0x1e0] ;  /* 0x0001e00001067983 */ /* 0x001f620000300a00 */
[----:B------:R-:W-:Y:S01]  /*388c0*/  PRMT R26, R29, 0x7632, R26 ;  /* 0x000076321d1a7816 */ /* 0x000fe2000000001a */
[----:B------:R-:W-:Y:S01]  /*388d0*/  IMAD R5, R18, 0x144, RZ ;  /* 0x0000014412057824 */ /* 0x000fe200078e02ff */
[----:B------:R-:W-:-:S04]  /*388e0*/  MOV R29, c[0x0][0x1c8] ;  /* 0x00007200001d7a02 */ /* 0x000fc80000000f00 */
[----:B------:R-:W-:Y:S01]  /*388f0*/  IADD3 R8, P0, R5, R2, RZ ;  /* 0x0000000205087210 */ /* 0x000fe20007f1e0ff */
[----:B------:R-:W-:Y:S01]  /*38900*/  IMAD R29, R29, 0xa2, RZ ;  /* 0x000000a21d1d7824 */ /* 0x000fe200078e02ff */
[----:B---3--:R0:W-:Y:S04]  /*38910*/  STG.E.U16 [R16.64], R26 ;  /* 0x0000001a10007986 */ /* 0x0081e8000c101504 */
[----:B------:R-:W-:-:S05]  /*38920*/  LEA.HI.X.SX32 R9, R29, R3, 0x1, P0 ;  /* 0x000000031d097211 */ /* 0x000fca00000f0eff */
[----:B------:R1:W-:Y:S01]  /*38930*/  STL.64 [R1+0x428], R8 ;  /* 0x0004280801007387 */ /* 0x0003e20000100a00 */
[C---:B------:R-:W-:Y:S01]  /*38940*/  IMAD R4, R18.reuse, 0x146, RZ ;  /* 0x0000014612047824 */ /* 0x040fe200078e02ff */
[----:B------:R-:W-:Y:S01]  /*38950*/  MOV R13, c[0x0][0x1c8] ;  /* 0x00007200000d7a02 */ /* 0x000fe20000000f00 */
[C---:B------:R-:W-:Y:S02]  /*38960*/  IMAD R5, R18.reuse, 0xa3, RZ ;  /* 0x000000a312057824 */ /* 0x040fe400078e02ff */
[----:B0-----:R-:W-:Y:S02]  /*38970*/  IMAD R26, R18, 0x148, RZ ;  /* 0x00000148121a7824 */ /* 0x001fe400078e02ff */
[----:B------:R-:W-:Y:S01]  /*38980*/  IMAD R13, R13, 0xa4, RZ ;  /* 0x000000a40d0d7824 */ /* 0x000fe200078e02ff */
[----:B-1----:R-:W-:Y:S01]  /*38990*/  IADD3 R8, P0, R4, R2, RZ ;  /* 0x0000000204087210 */ /* 0x002fe20007f1e0ff */
[----:B------:R-:W-:-:S03]  /*389a0*/  IMAD R4, R18, 0x14a, RZ ;  /* 0x0000014a12047824 */ /* 0x000fc600078e02ff */
[----:B------:R-:W-:Y:S02]  /*389b0*/  LEA.HI.X.SX32 R9, R5, R3, 0x1, P0 ;  /* 0x0000000305097211 */ /* 0x000fe400000f0eff */
[----:B------:R-:W-:-:S04]  /*389c0*/  IADD3 R16, P0, R26, R2, RZ ;  /* 0x000000021a107210 */ /* 0x000fc80007f1e0ff */
[----:B------:R-:W-:Y:S02]  /*389d0*/  LEA.HI.X.SX32 R17, R13, R3, 0x1, P0 ;  /* 0x000000030d117211 */ /* 0x000fe400000f0eff */
[----:B------:R-:W-:Y:S01]  /*389e0*/  IADD3 R4, P0, R4, R2, RZ ;  /* 0x0000000204047210 */ /* 0x000fe20007f1e0ff */
[----:B------:R-:W-:Y:S01]  /*389f0*/  IMAD R26, R18, 0x14c, RZ ;  /* 0x0000014c121a7824 */ /* 0x000fe200078e02ff */
[----:B------:R-:W-:-:S05]  /*38a00*/  MOV R13, c[0x0][0x1c8] ;  /* 0x00007200000d7a02 */ /* 0x000fca0000000f00 */
[----:B------:R-:W-:Y:S01]  /*38a10*/  IMAD R13, R13, 0xa6, RZ ;  /* 0x000000a60d0d7824 */ /* 0x000fe200078e02ff */
[----:B--2---:R0:W-:Y:S04]  /*38a20*/  STG.E.U16 [R24.64], R10 ;  /* 0x0000000a18007986 */ /* 0x0041e8000c101504 */
[----:B0-----:R-:W2:Y:S04]  /*38a30*/  LDL.LU.64 R24, [R1+0x1b8] ;  /* 0x0001b80001187983 */ /* 0x001ea80000300a00 */
[----:B------:R-:W3:Y:S04]  /*38a40*/  LDL.LU.64 R14, [R1+0x1b0] ;  /* 0x0001b000010e7983 */ /* 0x000ee80000300a00 */
[----:B------:R-:W3:Y:S04]  /*38a50*/  LDL.LU R29, [R1+0x38] ;  /* 0x00003800011d7983 */ /* 0x000ee80000300800 */
[----:B------:R0:W-:Y:S01]  /*38a60*/  STL.64 [R1+0x420], R8 ;  /* 0x0004200801007387 */ /* 0x0001e20000100a00 */
[----:B------:R-:W-:-:S03]  /*38a70*/  PRMT R10, R10, 0x7632, R10 ;  /* 0x000076320a0a7816 */ /* 0x000fc6000000000a */
[----:B------:R1:W-:Y:S01]  /*38a80*/  STL.64 [R1+0x418], R16 ;  /* 0x0004181001007387 */ /* 0x0003e20000100a00 */
[----:B0-----:R-:W-:-:S03]  /*38a90*/  IMAD R8, R18, 0xa5, RZ ;  /* 0x000000a512087824 */ /* 0x001fc600078e02ff */
[----:B----4-:R0:W-:Y:S02]  /*38aa0*/  STG.E.U16 [R20.64], R10 ;  /* 0x0000000a14007986 */ /* 0x0101e4000c101504 */
[----:B------:R-:W-:Y:S02]  /*38ab0*/  LEA.HI.X.SX32 R5, R8, R3, 0x1, P0 ;  /* 0x0000000308057211 */ /* 0x000fe400000f0eff */
[----:B-1----:R-:W4:Y:S04]  /*38ac0*/  LDL.LU.64 R16, [R1+0x1a8] ;  /* 0x0001a80001107983 */ /* 0x002f280000300a00 */
[----:B0-----:R-:W4:Y:S04]  /*38ad0*/  LDL.LU.64 R20, [R1+0x1a0] ;  /* 0x0001a00001147983 */ /* 0x001f280000300a00 */
[----:B------:R-:W-:Y:S04]  /*38ae0*/  STL.64 [R1+0x410], R4 ;  /* 0x0004100401007387 */ /* 0x000fe80000100a00 */
[----:B------:R-:W4:Y:S01]  /*38af0*/  LDL.LU R9, [R1+0x8] ;  /* 0x0000080001097983 */ /* 0x000f220000300800 */
[----:B------:R-:W-:-:S04]  /*38b00*/  IADD3 R22, P0, R26, R2, RZ ;  /* 0x000000021a167210 */ /* 0x000fc80007f1e0ff */
[----:B------:R-:W-:Y:S01]  /*38b10*/  LEA.HI.X.SX32 R23, R13, R3, 0x1, P0 ;  /* 0x000000030d177211 */ /* 0x000fe200000f0eff */
[----:B-----5:R0:W-:Y:S04]  /*38b20*/  STG.E.U16 [R6.64], R12 ;  /* 0x0000000c06007986 */ /* 0x0201e8000c101504 */
[----:B------:R1:W-:Y:S04]  /*38b30*/  STL.64 [R1+0x408], R22 ;  /* 0x0004081601007387 */ /* 0x0003e80000100a00 */
[----:B0-----:R-:W5:Y:S01]  /*38b40*/  LDL.LU.64 R6, [R1+0xec8] ;  /* 0x000ec80001067983 */ /* 0x001f620000300a00 */
[----:B------:R-:W-:-:S02]  /*38b50*/  IMAD R10, R18, 0x14e, RZ ;  /* 0x0000014e120a7824 */ /* 0x000fc400078e02ff */
[C---:B------:R-:W-:Y:S02]  /*38b60*/  IMAD R5, R18.reuse, 0xa7, RZ ;  /* 0x000000a712057824 */ /* 0x040fe400078e02ff */
[----:B------:R-:W-:Y:S01]  /*38b70*/  IMAD R4, R18, 0x150, RZ ;  /* 0x0000015012047824 */ /* 0x000fe200078e02ff */
[----:B-1----:R-:W-:Y:S01]  /*38b80*/  IADD3 R22, P0, R10, R2, RZ ;  /* 0x000000020a167210 */ /* 0x002fe20007f1e0ff */
[----:B------:R-:W-:-:S03]  /*38b90*/  IMAD.MOV.U32 R13, RZ, RZ, c[0x0][0x1c8] ;  /* 0x00007200ff0d7624 */ /* 0x000fc600078e00ff */
[-C--:B------:R-:W-:Y:S01]  /*38ba0*/  LEA.HI.X.SX32 R23, R5, R3.reuse, 0x1, P0 ;  /* 0x0000000305177211 */ /* 0x080fe200000f0eff */
[----:B------:R-:W-:Y:S01]  /*38bb0*/  IMAD R13, R13, 0xa8, RZ ;  /* 0x000000a80d0d7824 */ /* 0x000fe200078e02ff */
[----:B------:R-:W-:Y:S01]  /*38bc0*/  IADD3 R4, P0, R4, R2, RZ ;  /* 0x0000000204047210 */ /* 0x000fe20007f1e0ff */
[----:B------:R-:W-:Y:S01]  /*38bd0*/  IMAD R26, R18, 0x152, RZ ;  /* 0x00000152121a7824 */ /* 0x000fe200078e02ff */
[----:B------:R-:W-:Y:S02]  /*38be0*/  PRMT R10, R12, 0x7632, R10 ;  /* 0x000076320c0a7816 */ /* 0x000fe4000000000a */
[----:B------:R-:W-:Y:S01]  /*38bf0*/  LEA.HI.X.SX32 R5, R13, R3, 0x1, P0 ;  /* 0x000000030d057211 */ /* 0x000fe200000f0eff */
[----:B------:R-:W-:Y:S01]  /*38c00*/  STL.64 [R1+0x400], R22 ;  /* 0x0004001601007387 */ /* 0x000fe20000100a00 */
[----:B------:R-:W-:-:S03]  /*38c10*/  IMAD R8, R18, 0xa9, RZ ;  /* 0x000000a912087824 */ /* 0x000fc600078e02ff */
[----:B------:R0:W-:Y:S02]  /*38c20*/  STL.64 [R1+0x3f8], R4 ;  /* 0x0003f80401007387 */ /* 0x0001e40000100a00 */
[----:B0-----:R-:W-:Y:S01]  /*38c30*/  IADD3 R4, P0, R26, R2, RZ ;  /* 0x000000021a047210 */ /* 0x001fe20007f1e0ff */
[----:B------:R-:W-:-:S03]  /*38c40*/  IMAD R26, R18, 0x154, RZ ;  /* 0x00000154121a7824 */ /* 0x000fc600078e02ff */
[----:B------:R-:W-:Y:S02]  /*38c50*/  LEA.HI.X.SX32 R5, R8, R3, 0x1, P0 ;  /* 0x0000000308057211 */ /* 0x000fe400000f0eff */
[----:B------:R-:W-:-:S03]  /*38c60*/  IADD3 R12, P0, R26, R2, RZ ;  /* 0x000000021a0c7210 */ /* 0x000fc60007f1e0ff */
[----:B------:R0:W-:Y:S01]  /*38c70*/  STL.64 [R1+0x3f0], R4 ;  /* 0x0003f00401007387 */ /* 0x0001e20000100a00 */
[C---:B------:R-:W-:Y:S02]  /*38c80*/  IMAD R26, R18.reuse, 0x158, RZ ;  /* 0x00000158121a7824 */ /* 0x040fe400078e02ff */
[C---:B0-----:R-:W-:Y:S02]  /*38c90*/  IMAD R5, R18.reuse, 0xab, RZ ;  /* 0x000000ab12057824 */ /* 0x041fe400078e02ff */
[----:B------:R-:W-:Y:S01]  /*38ca0*/  IMAD R4, R18, 0x15a, RZ ;  /* 0x0000015a12047824 */ /* 0x000fe200078e02ff */
[----:B--2---:R0:W-:Y:S02]  /*38cb0*/  STG.E.U16 [R24.64], R10 ;  /* 0x0000000a18007986 */ /* 0x0041e4000c101504 */
[----:B0-----:R-:W-:-:S05]  /*38cc0*/  MOV R25, c[0x0][0x1c8] ;  /* 0x0000720000197a02 */ /* 0x001fca0000000f00 */
[----:B------:R-:W-:Y:S02]  /*38cd0*/  IMAD R25, R25, 0xaa, RZ ;  /* 0x000000aa19197824 */ /* 0x000fe400078e02ff */
[----:B------:R-:W-:-:S03]  /*38ce0*/  IMAD R10, R18, 0x156, RZ ;  /* 0x00000156120a7824 */ /* 0x000fc600078e02ff */
[----:B------:R-:W-:Y:S02]  /*38cf0*/  LEA.HI.X.SX32 R13, R25, R3, 0x1, P0 ;  /* 0x00000003190d7211 */ /* 0x000fe400000f0eff */
[----:B------:R-:W2:Y:S04]  /*38d00*/  LDL.LU.64 R24, [R1+0x190] ;  /* 0x0001900001187983 */ /* 0x000ea80000300a00 */
[----:B------:R0:W-:Y:S04]  /*38d10*/  STL.64 [R1+0x3e0], R12 ;  /* 0x0003e00c01007387 */ /* 0x0001e80000100a00 */
[----:B---3--:R1:W-:Y:S01]  /*38d20*/  STG.E.U16 [R14.64], R29 ;  /* 0x0000001d0e007986 */ /* 0x0083e2000c101504 */
[----:B0-----:R-:W-:-:S02]  /*38d30*/  IADD3 R12, P0, R10, R2, RZ ;  /* 0x000000020a0c7210 */ /* 0x001fc40007f1e0ff */
[----:B------:R-:W-:Y:S02]  /*38d40*/  PRMT R10, R29, 0x7632, R10 ;  /* 0x000076321d0a7816 */ /* 0x000fe4000000000a */
[----:B-1----:R-:W-:Y:S02]  /*38d50*/  MOV R29, c[0x0][0x1c8] ;  /* 0x00007200001d7a02 */ /* 0x002fe40000000f00 */
[----:B------:R-:W-:-:S03]  /*38d60*/  LEA.HI.X.SX32 R13, R5, R3, 0x1, P0 ;  /* 0x00000003050d7211 */ /* 0x000fc600000f0eff */
[----:B------:R-:W-:Y:S02]  /*38d70*/  IMAD R29, R29, 0xac, RZ ;  /* 0x000000ac1d1d7824 */ /* 0x000fe400078e02ff */
[----:B------:R0:W-:Y:S02]  /*38d80*/  STL.64 [R1+0x3d0], R12 ;  /* 0x0003d00c01007387 */ /* 0x0001e40000100a00 */
[----:B0-----:R-:W-:-:S04]  /*38d90*/  IADD3 R12, P0, R26, R2, RZ ;  /* 0x000000021a0c7210 */ /* 0x001fc80007f1e0ff */
[----:B------:R-:W-:Y:S01]  /*38da0*/  LEA.HI.X.SX32 R13, R29, R3, 0x1, P0 ;  /* 0x000000031d0d7211 */ /* 0x000fe200000f0eff */
[----:B------:R-:W-:-:S04]  /*38db0*/  IMAD R26, R18, 0xad, RZ ;  /* 0x000000ad121a7824 */ /* 0x000fc800078e02ff */
[----:B------:R0:W-:Y:S01]  /*38dc0*/  STL.64 [R1+0x3c8], R12 ;  /* 0x0003c80c01007387 */ /* 0x0001e20000100a00 */
[----:B------:R-:W-:-:S03]  /*38dd0*/  MOV R29, c[0x0][0x1c8] ;  /* 0x00007200001d7a02 */ /* 0x000fc60000000f00 */
[----:B----4-:R1:W-:Y:S01]  /*38de0*/  STG.E.U16 [R16.64], R10 ;  /* 0x0000000a10007986 */ /* 0x0103e2000c101504 */
[----:B0-----:R-:W-:-:S03]  /*38df0*/  IADD3 R12, P0, R4, R2, RZ ;  /* 0x00000002040c7210 */ /* 0x001fc60007f1e0ff */
[----:B------:R0:W-:Y:S01]  /*38e00*/  STG.E.U16 [R20.64], R9 ;  /* 0x0000000914007986 */ /* 0x0001e2000c101504 */
[----:B------:R-:W-:Y:S01]  /*38e10*/  LEA.HI.X.SX32 R13, R26, R3, 0x1, P0 ;  /* 0x000000031a0d7211 */ /* 0x000fe200000f0eff */
[----:B-1----:R-:W-:Y:S02]  /*38e20*/  IMAD R10, R18, 0x15c, RZ ;  /* 0x0000015c120a7824 */ /* 0x002fe400078e02ff */
[----:B0-----:R-:W3:Y:S04]  /*38e30*/  LDL.LU.64 R20, [R1+0x188] ;  /* 0x0001880001147983 */ /* 0x001ee80000300a00 */
[----:B------:R0:W-:Y:S02]  /*38e40*/  STL.64 [R1+0x3a8], R12 ;  /* 0x0003a80c01007387 */ /* 0x0001e40000100a00 */
[----:B0-----:R-:W-:-:S02]  /*38e50*/  IADD3 R12, P0, R10, R2, RZ ;  /* 0x000000020a0c7210 */ /* 0x001fc40007f1e0ff */
[----:B------:R-:W-:Y:S01]  /*38e60*/  PRMT R10, R9, 0x7632, R10 ;  /* 0x00007632090a7816 */ /* 0x000fe2000000000a */
[----:B------:R-:W-:Y:S02]  /*38e70*/  IMAD R9, R29, 0xae, RZ ;  /* 0x000000ae1d097824 */ /* 0x000fe400078e02ff */
[----:B------:R-:W4:Y:S03]  /*38e80*/  LDL.LU R29, [R1+0x68] ;  /* 0x00006800011d7983 */ /* 0x000f260000300800 */
[----:B------:R-:W-:Y:S01]  /*38e90*/  LEA.HI.X.SX32 R13, R9, R3, 0x1, P0 ;  /* 0x00000003090d7211 */ /* 0x000fe200000f0eff */
[----:B------:R-:W4:Y:S04]  /*38ea0*/  LDL.LU.64 R22, [R1+0x180] ;  /* 0x0001800001167983 */ /* 0x000f280000300a00 */
[----:B------:R-:W-:Y:S04]  /*38eb0*/  STL.64 [R1+0x3a0], R12 ;  /* 0x0003a00c01007387 */ /* 0x000fe80000100a00 */
[----:B-----5:R0:W-:Y:S04]  /*38ec0*/  STG.E.U16 [R6.64], R10 ;  /* 0x0000000a06007986 */ /* 0x0201e8000c101504 */
[----:B0-----:R-:W2:Y:S01]  /*38ed0*/  LDL.LU.64 R6, [R1+0xec0] ;  /* 0x000ec00001067983 */ /* 0x001ea20000300a00 */
[----:B------:R-:W-:-:S02]  /*38ee0*/  IMAD R4, R18, 0x15e, RZ ;  /* 0x0000015e12047824 */ /* 0x000fc400078e02ff */
[----:B------:R-:W-:-:S03]  /*38ef0*/  IMAD R8, R18, 0xaf, RZ ;  /* 0x000000af12087824 */ /* 0x000fc600078e02ff */
[----:B------:R-:W-:Y:S01]  /*38f00*/  IADD3 R4, P0, R4, R2, RZ ;  /* 0x0000000204047210 */ /* 0x000fe20007f1e0ff */
[----:B------:R-:W-:Y:S01]  /*38f10*/  IMAD R26, R18, 0x160, RZ ;  /* 0x00000160121a7824 */ /* 0x000fe200078e02ff */
[----:B------:R-:W-:Y:S02]  /*38f20*/  MOV R13, c[0x0][0x1c8] ;  /* 0x00007200000d7a02 */ /* 0x000fe40000000f00 */
[----:B------:R-:W-:-:S03]  /*38f30*/  LEA.HI.X.SX32 R5, R8, R3, 0x1, P0 ;  /* 0x0000000308057211 */ /* 0x000fc600000f0eff */
[----:B------:R-:W-:Y:S02]  /*38f40*/  IMAD R13, R13, 0xb0, RZ ;  /* 0x000000b00d0d7824 */ /* 0x000fe400078e02ff */
[----:B------:R0:W-:Y:S01]  /*38f50*/  STL.64 [R1+0x398], R4 ;  /* 0x0003980401007387 */ /* 0x0001e20000100a00 */
[C---:B------:R-:W-:Y:S02]  /*38f60*/  IMAD R10, R18.reuse, 0x162, RZ ;  /* 0x00000162120a7824 */ /* 0x040fe400078e02ff */
[----:B------:R-:W-:Y:S01]  /*38f70*/  IMAD R8, R18, 0xb1, RZ ;  /* 0x000000b112087824 */ /* 0x000fe200078e02ff */
[----:B------:R-:W5:Y:S01]  /*38f80*/  LDL.LU.64 R16, [R1+0x178] ;  /* 0x0001780001107983 */ /* 0x000f620000300a00 */
[----:B0-----:R-:W-:-:S04]  /*38f90*/  IADD3 R4, P0, R26, R2, RZ ;  /* 0x000000021a047210 */ /* 0x001fc80007f1e0ff */
[----:B------:R-:W-:-:S05]  /*38fa0*/  LEA.HI.X.SX32 R5, R13, R3, 0x1, P0 ;  /* 0x000000030d057211 */ /* 0x000fca00000f0eff */
[----:B------:R0:W-:Y:S01]  /*38fb0*/  STL.64 [R1+0x390], R4 ;  /* 0x0003900401007387 */ /* 0x0001e20000100a00 */
[----:B------:R-:W-:Y:S01]  /*38fc0*/  IMAD R26, R18, 0x164, RZ ;  /* 0x00000164121a7824 */ /* 0x000fe200078e02ff */
[----:B0-----:R-:W-:-:S04]  /*38fd0*/  IADD3 R4, P0, R10, R2, RZ ;  /* 0x000000020a047210 */ /* 0x001fc80007f1e0ff */
[----:B------:R-:W-:Y:S02]  /*38fe0*/  LEA.HI.X.SX32 R5, R8, R3, 0x1, P0 ;  /* 0x0000000308057211 */ /* 0x000fe400000f0eff */
[----:B------:R-:W4:Y:S04]  /*38ff0*/  LDL.LU.64 R8, [R1+0x170] ;  /* 0x0001700001087983 */ /* 0x000f280000300a00 */
[----:B--2---:R0:W-:Y:S02]  /*39000*/  STG.E.U16 [R24.64], R6 ;  /* 0x0000000618007986 */ /* 0x0041e4000c101504 */
[----:B0-----:R-:W-:Y:S02]  /*39010*/  IMAD.MOV.U32 R25, RZ, RZ, c[0x0][0x1c8] ;  /* 0x00007200ff197624 */ /* 0x001fe400078e00ff */
[----:B------:R-:W2:Y:S02]  /*39020*/  LDL.LU R24, [R1+0xa8] ;  /* 0x0000a80001187983 */ /* 0x000ea40000300800 */
[----:B------:R-:W-:-:S02]  /*39030*/  IMAD R25, R25, 0xb2, RZ ;  /* 0x000000b219197824 */ /* 0x000fc400078e02ff */
[----:B------:R0:W-:Y:S01]  /*39040*/  STL.64 [R1+0x388], R4 ;  /* 0x0003880401007387 */ /* 0x0001e20000100a00 */
[----:B------:R-:W-:Y:S02]  /*39050*/  PRMT R6, R6, 0x7632, R6 ;  /* 0x0000763206067816 */ /* 0x000fe40000000006 */
[----:B0-----:R-:W-:-:S04]  /*39060*/  IADD3 R4, P0, R26, R2, RZ ;  /* 0x000000021a047210 */ /* 0x001fc80007f1e0ff */
[----:B------:R-:W-:Y:S01]  /*39070*/  LEA.HI.X.SX32 R5, R25, R3, 0x1, P0 ;  /* 0x0000000319057211 */ /* 0x000fe200000f0eff */
[----:B---3--:R0:W-:Y:S04]  /*39080*/  STG.E.U16 [R20.64], R6 ;  /* 0x0000000614007986 */ /* 0x0081e8000c101504 */
[----:B------:R1:W-:Y:S04]  /*39090*/  STL.64 [R1+0x378], R4 ;  /* 0x0003780401007387 */ /* 0x0003e80000100a00 */
[----:B0-----:R-:W3:Y:S04]  /*390a0*/  LDL.LU.64 R20, [R1+0x168] ;  /* 0x0001680001147983 */ /* 0x001ee80000300a00 */
[----:B------:R-:W2:Y:S01]  /*390b0*/  LDL.LU.64 R12, [R1+0x160] ;  /* 0x00016000010c7983 */ /* 0x000ea20000300a00 */
[----:B------:R-:W-:-:S02]  /*390c0*/  IMAD R10, R18, 0x166, RZ ;  /* 0x00000166120a7824 */ /* 0x000fc400078e02ff */
[----:B------:R-:W-:-:S03]  /*390d0*/  IMAD R26, R18, 0xb3, RZ ;  /* 0x000000b3121a7824 */ /* 0x000fc600078e02ff */
[----:B-1----:R-:W-:Y:S01]  /*390e0*/  IADD3 R4, P0, R10, R2, RZ ;  /* 0x000000020a047210 */ /* 0x002fe20007f1e0ff */
[----:B------:R-:W-:Y:S01]  /*390f0*/  IMAD R10, R18, 0x168, RZ ;  /* 0x00000168120a7824 */ /* 0x000fe200078e02ff */
[----:B------:R-:W-:Y:S02]  /*39100*/  MOV R15, c[0x0][0x1c8] ;  /* 0x00007200000f7a02 */ /* 0x000fe40000000f00 */
[----:B------:R-:W-:-:S03]  /*39110*/  LEA.HI.X.SX32 R5, R26, R3, 0x1, P0 ;  /* 0x000000031a057211 */ /* 0x000fc600000f0eff */
[----:B------:R-:W-:Y:S02]  /*39120*/  IMAD R15, R15, 0xb4, RZ ;  /* 0x000000b40f0f7824 */ /* 0x000fe400078e02ff */
[C---:B------:R-:W-:Y:S01]  /*39130*/  IMAD R6, R18.reuse, 0x16a, RZ ;  /* 0x0000016a12067824 */ /* 0x040fe200078e02ff */
[----:B----4-:R-:W-:Y:S01]  /*39140*/  STG.E.U16 [R22.64], R29 ;  /* 0x0000001d16007986 */ /* 0x010fe2000c101504 */
[----:B------:R-:W-:-:S03]  /*39150*/  IMAD R26, R18, 0xb5, RZ ;  /* 0x000000b5121a7824 */ /* 0x000fc600078e02ff */
[----:B--2---:R-:W-:Y:S04]  /*39160*/  STL.64 [R1+0xeb8], R12 ;  /* 0x000eb80c01007387 */ /* 0x004fe80000100a00 */
[----:B------:R0:W-:Y:S04]  /*39170*/  STL.64 [R1+0x370], R4 ;  /* 0x0003700401007387 */ /* 0x0001e80000100a00 */
[----:B------:R-:W2:Y:S01]  /*39180*/  LDL.LU R25, [R1+0xb8] ;  /* 0x0000b80001197983 */ /* 0x000ea20000300800 */
[----:B0-----:R-:W-:-:S04]  /*39190*/  IADD3 R4, P0, R10, R2, RZ ;  /* 0x000000020a047210 */ /* 0x001fc80007f1e0ff */
[----:B------:R-:W-:Y:S01]  /*391a0*/  LEA.HI.X.SX32 R5, R15, R3, 0x1, P0 ;  /* 0x000000030f057211 */ /* 0x000fe200000f0eff */
[----:B------:R-:W-:-:S04]  /*391b0*/  IMAD R10, R18, 0x16c, RZ ;  /* 0x0000016c120a7824 */ /* 0x000fc800078e02ff */
[----:B------:R0:W-:Y:S01]  /*391c0*/  STL.64 [R1+0x368], R4 ;  /* 0x0003680401007387 */ /* 0x0001e20000100a00 */
[----:B------:R-:W-:-:S03]  /*391d0*/  IMAD R12, R18, 0x16e, RZ ;  /* 0x0000016e120c7824 */ /* 0x000fc600078e02ff */
[----:B------:R-:W4:Y:S01]  /*391e0*/  LDL.LU.64 R22, [R1+0x158] ;  /* 0x0001580001167983 */ /* 0x000f220000300a00 */
[-C--:B0-----:R-:W-:Y:S02]  /*391f0*/  IADD3 R4, P0, R6, R2.reuse, RZ ;  /* 0x0000000206047210 */ /* 0x081fe40007f1e0ff */
[----:B------:R-:W-:Y:S02]  /*39200*/  PRMT R6, R29, 0x7632, R6 ;  /* 0x000076321d067816 */ /* 0x000fe40000000006 */
[----:B------:R-:W-:Y:S02]  /*39210*/  MOV R29, c[0x0][0x1c8] ;  /* 0x00007200001d7a02 */ /* 0x000fe40000000f00 */
[----:B------:R-:W-:Y:S01]  /*39220*/  LEA.HI.X.SX32 R5, R26, R3, 0x1, P0 ;  /* 0x000000031a057211 */ /* 0x000fe200000f0eff */
[----:B-----5:R0:W-:Y:S01]  /*39230*/  STG.E.U16 [R16.64], R6 ;  /* 0x0000000610007986 */ /* 0x0201e2000c101504 */
[----:B------:R-:W-:Y:S01]  /*39240*/  IADD3 R14, P0, R10, R2, RZ ;  /* 0x000000020a0e7210 */ /* 0x000fe20007f1e0ff */
[----:B------:R-:W-:-:S02]  /*39250*/  IMAD R26, R18, 0xb7, RZ ;  /* 0x000000b7121a7824 */ /* 0x000fc400078e02ff */
[----:B0-----:R-:W-:Y:S01]  /*39260*/  IMAD R17, R29, 0xb6, RZ ;  /* 0x000000b61d117824 */ /* 0x001fe200078e02ff */
[----:B------:R0:W-:Y:S04]  /*39270*/  STG.E.U16 [R8.64], R24 ;  /* 0x0000001808007986 */ /* 0x0001e8000c101504 */
[-C--:B------:R-:W-:Y:S02]  /*39280*/  LEA.HI.X.SX32 R15, R17, R3.reuse, 0x1, P0 ;  /* 0x00000003110f7211 */ /* 0x080fe400000f0eff */
[----:B------:R-:W-:Y:S01]  /*39290*/  IADD3 R12, P0, R12, R2, RZ ;  /* 0x000000020c0c7210 */ /* 0x000fe20007f1e0ff */
[----:B------:R1:W-:Y:S01]  /*392a0*/  STL.64 [R1+0x360], R4 ;  /* 0x0003600401007387 */ /* 0x0003e20000100a00 */
[----:B------:R-:W-:Y:S01]  /*392b0*/  PRMT R6, R24, 0x7632, R6 ;  /* 0x0000763218067816 */ /* 0x000fe20000000006 */
[----:B------:R-:W-:Y:S01]  /*392c0*/  IMAD R10, R18, 0x170, RZ ;  /* 0x00000170120a7824 */ /* 0x000fe200078e02ff */
[----:B------:R-:W-:-:S02]  /*392d0*/  LEA.HI.X.SX32 R13, R26, R3, 0x1, P0 ;  /* 0x000000031a0d7211 */ /* 0x000fc400000f0eff */
[----:B0-----:R-:W-:Y:S01]  /*392e0*/  MOV R24, c[0x0][0x1c8] ;  /* 0x0000720000187a02 */ /* 0x001fe20000000f00 */
[----:B-1----:R-:W5:Y:S04]  /*392f0*/  LDL.LU.64 R4, [R1+0x150] ;  /* 0x0001500001047983 */ /* 0x002f680000300a00 */
[----:B------:R-:W-:Y:S01]  /*39300*/  IMAD R24, R24, 0xb8, RZ ;  /* 0x000000b818187824 */ /* 0x000fe200078e02ff */
[----:B------:R-:W5:Y:S04]  /*39310*/  LDL.LU R29, [R1+0xc8] ;  /* 0x0000c800011d7983 */ /* 0x000f680000300800 */
[----:B------:R0:W-:Y:S04]  /*39320*/  STL.64 [R1+0x358], R14 ;  /* 0x0003580e01007387 */ /* 0x0001e80000100a00 */
[----:B------:R-:W2:Y:S04]  /*39330*/  LDL.LU.64 R8, [R1+0x148] ;  /* 0x0001480001087983 */ /* 0x000ea80000300a00 */
[----:B------:R1:W-:Y:S01]  /*39340*/  STL.64 [R1+0x350], R12 ;  /* 0x0003500c01007387 */ /* 0x0003e20000100a00 */
[----:B0-----:R-:W-:-:S03]  /*39350*/  IMAD R14, R18, 0x172, RZ ;  /* 0x00000172120e7824 */ /* 0x001fc600078e02ff */
[----:B---3--:R0:W-:Y:S01]  /*39360*/  STG.E.U16 [R20.64], R6 ;  /* 0x0000000614007986 */ /* 0x0081e2000c101504 */
[----:B------:R-:W-:-:S03]  /*39370*/  IMAD R26, R18, 0xb9, RZ ;  /* 0x000000b9121a7824 */ /* 0x000fc600078e02ff */
[----:B------:R-:W3:Y:S01]  /*39380*/  LDL.LU.64 R16, [R1+0x140] ;  /* 0x0001400001107983 */ /* 0x000ee20000300a00 */
[----:B-1----:R-:W-:-:S04]  /*39390*/  IADD3 R12, P0, R10, R2, RZ ;  /* 0x000000020a0c7210 */ /* 0x002fc80007f1e0ff */
[----:B------:R-:W-:Y:S01]  /*393a0*/  LEA.HI.X.SX32 R13, R24, R3, 0x1, P0 ;  /* 0x00000003180d7211 */ /* 0x000fe200000f0eff */
[----:B0-----:R-:W3:Y:S01]  /*393b0*/  LDL.LU R21, [R1+0x9c] ;  /* 0x00009c0001157983 */ /* 0x001ee20000300800 */
[----:B------:R-:W-:-:S04]  /*393c0*/  IADD3 R14, P0, R14, R2, RZ ;  /* 0x000000020e0e7210 */ /* 0x000fc80007f1e0ff */
[----:B------:R-:W-:Y:S01]  /*393d0*/  LEA.HI.X.SX32 R15, R26, R3, 0x1, P0 ;  /* 0x000000031a0f7211 */ /* 0x000fe200000f0eff */
[----:B------:R0:W-:Y:S04]  /*393e0*/  STL.64 [R1+0x340], R12 ;  /* 0x0003400c01007387 */ /* 0x0001e80000100a00 */
[----:B0-----:R-:W2:Y:S04]  /*393f0*/  LDL.LU.64 R12, [R1+0xeb8] ;  /* 0x000eb800010c7983 */ /* 0x001ea80000300a00 */
[----:B------:R0:W-:Y:S04]  /*39400*/  STL.64 [R1+0x330], R14 ;  /* 0x0003300e01007387 */ /* 0x0001e80000100a00 */
[----:B0-----:R-:W2:Y:S01]  /*39410*/  LDL.LU R15, [R1+0x5c] ;  /* 0x00005c00010f7983 */ /* 0x001ea20000300800 */
[----:B------:R-:W-:Y:S01]  /*39420*/  MOV R20, c[0x0][0x1c8] ;  /* 0x0000720000147a02 */ /* 0x000fe20000000f00 */
[----:B------:R-:W-:-:S04]  /*39430*/  IMAD R10, R18, 0x174, RZ ;  /* 0x00000174120a7824 */ /* 0x000fc800078e02ff */
[----:B------:R-:W-:Y:S01]  /*39440*/  IMAD R20, R20, 0xba, RZ ;  /* 0x000000ba14147824 */ /* 0x000fe200078e02ff */
[----:B------:R-:W-:Y:S01]  /*39450*/  IADD3 R24, P0, R10, R2, RZ ;  /* 0x000000020a187210 */ /* 0x000fe20007f1e0ff */
[C---:B------:R-:W-:Y:S02]  /*39460*/  IMAD R26, R18.reuse, 0xbb, RZ ;  /* 0x000000bb121a7824 */ /* 0x040fe400078e02ff */
[C---:B------:R-:W-:Y:S01]  /*39470*/  IMAD R10, R18.reuse, 0x178, RZ ;  /* 0x00000178120a7824 */ /* 0x040fe200078e02ff */
[----:B--2---:R0:W-:Y:S04]  /*39480*/  STL [R1+0xeb0], R15 ;  /* 0x000eb00f01007387 */ /* 0x0041e80000100800 */
[----:B0-----:R-:W2:Y:S04]  /*39490*/  LDL.LU.64 R14, [R1+0x138] ;  /* 0x00013800010e7983 */ /* 0x001ea80000300a00 */
[----:B------:R0:W-:Y:S01]  /*394a0*/  STG.E.U16 [R12.64], R25 ;  /* 0x000000190c007986 */ /* 0x0001e2000c101504 */
[----:B------:R-:W-:Y:S01]  /*394b0*/  PRMT R6, R25, 0x7632, R6 ;  /* 0x0000763219067816 */ /* 0x000fe20000000006 */
[----:B0-----:R-:W-:Y:S01]  /*394c0*/  IMAD R12, R18, 0x176, RZ ;  /* 0x00000176120c7824 */ /* 0x001fe200078e02ff */
[----:B------:R-:W-:-:S03]  /*394d0*/  LEA.HI.X.SX32 R25, R20, R3, 0x1, P0 ;  /* 0x0000000314197211 */ /* 0x000fc600000f0eff */
[----:B----4-:R0:W-:Y:S01]  /*394e0*/  STG.E.U16 [R22.64], R6 ;  /* 0x0000000616007986 */ /* 0x0101e2000c101504 */
[----:B------:R-:W-:-:S03]  /*394f0*/  IADD3 R12, P0, R12, R2, RZ ;  /* 0x000000020c0c7210 */ /* 0x000fc60007f1e0ff */
[----:B-----5:R1:W-:Y:S01]  /*39500*/  STG.E.U16 [R4.64], R29 ;  /* 0x0000001d04007986 */ /* 0x0203e2000c101504 */
[----:B------:R-:W-:Y:S02]  /*39510*/  LEA.HI.X.SX32 R13, R26, R3, 0x1, P0 ;  /* 0x000000031a0d7211 */ /* 0x000fe400000f0eff */
[----:B0-----:R-:W-:Y:S01]  /*39520*/  PRMT R6, R29, 0x7632, R6 ;  /* 0x000076321d067816 */ /* 0x001fe20000000006 */
[----:B------:R-:W4:Y:S01]  /*39530*/  LDL.LU.64 R22, [R1+0x130] ;  /* 0x0001300001167983 */ /* 0x000f220000300a00 */
[----:B-1----:R-:W-:-:S03]  /*39540*/  IMAD.MOV.U32 R29, RZ, RZ, c[0x0][0x1c8] ;  /* 0x00007200ff1d7624 */ /* 0x002fc600078e00ff */
[----:B------:R0:W-:Y:S01]  /*39550*/  STL.64 [R1+0x328], R24 ;  /* 0x0003281801007387 */ /* 0x0001e20000100a00 */
[----:B------:R-:W-:-:S03]  /*39560*/  IMAD R20, R29, 0xbc, RZ ;  /* 0x000000bc1d147824 */ /* 0x000fc600078e02ff */
[----:B------:R1:W-:Y:S01]  /*39570*/  STG.E.U16 [R8.64], R6 ;  /* 0x0000000608007986 */ /* 0x0003e2000c101504 */
[----:B------:R-:W-:-:S03]  /*39580*/  IMAD R4, R18, 0x17a, RZ ;  /* 0x0000017a12047824 */ /* 0x000fc600078e02ff */
[----:B0-----:R-:W5:Y:S04]  /*39590*/  LDL.LU.64 R24, [R1+0x128] ;  /* 0x0001280001187983 */ /* 0x001f680000300a00 */
[----:B------:R0:W-:Y:S01]  /*395a0*/  STL.64 [R1+0x320], R12 ;  /* 0x0003200c01007387 */ /* 0x0001e20000100a00 */
[----:B------:R-:W-:-:S03]  /*395b0*/  IMAD R26, R18, 0xbd, RZ ;  /* 0x000000bd121a7824 */ /* 0x000fc600078e02ff */
[----:B-1----:R-:W4:Y:S04]  /*395c0*/  LDL.LU.64 R8, [R1+0x120] ;  /* 0x0001200001087983 */ /* 0x002f280000300a00 */
[----:B------:R-:W4:Y:S01]  /*395d0*/  LDL.LU R29, [R1+0x2c] ;  /* 0x00002c00011d7983 */ /* 0x000f220000300800 */
[----:B0-----:R-:W-:-:S04]  /*395e0*/  IADD3 R12, P0, R10, R2, RZ ;  /* 0x000000020a0c7210 */ /* 0x001fc80007f1e0ff */
[----:B------:R-:W-:Y:S01]  /*395f0*/  LEA.HI.X.SX32 R13, R20, R3, 0x1, P0 ;  /* 0x00000003140d7211 */ /* 0x000fe200000f0eff */
[----:B---3--:R0:W-:Y:S04]  /*39600*/  STG.E.U16 [R16.64], R21 ;  /* 0x0000001510007986 */ /* 0x0081e8000c101504 */
[----:B------:R1:W-:Y:S01]  /*39610*/  STL.64 [R1+0x318], R12 ;  /* 0x0003180c01007387 */ /* 0x0003e20000100a00 */
[----:B------:R-:W-:Y:S01]  /*39620*/  PRMT R6, R21, 0x7632, R6 ;  /* 0x0000763215067816 */ /* 0x000fe20000000006 */
[----:B------:R-:W-:Y:S01]  /*39630*/  IMAD R10, R18, 0x17c, RZ ;  /* 0x0000017c120a7824 */ /* 0x000fe200078e02ff */
[----:B0-----:R-:W-:Y:S01]  /*39640*/  MOV R21, c[0x0][0x1c8] ;  /* 0x0000720000157a02 */ /* 0x001fe20000000f00 */
[----:B------:R-:W3:Y:S01]  /*39650*/  LDL.LU.64 R16, [R1+0x118] ;  /* 0x0001180001107983 */ /* 0x000ee20000300a00 */
[----:B-1----:R-:W-:-:S04]  /*39660*/  IADD3 R12, P0, R4, R2, RZ ;  /* 0x00000002040c7210 */ /* 0x002fc80007f1e0ff */
[----:B------:R-:W-:Y:S01]  /*39670*/  LEA.HI.X.SX32 R13, R26, R3, 0x1, P0 ;  /* 0x000000031a0d7211 */ /* 0x000fe200000f0eff */
[----:B------:R-:W-:-:S04]  /*39680*/  IMAD R21, R21, 0xbe, RZ ;  /* 0x000000be15157824 */ /* 0x000fc800078e02ff */
[----:B------:R0:W-:Y:S01]  /*39690*/  STL.64 [R1+0x308], R12 ;  /* 0x0003080c01007387 */ /* 0x0001e20000100a00 */
[C---:B------:R-:W-:Y:S02]  /*396a0*/  IMAD R4, R18.reuse, 0x17e, RZ ;  /* 0x0000017e12047824 */ /* 0x040fe400078e02ff */
[----:B------:R-:W-:Y:S01]  /*396b0*/  IMAD R26, R18, 0xbf, RZ ;  /* 0x000000bf121a7824 */ /* 0x000fe200078e02ff */
[----:B0-----:R-:W-:-:S04]  /*396c0*/  IADD3 R12, P0, R10, R2, RZ ;  /* 0x000000020a0c7210 */ /* 0x001fc80007f1e0ff */
[----:B------:R-:W-:Y:S01]  /*396d0*/  LEA.HI.X.SX32 R13, R21, R3, 0x1, P0 ;  /* 0x00000003150d7211 */ /* 0x000fe200000f0eff */
[----:B--2---:R0:W-:Y:S04]  /*396e0*/  STG.E.U16 [R14.64], R6 ;  /* 0x000000060e007986 */ /* 0x0041e8000c101504 */
[----:B0-----:R-:W2:Y:S04]  /*396f0*/  LDL.LU R15, [R1+0xeb0] ;  /* 0x000eb000010f7983 */ /* 0x001ea80000300800 */
[----:B------:R-:W2:Y:S04]  /*39700*/  LDL.LU.64 R20, [R1+0x110] ;  /* 0x0001100001147983 */ /* 0x000ea80000300a00 */
[----:B------:R0:W-:Y:S02]  /*39710*/  STL.64 [R1+0x300], R12 ;  /* 0x0003000c01007387 */ /* 0x0001e40000100a00 */
[----:B0-----:R-:W-:-:S04]  /*39720*/  IADD3 R12, P0, R4, R2, RZ ;  /* 0x00000002040c7210 */ /* 0x001fc80007f1e0ff */
[----:B------:R-:W-:-:S05]  /*39730*/  LEA.HI.X.SX32 R13, R26, R3, 0x1, P0 ;  /* 0x000000031a0d7211 */ /* 0x000fca00000f0eff */
[----:B------:R0:W-:Y:S04]  /*39740*/  STL.64 [R1+0x2f0], R12 ;  /* 0x0002f00c01007387 */ /* 0x0001e80000100a00 */
[----:B0-----:R-:W2:Y:S01]  /*39750*/  LDL.LU.64 R12, [R1+0x100] ;  /* 0x00010000010c7983 */ /* 0x001ea20000300a00 */
[----:B------:R-:W-:-:S05]  /*39760*/  IMAD R10, R18, 0x180, RZ ;  /* 0x00000180120a7824 */ /* 0x000fca00078e02ff */
[----:B------:R-:W-:Y:S01]  /*39770*/  IADD3 R14, P0, R10, R2, RZ ;  /* 0x000000020a0e7210 */ /* 0x000fe20007f1e0ff */
[C---:B------:R-:W-:Y:S02]  /*39780*/  IMAD R4, R18.reuse, 0x182, RZ ;  /* 0x0000018212047824 */ /* 0x040fe400078e02ff */
[C---:B------:R-:W-:Y:S02]  /*39790*/  IMAD R26, R18.reuse, 0xc1, RZ ;  /* 0x000000c1121a7824 */ /* 0x040fe400078e02ff */
[----:B------:R-:W-:Y:S01]  /*397a0*/  IMAD R10, R18, 0x184, RZ ;  /* 0x00000184120a7824 */ /* 0x000fe200078e02ff */
[----:B--2---:R0:W-:Y:S04]  /*397b0*/  STL.64 [R1+0xea8], R12 ;  /* 0x000ea80c01007387 */ /* 0x0041e80000100a00 */
[----:B0-----:R-:W2:Y:S01]  /*397c0*/  LDL.LU.64 R12, [R1+0x108] ;  /* 0x00010800010c7983 */ /* 0x001ea20000300a00 */
[----:B------:R-:W-:-:S03]  /*397d0*/  PRMT R6, R15, 0x7632, R6 ;  /* 0x000076320f067816 */ /* 0x000fc60000000006 */
[----:B----4-:R-:W-:Y:S04]  /*397e0*/  STG.E.U16 [R22.64], R15 ;  /* 0x0000000f16007986 */ /* 0x010fe8000c101504 */
[----:B-----5:R0:W-:Y:S02]  /*397f0*/  STG.E.U16 [R24.64], R6 ;  /* 0x0000000618007986 */ /* 0x0201e4000c101504 */
[----:B0-----:R-:W-:Y:S02]  /*39800*/  MOV R25, c[0x0][0x1c8] ;  /* 0x0000720000197a02 */ /* 0x001fe40000000f00 */
[----:B------:R-:W4:Y:S03]  /*39810*/  LDL.LU R24, [R1+0x8c] ;  /* 0x00008c0001187983 */ /* 0x000f260000300800 */
[----:B------:R-:W-:-:S05]  /*39820*/  IMAD R25, R25, 0xc0, RZ ;  /* 0x000000c019197824 */ /* 0x000fca00078e02ff */
[----:B------:R-:W-:Y:S01]  /*39830*/  LEA.HI.X.SX32 R15, R25, R3, 0x1, P0 ;  /* 0x00000003190f7211 */ /* 0x000fe200000f0eff */
[----:B------:R0:W-:Y:S04]  /*39840*/  STG.E.U16 [R8.64], R29 ;  /* 0x0000001d08007986 */ /* 0x0001e8000c101504 */
[----:B------:R1:W-:Y:S01]  /*39850*/  STL.64 [R1+0x2e8], R14 ;  /* 0x0002e80e01007387 */ /* 0x0003e20000100a00 */
[----:B------:R-:W-:Y:S02]  /*39860*/  PRMT R6, R29, 0x7632, R6 ;  /* 0x000076321d067816 */ /* 0x000fe40000000006 */
[----:B0-----:R-:W-:Y:S02]  /*39870*/  MOV R29, c[0x0][0x1c8] ;  /* 0x00007200001d7a02 */ /* 0x001fe40000000f00 */
[----:B-1----:R-:W-:-:S02]  /*39880*/  IADD3 R14, P0, R4, R2, RZ ;  /* 0x00000002040e7210 */ /* 0x002fc40007f1e0ff */
[----:B------:R-:W5:Y:S02]  /*39890*/  LDL.LU.64 R4, [R1+0xf8] ;  /* 0x0000f80001047983 */ /* 0x000f640000300a00 */
[----:B------:R-:W-:Y:S01]  /*398a0*/  LEA.HI.X.SX32 R15, R26, R3, 0x1, P0 ;  /* 0x000000031a0f7211 */ /* 0x000fe200000f0eff */
[----:B------:R-:W-:Y:S01]  /*398b0*/  IMAD R29, R29, 0xc2, RZ ;  /* 0x000000c21d1d7824 */ /* 0x000fe200078e02ff */
[----:B------:R-:W5:Y:S01]  /*398c0*/  LDL.LU R25, [R1+0x4c] ;  /* 0x00004c0001197983 */ /* 0x000f620000300800 */
[----:B------:R-:W-:-:S03]  /*398d0*/  IMAD R8, R18, 0x186, RZ ;  /* 0x0000018612087824 */ /* 0x000fc600078e02ff */
[----:B------:R0:W-:Y:S01]  /*398e0*/  STL.64 [R1+0x2e0], R14 ;  /* 0x0002e00e01007387 */ /* 0x0001e20000100a00 */
[----:B------:R-:W-:-:S03]  /*398f0*/  IMAD R26, R18, 0xc3, RZ ;  /* 0x000000c3121a7824 */ /* 0x000fc600078e02ff */
[----:B---3--:R1:W-:Y:S04]  /*39900*/  STG.E.U16 [R16.64], R6 ;  /* 0x0000000610007986 */ /* 0x0083e8000c101504 */
[----:B------:R-:W3:Y:S01]  /*39910*/  LDL.LU.64 R22, [R1+0xf0] ;  /* 0x0000f00001167983 */ /* 0x000ee20000300a00 */
[----:B0-----:R-:W-:-:S04]  /*39920*/  IADD3 R14, P0, R10, R2, RZ ;  /* 0x000000020a0e7210 */ /* 0x001fc80007f1e0ff */
[-C--:B------:R-:W-:Y:S02]  /*39930*/  LEA.HI.X.SX32 R15, R29, R3.reuse, 0x1, P0 ;  /* 0x000000031d0f7211 */ /* 0x080fe400000f0eff */
[----:B------:R-:W-:Y:S02]  /*39940*/  IADD3 R8, P0, R8, R2, RZ ;  /* 0x0000000208087210 */ /* 0x000fe40007f1e0ff */
[----:B-1----:R-:W-:Y:S01]  /*39950*/  PRMT R6, R27, 0x7632, R6 ;  /* 0x000076321b067816 */ /* 0x002fe20000000006 */
[----:B------:R0:W-:Y:S01]  /*39960*/  STL.64 [R1+0x2d8], R14 ;  /* 0x0002d80e01007387 */ /* 0x0001e20000100a00 */
[----:B------:R-:W-:-:S03]  /*39970*/  LEA.HI.X.SX32 R9, R26, R3, 0x1, P0 ;  /* 0x000000031a097211 */ /* 0x000fc600000f0eff */
[----:B------:R-:W-:Y:S04]  /*39980*/  STG.E.U16 [R20.64], R27 ;  /* 0x0000001b14007986 */ /* 0x000fe8000c101504 */
[----:B0-----:R-:W3:Y:S04]  /*39990*/  LDL.LU.64 R14, [R1+0xe8] ;  /* 0x0000e800010e7983 */ /* 0x001ee80000300a00 */
[----:B------:R-:W3:Y:S04]  /*399a0*/  LDL.LU R29, [R1+0x1c] ;  /* 0x00001c00011d7983 */ /* 0x000ee80000300800 */
[----:B------:R-:W3:Y:S04]  /*399b0*/  LDL.LU.64 R16, [R1+0xe0] ;  /* 0x0000e00001107983 */ /* 0x000ee80000300a00 */
[----:B------:R-:W-:Y:S04]  /*399c0*/  STL.64 [R1+0x2d0], R8 ;  /* 0x0002d00801007387 */ /* 0x000fe80000100a00 */
[----:B--2---:R0:W-:Y:S04]  /*399d0*/  STG.E.U16 [R12.64], R6 ;  /* 0x000000060c007986 */ /* 0x0041e8000c101504 */
[----:B0-----:R-:W2:Y:S01]  /*399e0*/  LDL.LU.64 R12, [R1+0xea8] ;  /* 0x000ea800010c7983 */ /* 0x001ea20000300a00 */
[----:B------:R-:W-:Y:S01]  /*399f0*/  MOV R21, c[0x0][0x1c8] ;  /* 0x0000720000157a02 */ /* 0x000fe20000000f00 */
[----:B------:R-:W-:-:S04]  /*39a00*/  IMAD R10, R18, 0x188, RZ ;  /* 0x00000188120a7824 */ /* 0x000fc800078e02ff */
[----:B------:R-:W-:Y:S01]  /*39a10*/  IMAD R21, R21, 0xc4, RZ ;  /* 0x000000c415157824 */ /* 0x000fe200078e02ff */
[----:B------:R-:W-:-:S04]  /*39a20*/  IADD3 R8, P0, R10, R2, RZ ;  /* 0x000000020a087210 */ /* 0x000fc80007f1e0ff */
[----:B------:R-:W-:-:S05]  /*39a30*/  LEA.HI.X.SX32 R9, R21, R3, 0x1, P0 ;  /* 0x0000000315097211 */ /* 0x000fca00000f0eff */
[----:B------:R0:W-:Y:S04]  /*39a40*/  STL.64 [R1+0x2c0], R8 ;  /* 0x0002c00801007387 */ /* 0x0001e80000100a00 */
[----:B0-----:R-:W3:Y:S01]  /*39a50*/  LDL.LU.64 R8, [R1+0xd8] ;  /* 0x0000d80001087983 */ /* 0x001ee20000300a00 */
[C---:B------:R-:W-:Y:S02]  /*39a60*/  IMAD R27, R18.reuse, 0x18a, RZ ;  /* 0x0000018a121b7824 */ /* 0x040fe400078e02ff */
[----:B------:R-:W-:-:S03]  /*39a70*/  IMAD R26, R18, 0xc5, RZ ;  /* 0x000000c5121a7824 */ /* 0x000fc600078e02ff */
[----:B------:R-:W-:Y:S01]  /*39a80*/  IADD3 R20, P0, R27, R2, RZ ;  /* 0x000000021b147210 */ /* 0x000fe20007f1e0ff */
[----:B------:R-:W-:Y:S01]  /*39a90*/  IMAD R10, R18, 0x18c, RZ ;  /* 0x0000018c120a7824 */ /* 0x000fe200078e02ff */
[----:B----4-:R-:W-:Y:S02]  /*39aa0*/  PRMT R6, R24, 0x7632, R6 ;  /* 0x0000763218067816 */ /* 0x010fe40000000006 */
[----:B------:R-:W-:Y:S01]  /*39ab0*/  LEA.HI.X.SX32 R21, R26, R3, 0x1, P0 ;  /* 0x000000031a157211 */ /* 0x000fe200000f0eff */
[C---:B------:R-:W-:Y:S02]  /*39ac0*/  IMAD R27, R18.reuse, 0x18e, RZ ;  /* 0x0000018e121b7824 */ /* 0x040fe400078e02ff */
[----:B------:R-:W-:Y:S01]  /*39ad0*/  IMAD R26, R18, 0xc7, RZ ;  /* 0x000000c7121a7824 */ /* 0x000fe200078e02ff */
[----:B--2---:R0:W-:Y:S04]  /*39ae0*/  STG.E.U16 [R12.64], R24 ;  /* 0x000000180c007986 */ /* 0x0041e8000c101504 */
[----:B0-----:R-:W2:Y:S01]  /*39af0*/  LDL.LU.64 R12, [R1+0xd0] ;  /* 0x0000d000010c7983 */ /* 0x001ea20000300a00 */
[----:B------:R-:W-:-:S03]  /*39b00*/  IMAD.MOV.U32 R24, RZ, RZ, c[0x0][0x1c8] ;  /* 0x00007200ff187624 */ /* 0x000fc600078e00ff */
[----:B------:R0:W-:Y:S01]  /*39b10*/  STL.64 [R1+0x2b0], R20 ;  /* 0x0002b01401007387 */ /* 0x0001e20000100a00 */
[----:B------:R-:W-:-:S03]  /*39b20*/  IMAD R24, R24, 0xc6, RZ ;  /* 0x000000c618187824 */ /* 0x000fc600078e02ff */
[----:B-----5:R1:W-:Y:S01]  /*39b30*/  STG.E.U16 [R4.64], R6 ;  /* 0x0000000604007986 */ /* 0x0203e2000c101504 */
[----:B0-----:R-:W-:-:S04]  /*39b40*/  IADD3 R20, P0, R10, R2, RZ ;  /* 0x000000020a147210 */ /* 0x001fc80007f1e0ff */
[----:B------:R-:W-:Y:S01]  /*39b50*/  LEA.HI.X.SX32 R21, R24, R3, 0x1, P0 ;  /* 0x0000000318157211 */ /* 0x000fe200000f0eff */
[----:B-1----:R-:W4:Y:S04]  /*39b60*/  LDL.LU.64 R4, [R1+0xea0] ;  /* 0x000ea00001047983 */ /* 0x002f280000300a00 */
[----:B------:R0:W-:Y:S01]  /*39b70*/  STL.64 [R1+0x2a0], R20 ;  /* 0x0002a01401007387 */ /* 0x0001e20000100a00 */
[----:B------:R-:W-:Y:S01]  /*39b80*/  IMAD R10, R18, 0x190, RZ ;  /* 0x00000190120a7824 */ /* 0x000fe200078e02ff */
[----:B------:R-:W-:Y:S02]  /*39b90*/  PRMT R6, R25, 0x7632, R6 ;  /* 0x0000763219067816 */ /* 0x000fe40000000006 */
[----:B---3--:R1:W-:Y:S01]  /*39ba0*/  STG.E.U16 [R22.64], R25 ;  /* 0x0000001916007986 */ /* 0x0083e2000c101504 */
[----:B0-----:R-:W-:-:S04]  /*39bb0*/  IADD3 R20, P0, R27, R2, RZ ;  /* 0x000000021b147210 */ /* 0x001fc80007f1e0ff */
[----:B------:R-:W-:Y:S01]  /*39bc0*/  LEA.HI.X.SX32 R21, R26, R3, 0x1, P0 ;  /* 0x000000031a157211 */ /* 0x000fe200000f0eff */
[----:B-1----:R-:W3:Y:S01]  /*39bd0*/  LDL.LU.64 R22, [R1+0xe98] ;  /* 0x000e980001167983 */ /* 0x002ee20000300a00 */
[----:B------:R-:W-:-:S03]  /*39be0*/  IMAD R28, R28, 0xc8, RZ ;  /* 0x000000c81c1c7824 */ /* 0x000fc600078e02ff */
[----:B------:R-:W5:Y:S04]  /*39bf0*/  LDL.LU.64 R24, [R1+0x80] ;  /* 0x0000800001187983 */ /* 0x000f680000300a00 */
[----:B------:R0:W-:Y:S01]  /*39c00*/  STL.64 [R1+0x298], R20 ;  /* 0x0002981401007387 */ /* 0x0001e20000100a00 */
[----:B------:R-:W-:-:S03]  /*39c10*/  IMAD R27, R18, 0x192, RZ ;  /* 0x00000192121b7824 */ /* 0x000fc600078e02ff */
[----:B------:R1:W-:Y:S01]  /*39c20*/  STG.E.U16 [R14.64], R6 ;  /* 0x000000060e007986 */ /* 0x0003e2000c101504 */
[----:B0-----:R-:W-:-:S04]  /*39c30*/  IADD3 R20, P0, R10, R2, RZ ;  /* 0x000000020a147210 */ /* 0x001fc80007f1e0ff */
[----:B------:R-:W-:Y:S01]  /*39c40*/  LEA.HI.X.SX32 R21, R28, R3, 0x1, P0 ;  /* 0x000000031c157211 */ /* 0x000fe200000f0eff */
[----:B-1----:R-:W3:Y:S01]  /*39c50*/  LDL.LU.64 R14, [R1+0xe90] ;  /* 0x000e9000010e7983 */ /* 0x002ee20000300a00 */
[----:B------:R-:W-:-:S03]  /*39c60*/  IMAD R26, R18, 0xc9, RZ ;  /* 0x000000c9121a7824 */ /* 0x000fc600078e02ff */
[----:B------:R0:W-:Y:S01]  /*39c70*/  STL.64 [R1+0x280], R20 ;  /* 0x0002801401007387 */ /* 0x0001e20000100a00 */
[----:B------:R-:W-:Y:S01]  /*39c80*/  IMAD R10, R18, 0x194, RZ ;  /* 0x00000194120a7824 */ /* 0x000fe200078e02ff */
[----:B------:R-:W-:Y:S02]  /*39c90*/  PRMT R6, R29, 0x7632, R6 ;  /* 0x000076321d067816 */ /* 0x000fe40000000006 */
[----:B------:R1:W-:Y:S01]  /*39ca0*/  STG.E.U16 [R16.64], R29 ;  /* 0x0000001d10007986 */ /* 0x0003e2000c101504 */
[----:B0-----:R-:W-:-:S04]  /*39cb0*/  IADD3 R20, P0, R27, R2, RZ ;  /* 0x000000021b147210 */ /* 0x001fc80007f1e0ff */
[----:B------:R-:W-:Y:S01]  /*39cc0*/  LEA.HI.X.SX32 R21, R26, R3, 0x1, P0 ;  /* 0x000000031a157211 */ /* 0x000fe200000f0eff */
[----:B-1----:R-:W3:Y:S01]  /*39cd0*/  LDL.LU.64 R16, [R1+0xe88] ;  /* 0x000e880001107983 */ /* 0x002ee20000300a00 */
[----:B------:R-:W-:-:S03]  /*39ce0*/  MOV R26, c[0x0][0x1c8] ;  /* 0x00007200001a7a02 */ /* 0x000fc60000000f00 */
[----:B------:R-:W3:Y:S04]  /*39cf0*/  LDL.LU.64 R28, [R1+0x40] ;  /* 0x00004000011c7983 */ /* 0x000ee80000300a00 */
[----:B------:R0:W-:Y:S01]  /*39d00*/  STL.64 [R1+0x278], R20 ;  /* 0x0002781401007387 */ /* 0x0001e20000100a00 */
[----:B------:R-:W-:-:S03]  /*39d10*/  IMAD R27, R18, 0x196, RZ ;  /* 0x00000196121b7824 */ /* 0x000fc600078e02ff */
[----:B------:R1:W-:Y:S01]  /*39d20*/  STG.E.U16 [R8.64], R6 ;  /* 0x0000000608007986 */ /* 0x0003e2000c101504 */
[----:B0-----:R-:W-:Y:S01]  /*39d30*/  IMAD R21, R26, 0xca, RZ ;  /* 0x000000ca1a157824 */ /* 0x001fe200078e02ff */
[----:B------:R-:W-:Y:S02]  /*39d40*/  IADD3 R20, P0, R10, R2, RZ ;  /* 0x000000020a147210 */ /* 0x000fe40007f1e0ff */
[----:B-1----:R-:W3:Y:S02]  /*39d50*/  LDL.LU.64 R8, [R1+0xe80] ;  /* 0x000e800001087983 */ /* 0x002ee40000300a00 */
[----:B------:R-:W-:Y:S01]  /*39d60*/  LEA.HI.X.SX32 R21, R21, R3, 0x1, P0 ;  /* 0x0000000315157211 */ /* 0x000fe200000f0eff */
[----:B------:R-:W-:-:S04]  /*39d70*/  IMAD R26, R18, 0xcb, RZ ;  /* 0x000000cb121a7824 */ /* 0x000fc800078e02ff */
[----:B------:R0:W-:Y:S01]  /*39d80*/  STL.64 [R1+0x268], R20 ;  /* 0x0002681401007387 */ /* 0x0001e20000100a00 */
[----:B------:R-:W-:Y:S01]  /*39d90*/  IMAD R10, R18, 0x198, RZ ;  /* 0x00000198120a7824 */ /* 0x000fe200078e02ff */
[----:B------:R-:W-:Y:S02]  /*39da0*/  PRMT R6, R11, 0x7632, R6 ;  /* 0x000076320b067816 */ /* 0x000fe40000000006 */
[----:B0-----:R-:W-:-:S04]  /*39db0*/  IADD3 R20, P0, R27, R2, RZ ;  /* 0x000000021b147210 */ /* 0x001fc80007f1e0ff */
[----:B------:R-:W-:Y:S01]  /*39dc0*/  LEA.HI.X.SX32 R21, R26, R3, 0x1, P0 ;  /* 0x000000031a157211 */ /* 0x000fe200000f0eff */
[----:B--2---:R0:W-:Y:S04]  /*39dd0*/  STG.E.U16 [R12.64], R11 ;  /* 0x0000000b0c007986 */ /* 0x0041e8000c101504 */
[----:B0-----:R-:W2:Y:S04]  /*39de0*/  LDL.LU.64 R12, [R1+0xe78] ;  /* 0x000e7800010c7983 */ /* 0x001ea80000300a00 */
[----:B------:R-:W5:Y:S04]  /*39df0*/  LDL.LU R26, [R1+0x7c] ;  /* 0x00007c00011a7983 */ /* 0x000f680000300800 */
[----:B------:R0:W-:Y:S02]  /*39e00*/  STL.64 [R1+0x260], R20 ;  /* 0x0002601401007387 */ /* 0x0001e40000100a00 */
[----:B0-----:R-:W-:-:S02]  /*39e10*/  IADD3 R20, P0, R10, R2, RZ ;  /* 0x000000020a147210 */ /* 0x001fc40007f1e0ff */
[----:B------:R-:W2:Y:S01]  /*39e20*/  LDL.LU.64 R10, [R1+0x90] ;  /* 0x00009000010a7983 */ /* 0x000ea20000300a00 */
[----:B------:R-:W-:-:S05]  /*39e30*/  MOV R21, c[0x0][0x1c8] ;  /* 0x0000720000157a02 */ /* 0x000fca0000000f00 */
[----:B------:R-:W-:Y:S02]  /*39e40*/  IMAD R21, R21, 0xcc, RZ ;  /* 0x000000cc15157824 */ /* 0x000fe400078e02ff */
[----:B------:R-:W-:-:S03]  /*39e50*/  IMAD R27, R18, 0x19a, RZ ;  /* 0x0000019a121b7824 */ /* 0x000fc600078e02ff */
[----:B------:R-:W-:-:S05]  /*39e60*/  LEA.HI.X.SX32 R21, R21, R3, 0x1, P0 ;  /* 0x0000000315157211 */ /* 0x000fca00000f0eff */
[----:B------:R0:W-:Y:S02]  /*39e70*/  STL.64 [R1+0x258], R20 ;  /* 0x0002581401007387 */ /* 0x0001e40000100a00 */
[----:B0-----:R-:W-:Y:S02]  /*39e80*/  IADD3 R20, P0, R27, R2, RZ ;  /* 0x000000021b147210 */ /* 0x001fe40007f1e0ff */
[----:B------:R-:W-:Y:S01]  /*39e90*/  MOV R27, c[0x0][0x1c8] ;  /* 0x00007200001b7a02 */ /* 0x000fe20000000f00 */
[----:B--2---:R0:W-:Y:S04]  /*39ea0*/  STG.E.U16 [R10.64], R6 ;  /* 0x000000060a007986 */ /* 0x0041e8000c101504 */
[----:B-----5:R1:W-:Y:S01]  /*39eb0*/  STG.E.U16 [R24.64], R26 ;  /* 0x0000001a18007986 */ /* 0x0203e2000c101504 */
[----:B0-----:R-:W-:-:S03]  /*39ec0*/  IMAD R11, R18, 0xcd, RZ ;  /* 0x000000cd120b7824 */ /* 0x001fc600078e02ff */
[----:B-1----:R-:W2:Y:S02]  /*39ed0*/  LDL.LU.64 R24, [R1+0xe70] ;  /* 0x000e700001187983 */ /* 0x002ea40000300a00 */
[----:B------:R-:W-:Y:S01]  /*39ee0*/  LEA.HI.X.SX32 R21, R11, R3, 0x1, P0 ;  /* 0x000000030b157211 */ /* 0x000fe200000f0eff */
[----:B------:R-:W-:-:S04]  /*39ef0*/  IMAD R10, R18, 0x19c, RZ ;  /* 0x0000019c120a7824 */ /* 0x000fc800078e02ff */
[----:B------:R0:W-:Y:S01]  /*39f00*/  STL.64 [R1+0x248], R20 ;  /* 0x0002481401007387 */ /* 0x0001e20000100a00 */
[----:B------:R-:W-:Y:S02]  /*39f10*/  PRMT R6, R26, 0x7632, R6 ;  /* 0x000076321a067816 */ /* 0x000fe40000000006 */
[----:B0-----:R-:W-:Y:S02]  /*39f20*/  MOV R21, c[0x0][0x1c8] ;  /* 0x0000720000157a02 */ /* 0x001fe40000000f00 */
[----:B------:R-:W-:Y:S02]  /*39f30*/  IADD3 R20, P0, R10, R2, RZ ;  /* 0x000000020a147210 */ /* 0x000fe40007f1e0ff */
[----:B------:R-:W5:Y:S01]  /*39f40*/  LDL.LU.64 R10, [R1+0x50] ;  /* 0x00005000010a7983 */ /* 0x000f620000300a00 */
[----:B------:R-:W-:Y:S02]  /*39f50*/  IMAD R21, R21, 0xce, RZ ;  /* 0x000000ce15157824 */ /* 0x000fe400078e02ff */
[----:B------:R-:W-:-:S03]  /*39f60*/  IMAD R26, R27, 0x19e, RZ ;  /* 0x0000019e1b1a7824 */ /* 0x000fc600078e02ff */
[----:B------:R-:W-:-:S05]  /*39f70*/  LEA.HI.X.SX32 R21, R21, R3, 0x1, P0 ;  /* 0x0000000315157211 */ /* 0x000fca00000f0eff */
[----:B------:R0:W-:Y:S02]  /*39f80*/  STL.64 [R1+0x238], R20 ;  /* 0x0002381401007387 */ /* 0x0001e40000100a00 */
[----:B0-----:R-:W-:Y:S02]  /*39f90*/  IADD3 R20, P0, R26, R2, RZ ;  /* 0x000000021a147210 */ /* 0x001fe40007f1e0ff */
[----:B------:R-:W3:Y:S04]  /*39fa0*/  LDL.LU R26, [R1+0x3c] ;  /* 0x00003c00011a7983 */ /* 0x000ee80000300800 */
[----:B-----5:R0:W-:Y:S02]  /*39fb0*/  STG.E.U16 [R10.64], R6 ;  /* 0x000000060a007986 */ /* 0x0201e4000c101504 */
[----:B0-----:R-:W-:-:S05]  /*39fc0*/  IMAD R11, R27, 0xcf, RZ ;  /* 0x000000cf1b0b7824 */ /* 0x001fca00078e02ff */
[----:B------:R-:W-:Y:S01]  /*39fd0*/  LEA.HI.X.SX32 R21, R11, R3, 0x1, P0 ;  /* 0x000000030b157211 */ /* 0x000fe200000f0eff */
[----:B------:R-:W-:Y:S01]  /*39fe0*/  IMAD R10, R27, 0x1a0, RZ ;  /* 0x000001a01b0a7824 */ /* 0x000fe200078e02ff */
[----:B---3--:R0:W-:Y:S01]  /*39ff0*/  STG.E.U16 [R28.64], R26 ;  /* 0x0000001a1c007986 */ /* 0x0081e2000c101504 */
[----:B------:R-:W-:-:S03]  /*3a000*/  PRMT R6, R26, 0x7632, R6 ;  /* 0x000076321a067816 */ /* 0x000fc60000000006 */
[----:B0-----:R-:W3:Y:S04]  /*3a010*/  LDL.LU.64 R28, [R1+0xe68] ;  /* 0x000e6800011c7983 */ /* 0x001ee80000300a00 */
[----:B------:R0:W-:Y:S01]  /*3a020*/  STL.64 [R1+0x230], R20 ;  /* 0x0002301401007387 */ /* 0x0001e20000100a00 */
[----:B------:R-:W-:Y:S02]  /*3a030*/  IMAD R26, R27, 0x1a2, RZ ;  /* 0x000001a21b1a7824 */ /* 0x000fe400078e02ff */
[----:B0-----:R-:W-:Y:S01]  /*3a040*/  IMAD.MOV.U32 R21, RZ, RZ, c[0x0][0x1c8] ;  /* 0x00007200ff157624 */ /* 0x001fe200078e00ff */
[----:B------:R-:W-:Y:S02]  /*3a050*/  IADD3 R20, P0, R10, R2, RZ ;  /* 0x000000020a147210 */ /* 0x000fe40007f1e0ff */
[----:B------:R-:W5:Y:S01]  /*3a060*/  LDL.LU.64 R10, [R1+0x10] ;  /* 0x00001000010a7983 */ /* 0x000f620000300a00 */
[----:B------:R-:W-:-:S05]  /*3a070*/  IMAD R21, R21, 0xd0, RZ ;  /* 0x000000d015157824 */ /* 0x000fca00078e02ff */
[----:B------:R-:W-:-:S05]  /*3a080*/  LEA.HI.X.SX32 R21, R21, R3, 0x1, P0 ;  /* 0x0000000315157211 */ /* 0x000fca00000f0eff */
[----:B------:R0:W-:Y:S02]  /*3a090*/  STL.64 [R1+0x220], R20 ;  /* 0x0002201401007387 */ /* 0x0001e40000100a00 */
[----:B0-----:R-:W-:Y:S02]  /*3a0a0*/  IADD3 R20, P0, R26, R2, RZ ;  /* 0x000000021a147210 */ /* 0x001fe40007f1e0ff */
[----:B------:R-:W3:Y:S01]  /*3a0b0*/  LDL.LU R26, [R1+0xc] ;  /* 0x00000c00011a7983 */ /* 0x000ee20000300800 */
[----:B------:R-:W-:-:S03]  /*3a0c0*/  IMAD R18, R18, 0xd2, RZ ;  /* 0x000000d212127824 */ /* 0x000fc600078e02ff */
[----:B-----5:R0:W-:Y:S02]  /*3a0d0*/  STG.E.U16 [R10.64], R6 ;  /* 0x000000060a007986 */ /* 0x0201e4000c101504 */
[C---:B0-----:R-:W-:Y:S02]  /*3a0e0*/  IMAD R11, R27.reuse, 0xd1, RZ ;  /* 0x000000d11b0b7824 */ /* 0x041fe400078e02ff */
[----:B------:R-:W-:-:S03]  /*3a0f0*/  IMAD R10, R27, 0x1a4, RZ ;  /* 0x000001a41b0a7824 */ /* 0x000fc600078e02ff */
[----:B------:R-:W-:-:S05]  /*3a100*/  LEA.HI.X.SX32 R21, R11, R3, 0x1, P0 ;  /* 0x000000030b157211 */ /* 0x000fca00000f0eff */
[----:B------:R0:W-:Y:S04]  /*3a110*/  STL.64 [R1+0x218], R20 ;  /* 0x0002181401007387 */ /* 0x0001e80000100a00 */
[----:B---3--:R1:W-:Y:S01]  /*3a120*/  STG.E.U16 [R28.64], R26 ;  /* 0x0000001a1c007986 */ /* 0x0083e2000c101504 */
[----:B------:R-:W-:Y:S02]  /*3a130*/  PRMT R6, R26, 0x7632, R6 ;  /* 0x000076321a067816 */ /* 0x000fe40000000006 */
[----:B0-----:R-:W-:Y:S02]  /*3a140*/  IADD3 R20, P0, R10, R2, RZ ;  /* 0x000000020a147210 */ /* 0x001fe40007f1e0ff */
[----:B-1----:R-:W-:Y:S02]  /*3a150*/  MOV R29, c[0x0][0x1c8] ;  /* 0x00007200001d7a02 */ /* 0x002fe40000000f00 */
[----:B------:R-:W-:-:S03]  /*3a160*/  LEA.HI.X.SX32 R21, R18, R3, 0x1, P0 ;  /* 0x0000000312157211 */ /* 0x000fc600000f0eff */
[----:B------:R-:W-:Y:S01]  /*3a170*/  IMAD R26, R29, 0x1a6, RZ ;  /* 0x000001a61d1a7824 */ /* 0x000fe200078e02ff */
[----:B--2---:R0:W-:Y:S04]  /*3a180*/  STG.E.U16 [R24.64], R6 ;  /* 0x0000000618007986 */ /* 0x0041e8000c101504 */
[----:B------:R-:W-:Y:S01]  /*3a190*/  IADD3 R18, P0, R26, R2, RZ ;  /* 0x000000021a127210 */ /* 0x000fe20007f1e0ff */
[----:B0-----:R-:W2:Y:S04]  /*3a1a0*/  LDL.LU R24, [R1+0x6c] ;  /* 0x00006c0001187983 */ /* 0x001ea80000300800 */
[----:B------:R-:W3:Y:S01]  /*3a1b0*/  LDL.LU R25, [R1+0xac] ;  /* 0x0000ac0001197983 */ /* 0x000ee20000300800 */
[----:B------:R-:W-:-:S03]  /*3a1c0*/  MOV R26, R18 ;  /* 0x00000012001a7202 */ /* 0x000fc60000000f00 */
[----:B------:R0:W-:Y:S04]  /*3a1d0*/  STL.64 [R1+0x208], R20 ;  /* 0x0002081401007387 */ /* 0x0001e80000100a00 */
[----:B0-----:R-:W5:Y:S04]  /*3a1e0*/  LDL.LU.64 R20, [R1+0xe60] ;  /* 0x000e600001147983 */ /* 0x001f680000300a00 */
[----:B------:R0:W-:Y:S04]  /*3a1f0*/  STL [R1+0xe50], R27 ;  /* 0x000e501b01007387 */ /* 0x0001e80000100800 */
[----:B------:R1:W-:Y:S01]  /*3a200*/  STL [R1+0x1f8], R18 ;  /* 0x0001f81201007387 */ /* 0x0003e20000100800 */
[----:B0-----:R-:W-:-:S03]  /*3a210*/  MOV R27, R19 ;  /* 0x00000013001b7202 */ /* 0x001fc60000000f00 */
[----:B-1----:R-:W2:Y:S01]  /*3a220*/  LDL.LU.64 R18, [R1+0xe58] ;  /* 0x000e580001127983 */ /* 0x002ea20000300a00 */
[----:B------:R-:W-:Y:S01]  /*3a230*/  PRMT R6, R7, 0x7632, R6 ;  /* 0x0000763207067816 */ /* 0x000fe20000000006 */
[C---:B------:R-:W-:Y:S02]  /*3a240*/  IMAD R11, R29.reuse, 0xd3, RZ ;  /* 0x000000d31d0b7824 */ /* 0x040fe400078e02ff */
[----:B------:R-:W-:Y:S01]  /*3a250*/  IMAD R10, R29, 0x1a8, RZ ;  /* 0x000001a81d0a7824 */ /* 0x000fe200078e02ff */
[----:B-----5:R-:W-:Y:S04]  /*3a260*/  STG.E.U16 [R20.64], R7 ;  /* 0x0000000714007986 */ /* 0x020fe8000c101504 */
[----:B--2---:R0:W-:Y:S04]  /*3a270*/  STG.E.U16 [R18.64], R6 ;  /* 0x0000000612007986 */ /* 0x0041e8000c101504 */
[----:B------:R1:W-:Y:S01]  /*3a280*/  STG.E.U16 [R12.64], R24 ;  /* 0x000000180c007986 */ /* 0x0003e2000c101504 */
[----:B0-----:R-:W-:-:S03]  /*3a290*/  PRMT R6, R24, 0x7632, R6 ;  /* 0x0000763218067816 */ /* 0x001fc60000000006 */
[----:B-1----:R-:W0:Y:S01]  /*3a2a0*/  S2R R24, SR_TID.X ;  /* 0x0000000000187919 */ /* 0x002e220000002100 */
[----:B------:R-:W-:Y:S02]  /*3a2b0*/  MOV R20, R26 ;  /* 0x0000001a00147202 */ /* 0x000fe40000000f00 */
[----:B------:R-:W-:Y:S01]  /*3a2c0*/  MOV R26, c[0x0][0x1c8] ;  /* 0x00007200001a7a02 */ /* 0x000fe20000000f00 */
[----:B------:R-:W-:Y:S01]  /*3a2d0*/  IMAD.MOV.U32 R21, RZ, RZ, R27 ;  /* 0x000000ffff157224 */ /* 0x000fe200078e001b */
[----:B------:R-:W-:Y:S01]  /*3a2e0*/  LEA.HI.X.SX32 R21, R11, R3, 0x1, P0 ;  /* 0x000000030b157211 */ /* 0x000fe200000f0eff */
[----:B---3--:R-:W-:Y:S01]  /*3a2f0*/  STL [R1+0xe54], R25 ;  /* 0x000e541901007387 */ /* 0x008fe20000100800 */
[----:B------:R-:W-:Y:S01]  /*3a300*/  IADD3 R20, P0, R10, R2, RZ ;  /* 0x000000020a147210 */ /* 0x000fe20007f1e0ff */
[----:B------:R-:W-:Y:S02]  /*3a310*/  IMAD R26, R26, 0xd4, RZ ;  /* 0x000000d41a1a7824 */ /* 0x000fe400078e02ff */
[C---:B------:R-:W-:Y:S01]  /*3a320*/  IMAD R7, R29.reuse, 0x1aa, RZ ;  /* 0x000001aa1d077824 */ /* 0x040fe200078e02ff */
[----:B------:R-:W2:Y:S01]  /*3a330*/  LDL.LU R28, [R1+0xbc] ;  /* 0x0000bc00011c7983 */ /* 0x000ea20000300800 */
[----:B------:R-:W-:-:S03]  /*3a340*/  IMAD R11, R29, 0xd5, RZ ;  /* 0x000000d51d0b7824 */ /* 0x000fc600078e02ff */
[----:B------:R1:W-:Y:S01]  /*3a350*/  STL [R1+0x1fc], R21 ;  /* 0x0001fc1501007387 */ /* 0x0003e20000100800 */
[----:B------:R-:W-:Y:S01]  /*3a360*/  IMAD R10, R29, 0x1ac, RZ ;  /* 0x000001ac1d0a7824 */ /* 0x000fe200078e02ff */
[C---:B0-----:R-:W-:Y:S02]  /*3a370*/  LOP3.LUT R27, R24.reuse, 0x7f, RZ, 0xc0, !PT ;  /* 0x0000007f181b7812 */ /* 0x041fe400078ec0ff */
[----:B------:R-:W-:Y:S02]  /*3a380*/  SHF.L.U32 R24, R24, 0xc, RZ ;  /* 0x0000000c18187819 */ /* 0x000fe400000006ff */
[----:B-1----:R-:W-:Y:S02]  /*3a390*/  LEA.HI.X.SX32 R21, R26, R3, 0x1, P0 ;  /* 0x000000031a157211 */ /* 0x002fe400000f0eff */
[----:B------:R-:W-:Y:S02]  /*3a3a0*/  MOV R26, c[0x0][0x1c8] ;  /* 0x00007200001a7a02 */ /* 0x000fe40000000f00 */
[----:B------:R-:W-:-:S02]  /*3a3b0*/  IADD3 R18, P0, R7, R2, RZ ;  /* 0x0000000207127210 */ /* 0x000fc40007f1e0ff */
[----:B------:R-:W-:Y:S01]  /*3a3c0*/  LOP3.LUT R24, R24, 0x6000, RZ, 0xc0, !PT ;  /* 0x0000600018187812 */ /* 0x000fe200078ec0ff */
[----:B------:R-:W-:Y:S01]  /*3a3d0*/  IMAD R26, R26, 0xd6, RZ ;  /* 0x000000d61a1a7824 */ /* 0x000fe200078e02ff */
[----:B------:R-:W-:Y:S02]  /*3a3e0*/  LEA.HI.X.SX32 R19, R11, R3, 0x1, P0 ;  /* 0x000000030b137211 */ /* 0x000fe400000f0eff */
[----:B------:R-:W-:Y:S02]  /*3a3f0*/  LEA R24, R27, R24, 0x4 ;  /* 0x000000181b187211 */ /* 0x000fe400078e20ff */
[----:B------:R-:W-:-:S04]  /*3a400*/  IADD3 R12, P0, R10, R2, RZ ;  /* 0x000000020a0c7210 */ /* 0x000fc80007f1e0ff */
[----:B------:R-:W-:Y:S02]  /*3a410*/  LEA.HI.X.SX32 R13, R26, R3, 0x1, P0 ;  /* 0x000000031a0d7211 */ /* 0x000fe400000f0eff */
[----:B------:R-:W0:Y:S04]  /*3a420*/  LDS.128 R24, [R24] ;  /* 0x0000000018187984 */ /* 0x000e280000000c00 */
[----:B------:R-:W-:Y:S04]  /*3a430*/  STL.64 [R1+0x1f0], R20 ;  /* 0x0001f01401007387 */ /* 0x000fe80000100a00 */
[----:B------:R-:W-:Y:S04]  /*3a440*/  STL.64 [R1+0x1e8], R18 ;  /* 0x0001e81201007387 */ /* 0x000fe80000100a00 */
[----:B0-----:R0:W-:Y:S04]  /*3a450*/  STL [R1+0x94], R25 ;  /* 0x0000941901007387 */ /* 0x0011e80000100800 */
[----:B------:R1:W-:Y:S04]  /*3a460*/  STL.64 [R1+0x1e0], R12 ;  /* 0x0001e00c01007387 */ /* 0x0003e80000100a00 */
[----:B------:R-:W-:Y:S04]  /*3a470*/  STL.64 [R1+0x98], R26 ;  /* 0x0000981a01007387 */ /* 0x000fe80000100a00 */
[----:B0-----:R-:W3:Y:S04]  /*3a480*/  LDL.LU R25, [R1+0xe54] ;  /* 0x000e540001197983 */ /* 0x001ee80000300800 */
[----:B------:R0:W-:Y:S01]  /*3a490*/  STG.E.U16 [R8.64], R6 ;  /* 0x0000000608007986 */ /* 0x0001e2000c101504 */
[----:B------:R-:W-:-:S02]  /*3a4a0*/  IMAD R7, R29, 0x1ae, RZ ;  /* 0x000001ae1d077824 */ /* 0x000fc400078e02ff */
[----:B-1----:R-:W-:Y:S01]  /*3a4b0*/  IMAD.MOV.U32 R12, RZ, RZ, R24 ;  /* 0x000000ffff0c7224 */ /* 0x002fe200078e0018 */
[----:B------:R-:W-:Y:S02]  /*3a4c0*/  MOV R24, c[0x0][0x1c8] ;  /* 0x0000720000187a02 */ /* 0x000fe40000000f00 */
[-C--:B------:R-:W-:Y:S01]  /*3a4d0*/  IADD3 R10, P0, R7, R2.reuse, RZ ;  /* 0x00000002070a7210 */ /* 0x080fe20007f1e0ff */
[C---:B0-----:R-:W-:Y:S02]  /*3a4e0*/  IMAD R9, R29.reuse, 0xd7, RZ ;  /* 0x000000d71d097824 */ /* 0x041fe400078e02ff */
[----:B------:R-:W-:Y:S02]  /*3a4f0*/  IMAD R8, R29, 0x1b0, RZ ;  /* 0x000001b01d087824 */ /* 0x000fe400078e02ff */
[----:B------:R-:W-:Y:S01]  /*3a500*/  IMAD R24, R24, 0xd8, RZ ;  /* 0x000000d818187824 */ /* 0x000fe200078e02ff */
[----:B------:R-:W-:Y:S02]  /*3a510*/  LEA.HI.X.SX32 R11, R9, R3, 0x1, P0 ;  /* 0x00000003090b7211 */ /* 0x000fe400000f0eff */
[----:B------:R-:W-:-:S04]  /*3a520*/  IADD3 R18, P0, R8, R2, RZ ;  /* 0x0000000208127210 */ /* 0x000fc80007f1e0ff */
[----:B------:R-:W-:Y:S02]  /*3a530*/  LEA.HI.X.SX32 R19, R24, R3, 0x1, P0 ;  /* 0x0000000318137211 */ /* 0x000fe400000f0eff */
[----:B---3--:R-:W-:Y:S01]  /*3a540*/  PRMT R6, R25, 0x7632, R6 ;  /* 0x0000763219067816 */ /* 0x008fe20000000006 */
[----:B------:R0:W-:Y:S04]  /*3a550*/  STG.E.U16 [R16.64], R25 ;  /* 0x0000001910007986 */ /* 0x0001e8000c101504 */
[----:B0-----:R-:W0:Y:S04]  /*3a560*/  S2R R25, SR_TID.X ;  /* 0x0000000000197919 */ /* 0x001e280000002100 */
[----:B------:R-:W3:Y:S01]  /*3a570*/  LDL.LU.64 R16, [R1+0x20] ;  /* 0x0000200001107983 */ /* 0x000ee20000300a00 */
[----:B0-----:R-:W-:-:S02]  /*3a580*/  LOP3.LUT R26, R25, 0x7f, RZ, 0xc0, !PT ;  /* 0x0000007f191a7812 */ /* 0x001fc400078ec0ff */
[----:B------:R-:W-:-:S04]  /*3a590*/  SHF.L.U32 R25, R25, 0xc, RZ ;  /* 0x0000000c19197819 */ /* 0x000fc800000006ff */
[----:B------:R-:W-:-:S04]  /*3a5a0*/  LOP3.LUT R25, R25, 0x6000, RZ, 0xc0, !PT ;  /* 0x0000600019197812 */ /* 0x000fc800078ec0ff */
[----:B------:R-:W-:-:S04]  /*3a5b0*/  LEA R25, R26, R25, 0x4 ;  /* 0x000000191a197211 */ /* 0x000fc800078e20ff */
[----:B------:R-:W-:-:S06]  /*3a5c0*/  LOP3.LUT R25, R25, 0x20, RZ, 0x3c, !PT ;  /* 0x0000002019197812 */ /* 0x000fcc00078e3cff */
[----:B------:R-:W0:Y:S04]  /*3a5d0*/  LDS.128 R24, [R25] ;  /* 0x0000000019187984 */ /* 0x000e280000000c00 */
[----:B------:R1:W-:Y:S04]  /*3a5e0*/  STL.64 [R1+0x1d8], R10 ;  /* 0x0001d80a01007387 */ /* 0x0003e80000100a00 */
[----:B-1----:R-:W5:Y:S04]  /*3a5f0*/  LDL.LU.64 R10, [R1] ;  /* 0x00000000010a7983 */ /* 0x002f680000300a00 */
[----:B0-----:R-:W-:Y:S04]  /*3a600*/  STL [R1+0x54], R25 ;  /* 0x0000541901007387 */ /* 0x001fe80000100800 */
[----:B------:R-:W-:Y:S04]  /*3a610*/  STL.64 [R1+0x1c8], R18 ;  /* 0x0001c81201007387 */ /* 0x000fe80000100a00 */
[----:B------:R0:W-:Y:S04]  /*3a620*/  STL.64 [R1+0x58], R26 ;  /* 0x0000581a01007387 */ /* 0x0001e80000100a00 */
[----:B0-----:R-:W3:Y:S04]  /*3a630*/  LDL.LU R27, [R1+0xe50] ;  /* 0x000e5000011b7983 */ /* 0x001ee80000300800 */
[----:B------:R-:W3:Y:S04]  /*3a640*/  LDL.LU.64 R18, [R1+0x60] ;  /* 0x0000600001127983 */ /* 0x000ee80000300a00 */
[----:B------:R-:W0:Y:S04]  /*3a650*/  S2R R21, SR_TID.X ;  /* 0x0000000000157919 */ /* 0x000e280000002100 */
[----:B------:R1:W-:Y:S04]  /*3a660*/  STG.E.U16 [R14.64], R6 ;  /* 0x000000060e007986 */ /* 0x0003e8000c101504 */
[----:B--2---:R0:W-:Y:S01]  /*3a670*/  STG.E.U16 [R22.64], R28 ;  /* 0x0000001c16007986 */ /* 0x0041e2000c101504 */
[----:B-1----:R-:W-:-:S02]  /*3a680*/  PRMT R6, R28, 0x7632, R6 ;  /* 0x000076321c067816 */ /* 0x002fc40000000006 */
[C---:B0-----:R-:W-:Y:S02]  /*3a690*/  SHF.L.U32 R28, R21.reuse, 0xc, RZ ;  /* 0x0000000c151c7819 */ /* 0x041fe400000006ff */
[----:B------:R-:W-:Y:S02]  /*3a6a0*/  LOP3.LUT R13, R21, 0x7f, RZ, 0xc0, !PT ;  /* 0x0000007f150d7812 */ /* 0x000fe400078ec0ff */
[----:B------:R-:W-:-:S04]  /*3a6b0*/  LOP3.LUT R28, R28, 0x6000, RZ, 0xc0, !PT ;  /* 0x000060001c1c7812 */ /* 0x000fc800078ec0ff */
[----:B------:R-:W-:-:S04]  /*3a6c0*/  LEA R28, R13, R28, 0x4 ;  /* 0x0000001c0d1c7211 */ /* 0x000fc800078e20ff */
[----:B------:R-:W-:Y:S01]  /*3a6d0*/  LOP3.LUT R28, R28, 0x40, RZ, 0x3c, !PT ;  /* 0x000000401c1c7812 */ /* 0x000fe200078e3cff */
[C---:B------:R-:W-:Y:S02]  /*3a6e0*/  IMAD R7, R29.reuse, 0x1b2, RZ ;  /* 0x000001b21d077824 */ /* 0x040fe400078e02ff */
[----:B------:R-:W-:-:S03]  /*3a6f0*/  IMAD R9, R29, 0xd9, RZ ;  /* 0x000000d91d097824 */ /* 0x000fc600078e02ff */
[----:B------:R-:W-:Y:S01]  /*3a700*/  IADD3 R14, P0, R7, R2, RZ ;  /* 0x00000002070e7210 */ /* 0x000fe20007f1e0ff */
[----:B------:R-:W-:Y:S02]  /*3a710*/  IMAD R8, R29, 0x1b4, RZ ;  /* 0x000001b41d087824 */ /* 0x000fe400078e02ff */
[----:B------:R-:W-:Y:S01]  /*3a720*/  IMAD.MOV.U32 R20, RZ, RZ, c[0x0][0x1c8] ;  /* 0x00007200ff147624 */ /* 0x000fe200078e00ff */
[----:B------:R-:W-:-:S03]  /*3a730*/  LEA.HI.X.SX32 R15, R9, R3, 0x1, P0 ;  /* 0x00000003090f7211 */ /* 0x000fc600000f0eff */
[----:B------:R-:W-:Y:S01]  /*3a740*/  IMAD R20, R20, 0xda, RZ ;  /* 0x000000da14147824 */ /* 0x000fe200078e02ff */
[----:B------:R-:W-:Y:S01]  /*3a750*/  MOV R26, R24 ;  /* 0x00000018001a7202 */ /* 0x000fe20000000f00 */
[----:B---3--:R-:W-:Y:S04]  /*3a760*/  STL.64 [R1+0xe48], R18 ;  /* 0x000e481201007387 */ /* 0x008fe80000100a00 */
[----:B------:R-:W-:Y:S04]  /*3a770*/  STL.64 [R1+0xe40], R16 ;  /* 0x000e401001007387 */ /* 0x000fe80000100a00 */
[----:B------:R-:W0:Y:S04]  /*3a780*/  LDS.128 R16, [R28] ;  /* 0x000000001c107984 */ /* 0x000e280000000c00 */
[----:B------:R1:W-:Y:S04]  /*3a790*/  STL.64 [R1+0x1c0], R14 ;  /* 0x0001c00e01007387 */ /* 0x0003e80000100a00 */
[----:B------:R-:W2:Y:S01]  /*3a7a0*/  LDL.LU.64 R24, [R1+0x30] ;  /* 0x0000300001187983 */ /* 0x000ea20000300a00 */
[----:B-1----:R-:W-:-:S04]  /*3a7b0*/  IADD3 R14, P0, R8, R2, RZ ;  /* 0x00000002080e7210 */ /* 0x002fc80007f1e0ff */
[----:B------:R-:W-:-:S05]  /*3a7c0*/  LEA.HI.X.SX32 R15, R20, R3, 0x1, P0 ;  /* 0x00000003140f7211 */ /* 0x000fca00000f0eff */
[----:B------:R-:W-:Y:S04]  /*3a7d0*/  STL.64 [R1+0x1b8], R14 ;  /* 0x0001b80e01007387 */ /* 0x000fe80000100a00 */
[----:B0-----:R-:W-:Y:S01]  /*3a7e0*/  STL [R1+0x14], R17 ;  /* 0x0000141101007387 */ /* 0x001fe20000100800 */
[----:B------:R-:W-:-:S03]  /*3a7f0*/  MOV R22, R16 ;  /* 0x0000001000167202 */ /* 0x000fc60000000f00 */
[----:B------:R0:W-:Y:S04]  /*3a800*/  STL.64 [R1+0x18], R18 ;  /* 0x0000181201007387 */ /* 0x0001e80000100a00 */
[----:B0-----:R-:W3:Y:S04]  /*3a810*/  LDL.LU.64 R18, [R1+0xe48] ;  /* 0x000e480001127983 */ /* 0x001ee80000300a00 */
[----:B------:R-:W2:Y:S01]  /*3a820*/  LDL.LU.64 R16, [R1+0xe40] ;  /* 0x000e400001107983 */ /* 0x000ea20000300a00 */
[----:B------:R-:W-:Y:S02]  /*3a830*/  IMAD R7, R29, 0x1b6, RZ ;  /* 0x000001b61d077824 */ /* 0x000fe400078e02ff */
[----:B------:R-:W-:Y:S01]  /*3a840*/  IMAD.SHL.U32 R21, R21, 0x1000, RZ ;  /* 0x0000100015157824 */ /* 0x000fe200078e00ff */
[----:B----4-:R0:W-:Y:S01]  /*3a850*/  STG.E.U16 [R4.64], R6 ;  /* 0x0000000604007986 */ /* 0x0101e2000c101504 */
[----:B------:R-:W-:Y:S01]  /*3a860*/  IMAD R8, R29, 0xdb, RZ ;  /* 0x000000db1d087824 */ /* 0x000fe200078e02ff */
[----:B------:R-:W-:-:S02]  /*3a870*/  MOV R20, c[0x0][0x1c8] ;  /* 0x0000720000147a02 */ /* 0x000fc40000000f00 */
[----:B------:R-:W-:Y:S02]  /*3a880*/  IADD3 R14, P0, R7, R2, RZ ;  /* 0x00000002070e7210 */ /* 0x000fe40007f1e0ff */
[----:B------:R-:W-:Y:S01]  /*3a890*/  LOP3.LUT R21, R21, 0x6000, RZ, 0xc0, !PT ;  /* 0x0000600015157812 */ /* 0x000fe200078ec0ff */
[----:B------:R-:W-:Y:S01]  /*3a8a0*/  IMAD R20, R20, 0xdc, RZ ;  /* 0x000000dc14147824 */ /* 0x000fe200078e02ff */
[----:B------:R-:W-:Y:S01]  /*3a8b0*/  LEA.HI.X.SX32 R15, R8, R3, 0x1, P0 ;  /* 0x00000003080f7211 */ /* 0x000fe200000f0eff */
[----:B0-----:R-:W-:Y:S01]  /*3a8c0*/  IMAD R6, R29, 0x1b8, RZ ;  /* 0x000001b81d067824 */ /* 0x001fe200078e02ff */
[----:B------:R-:W-:-:S04]  /*3a8d0*/  LEA R21, R13, R21, 0x4 ;  /* 0x000000150d157211 */ /* 0x000fc800078e20ff */
[-C--:B------:R-:W-:Y:S01]  /*3a8e0*/  IADD3 R6, P0, R6, R2.reuse, RZ ;  /* 0x0000000206067210 */ /* 0x080fe20007f1e0ff */
[----:B------:R-:W-:Y:S01]  /*3a8f0*/  IMAD R5, R29, 0x1ba, RZ ;  /* 0x000001ba1d057824 */ /* 0x000fe200078e02ff */
[----:B------:R-:W-:Y:S02]  /*3a900*/  PRMT R4, R0, 0x7632, R4 ;  /* 0x0000763200047816 */ /* 0x000fe40000000004 */
[----:B------:R-:W-:Y:S02]  /*3a910*/  LEA.HI.X.SX32 R7, R20, R3, 0x1, P0 ;  /* 0x0000000314077211 */ /* 0x000fe400000f0eff */
[----:B------:R-:W-:Y:S02]  /*3a920*/  LOP3.LUT R21, R21, 0x60, RZ, 0x3c, !PT ;  /* 0x0000006015157812 */ /* 0x000fe400078e3cff */
[----:B------:R-:W-:Y:S01]  /*3a930*/  PRMT R8, R12, 0x7632, R8 ;  /* 0x000076320c087816 */ /* 0x000fe20000000008 */
[----:B--2---:R0:W-:Y:S04]  /*3a940*/  STG.E.U16 [R16.64], R0 ;  /* 0x0000000010007986 */ /* 0x0041e8000c101504 */
[----:B-----5:R-:W-:Y:S04]  /*3a950*/  STG.E.U16 [R10.64], R4 ;  /* 0x000000040a007986 */ /* 0x020fe8000c101504 */
[----:B0-----:R-:W2:Y:S01]  /*3a960*/  LDL.LU R0, [R1+0xe38] ;  /* 0x000e380001007983 */ /* 0x001ea20000300800 */
[----:B------:R-:W-:-:S03]  /*3a970*/  IADD3 R16, P0, R5, R2, RZ ;  /* 0x0000000205107210 */ /* 0x000fc60007f1e0ff */
[----:B------:R0:W-:Y:S04]  /*3a980*/  STL.64 [R1+0x1b0], R14 ;  /* 0x0001b00e01007387 */ /* 0x0001e80000100a00 */
[----:B0-----:R-:W4:Y:S04]  /*3a990*/  LDL.LU.64 R14, [R1+0xa0] ;  /* 0x0000a000010e7983 */ /* 0x001f280000300a00 */
[----:B------:R-:W-:Y:S04]  /*3a9a0*/  STL.64 [R1+0x1a8], R6 ;  /* 0x0001a80601007387 */ /* 0x000fe80000100a00 */
[----:B------:R-:W0:Y:S01]  /*3a9b0*/  LDS.128 R4, [R21] ;  /* 0x0000000015047984 */ /* 0x000e220000000c00 */
[----:B------:R-:W-:-:S03]  /*3a9c0*/  IMAD R11, R29, 0xdd, RZ ;  /* 0x000000dd1d0b7824 */ /* 0x000fc600078e02ff */
[----:B------:R1:W-:Y:S02]  /*3a9d0*/  STL [R1+0xe24], R22 ;  /* 0x000e241601007387 */ /* 0x0003e40000100800 */
[----:B------:R-:W-:Y:S02]  /*3a9e0*/  LEA.HI.X.SX32 R17, R11, R3, 0x1, P0 ;  /* 0x000000030b117211 */ /* 0x000fe400000f0eff */
[----:B---3--:R-:W-:Y:S04]  /*3a9f0*/  STG.E.U16 [R18.64], R12 ;  /* 0x0000000c12007986 */ /* 0x008fe8000c101504 */
[----:B-1----:R-:W3:Y:S04]  /*3aa00*/  LDL.LU.64 R22, [R1+0x70] ;  /* 0x0000700001167983 */ /* 0x002ee80000300a00 */
[----:B------:R-:W-:Y:S04]  /*3aa10*/  STL [R1+0xe20], R21 ;  /* 0x000e201501007387 */ /* 0x000fe80000100800 */
[----:B------:R1:W-:Y:S04]  /*3aa20*/  STG.E.U16 [R24.64], R8 ;  /* 0x0000000818007986 */ /* 0x0003e8000c101504 */
[----:B0-----:R0:W-:Y:S04]  /*3aa30*/  STL [R1+0xda8], R5 ;  /* 0x000da80501007387 */ /* 0x0011e80000100800 */
[----:B------:R-:W-:Y:S04]  /*3aa40*/  STL [R1+0xd08], R7 ;  /* 0x000d080701007387 */ /* 0x000fe80000100800 */
[----:B------:R5:W-:Y:S04]  /*3aa50*/  STL.64 [R1+0x188], R16 ;  /* 0x0001881001007387 */ /* 0x000be80000100a00 */
[----:B-1----:R-:W2:Y:S04]  /*3aa60*/  LDL.LU.64 R24, [R1+0x200] ;  /* 0x0002000001187983 */ /* 0x002ea80000300a00 */
[----:B------:R-:W0:Y:S04]  /*3aa70*/  S2R R12, SR_TID.X ;  /* 0x00000000000c7919 */ /* 0x000e280000002100 */
[----:B------:R-:W-:Y:S01]  /*3aa80*/  STL.64 [R1+0xe30], R26 ;  /* 0x000e301a01007387 */ /* 0x000fe20000100a00 */
[----:B0-----:R-:W-:-:S04]  /*3aa90*/  SHF.L.U32 R5, R12, 0xc, RZ ;  /* 0x0000000c0c057819 */ /* 0x001fc800000006ff */
[----:B------:R-:W-:-:S04]  /*3aaa0*/  LOP3.LUT R5, R5, 0x6000, RZ, 0xc0, !PT ;  /* 0x0000600005057812 */ /* 0x000fc800078ec0ff */
[----:B------:R-:W-:Y:S01]  /*3aab0*/  LEA R5, R13, R5, 0x4 ;  /* 0x000000050d057211 */ /* 0x000fe200078e20ff */
[----:B------:R-:W-:Y:S01]  /*3aac0*/  IMAD R10, R29, 0x1bc, RZ ;  /* 0x000001bc1d0a7824 */ /* 0x000fe200078e02ff */
[----:B------:R-:W-:-:S04]  /*3aad0*/  MOV R20, c[0x0][0x1c8] ;  /* 0x0000720000147a02 */ /* 0x000fc80000000f00 */
[----:B-----5:R-:W-:Y:S01]  /*3aae0*/  IADD3 R16, P0, R10, R2, RZ ;  /* 0x000000020a107210 */ /* 0x020fe20007f1e0ff */
[----:B------:R-:W-:-:S05]  /*3aaf0*/  IMAD R20, R20, 0xde, RZ ;  /* 0x000000de14147824 */ /* 0x000fca00078e02ff */
[----:B------:R-:W-:Y:S01]  /*3ab00*/  LEA.HI.X.SX32 R17, R20, R3, 0x1, P0 ;  /* 0x0000000314117211 */ /* 0x000fe200000f0eff */
[----:B--2---:R-:W-:Y:S04]  /*3ab10*/  STL.64 [R1+0xe28], R24 ;  /* 0x000e281801007387 */ /* 0x004fe80000100a00 */
[----:B------:R-:W0:Y:S04]  /*3ab20*/  LDS.128 R24, [R5+0x800] ;  /* 0x0008000005187984 */ /* 0x000e280000000c00 */
[----:B------:R1:W-:Y:S04]  /*3ab30*/  STL.64 [R1+0x178], R16 ;  /* 0x0001781001007387 */ /* 0x0003e80000100a00 */
[----:B-1----:R-:W2:Y:S04]  /*3ab40*/  LDL.LU.64 R16, [R1+0x210] ;  /* 0x0002100001107983 */ /* 0x002ea80000300a00 */
[----:B0-----:R-:W-:Y:S04]  /*3ab50*/  STL [R1+0x84], R25 ;  /* 0x0000841901007387 */ /* 0x001fe80000100800 */
[----:B------:R0:W-:Y:S04]  /*3ab60*/  STL.64 [R1+0x88], R26 ;  /* 0x0000881a01007387 */ /* 0x0001e80000100a00 */
[----:B0-----:R-:W5:Y:S01]  /*3ab70*/  LDL.LU.64 R26, [R1+0xe30] ;  /* 0x000e3000011a7983 */ /* 0x001f620000300a00 */
[----:B------:R-:W-:-:S02]  /*3ab80*/  IMAD R9, R29, 0x1be, RZ ;  /* 0x000001be1d097824 */ /* 0x000fc400078e02ff */
[----:B------:R-:W-:-:S03]  /*3ab90*/  IMAD R11, R29, 0xdf, RZ ;  /* 0x000000df1d0b7824 */ /* 0x000fc600078e02ff */
[----:B------:R-:W-:Y:S01]  /*3aba0*/  IADD3 R20, P0, R9, R2, RZ ;  /* 0x0000000209147210 */ /* 0x000fe20007f1e0ff */
[----:B------:R-:W-:Y:S02]  /*3abb0*/  IMAD.MOV.U32 R12, RZ, RZ, R24 ;  /* 0x000000ffff0c7224 */ /* 0x000fe400078e0018 */
[----:B------:R-:W2:Y:S01]  /*3abc0*/  LDL.LU.64 R24, [R1+0xe28] ;  /* 0x000e280001187983 */ /* 0x000ea20000300a00 */
[----:B------:R-:W-:-:S03]  /*3abd0*/  LEA.HI.X.SX32 R21, R11, R3, 0x1, P0 ;  /* 0x000000030b157211 */ /* 0x000fc600000f0eff */
[----:B------:R-:W2:Y:S04]  /*3abe0*/  LDL.LU.64 R18, [R1+0x228] ;  /* 0x0002280001127983 */ /* 0x000ea80000300a00 */
[----:B------:R-:W-:Y:S04]  /*3abf0*/  STL.64 [R1+0x150], R20 ;  /* 0x0001501401007387 */ /* 0x000fe80000100a00 */
[----:B------:R-:W0:Y:S01]  /*3ac00*/  S2R R7, SR_TID.X ;  /* 0x0000000000077919 */ /* 0x000e220000002100 */
[----:B-----5:R-:W-:-:S03]  /*3ac10*/  PRMT R8, R26, 0x7632, R8 ;  /* 0x000076321a087816 */ /* 0x020fc60000000008 */
[----:B---3--:R-:W-:Y:S04]  /*3ac20*/  STG.E.U16 [R22.64], R26 ;  /* 0x0000001a16007986 */ /* 0x008fe8000c101504 */
[----:B----4-:R1:W-:Y:S04]  /*3ac30*/  STG.E.U16 [R14.64], R8 ;  /* 0x000000080e007986 */ /* 0x0103e8000c101504 */
[----:B-1----:R-:W3:Y:S01]  /*3ac40*/  LDL.LU.64 R14, [R1+0xb0] ;  /* 0x0000b000010e7983 */ /* 0x002ee20000300a00 */
[----:B0-----:R-:W-:Y:S01]  /*3ac50*/  SHF.L.U32 R7, R7, 0xc, RZ ;  /* 0x0000000c07077819 */ /* 0x001fe200000006ff */
[----:B------:R-:W-:Y:S01]  /*3ac60*/  IMAD R10, R29, 0x1c0, RZ ;  /* 0x000001c01d0a7824 */ /* 0x000fe200078e02ff */
[----:B------:R-:W-:-:S02]  /*3ac70*/  MOV R26, c[0x0][0x1c8] ;  /* 0x00007200001a7a02 */ /* 0x000fc40000000f00 */
[----:B------:R-:W-:Y:S02]  /*3ac80*/  LOP3.LUT R7, R7, 0x6000, RZ, 0xc0, !PT ;  /* 0x0000600007077812 */ /* 0x000fe400078ec0ff */
[----:B------:R-:W-:Y:S01]  /*3ac90*/  IADD3 R20, P0, R10, R2, RZ ;  /* 0x000000020a147210 */ /* 0x000fe20007f1e0ff */
[----:B------:R-:W-:Y:S01]  /*3aca0*/  IMAD R26, R26, 0xe0, RZ ;  /* 0x000000e01a1a7824 */ /* 0x000fe200078e02ff */
[----:B------:R-:W-:-:S04]  /*3acb0*/  LEA R7, R13, R7, 0x4 ;  /* 0x000000070d077211 */ /* 0x000fc800078e20ff */
[----:B------:R-:W-:Y:S02]  /*3acc0*/  LEA.HI.X.SX32 R21, R26, R3, 0x1, P0 ;  /* 0x000000031a157211 */ /* 0x000fe400000f0eff */
[----:B------:R-:W-:Y:S01]  /*3acd0*/  LOP3.LUT R7, R7, 0x20, RZ, 0x3c, !PT ;  /* 0x0000002007077812 */ /* 0x000fe200078e3cff */
[----:B---3--:R-:W-:Y:S04]  /*3ace0*/  STL.64 [R1+0xe18], R14 ;  /* 0x000e180e01007387 */ /* 0x008fe80000100a00 */
[----:B------:R-:W-:Y:S04]  /*3acf0*/  STL [R1+0xe10], R12 ;  /* 0x000e100c01007387 */ /* 0x000fe80000100800 */
[----:B------:R-:W-:Y:S04]  /*3ad00*/  STL.64 [R1+0x148], R20 ;  /* 0x0001481401007387 */ /* 0x000fe80000100a00 */
[----:B------:R-:W0:Y:S04]  /*3ad10*/  LDS.128 R20, [R7+0x800] ;  /* 0x0008000007147984 */ /* 0x000e280000000c00 */
[----:B0-----:R-:W-:Y:S04]  /*3ad20*/  STL [R1+0x44], R21 ;  /* 0x0000441501007387 */ /* 0x001fe80000100800 */
[----:B------:R0:W-:Y:S04]  /*3ad30*/  STL.64 [R1+0x48], R22 ;  /* 0x0000481601007387 */ /* 0x0001e80000100a00 */
[----:B0-----:R-:W2:Y:S01]  /*3ad40*/  LDL.LU R22, [R1+0xe24] ;  /* 0x000e240001167983 */ /* 0x001ea20000300800 */
[----:B------:R-:W-:-:S02]  /*3ad50*/  IMAD R9, R29, 0x1c2, RZ ;  /* 0x000001c21d097824 */ /* 0x000fc400078e02ff */
[C---:B------:R-:W-:Y:S01]  /*3ad60*/  IMAD R11, R29.reuse, 0xe1, RZ ;  /* 0x000000e11d0b7824 */ /* 0x040fe200078e02ff */
[----:B------:R-:W-:Y:S01]  /*3ad70*/  MOV R26, c[0x0][0x1c8] ;  /* 0x00007200001a7a02 */ /* 0x000fe20000000f00 */
[----:B------:R-:W-:Y:S01]  /*3ad80*/  IMAD R10, R29, 0x1c4, RZ ;  /* 0x000001c41d0a7824 */ /* 0x000fe200078e02ff */
[-C--:B------:R-:W-:Y:S01]  /*3ad90*/  IADD3 R12, P0, R9, R2.reuse, RZ ;  /* 0x00000002090c7210 */ /* 0x080fe20007f1e0ff */
[----:B------:R-:W3:Y:S03]  /*3ada0*/  LDL.LU R21, [R1+0xe20] ;  /* 0x000e200001157983 */ /* 0x000ee60000300800 */
[----:B------:R-:W-:Y:S01]  /*3adb0*/  LEA.HI.X.SX32 R13, R11, R3, 0x1, P0 ;  /* 0x000000030b0d7211 */ /* 0x000fe200000f0eff */
[----:B------:R-:W-:Y:S01]  /*3adc0*/  IMAD R26, R26, 0xe2, RZ ;  /* 0x000000e21a1a7824 */ /* 0x000fe200078e02ff */
[----:B--2---:R0:W-:Y:S04]  /*3add0*/  STG.E.U16 [R24.64], R22 ;  /* 0x0000001618007986 */ /* 0x0041e8000c101504 */
[----:B0-----:R-:W2:Y:S04]  /*3ade0*/  LDL.LU.64 R24, [R1+0x240] ;  /* 0x0002400001187983 */ /* 0x001ea80000300a00 */
[----:B------:R0:W-:Y:S02]  /*3adf0*/  STL.64 [R1+0x140], R12 ;  /* 0x0001400c01007387 */ /* 0x0001e40000100a00 */
[----:B0-----:R-:W-:-:S04]  /*3ae00*/  IADD3 R12, P0, R10, R2, RZ ;  /* 0x000000020a0c7210 */ /* 0x001fc80007f1e0ff */
[----:B------:R-:W-:-:S05]  /*3ae10*/  LEA.HI.X.SX32 R13, R26, R3, 0x1, P0 ;  /* 0x000000031a0d7211 */ /* 0x000fca00000f0eff */
[----:B------:R-:W-:Y:S04]  /*3ae20*/  STL.64 [R1+0x138], R12 ;  /* 0x0001380c01007387 */ /* 0x000fe80000100a00 */
[----:B------:R-:W0:Y:S01]  /*3ae30*/  LDS.128 R12, [R28+0x800] ;  /* 0x000800001c0c7984 */ /* 0x000e220000000c00 */
[----:B------:R-:W-:-:S03]  /*3ae40*/  PRMT R8, R22, 0x7632, R8 ;  /* 0x0000763216087816 */ /* 0x000fc60000000008 */
[----:B0-----:R-:W-:Y:S01]  /*3ae50*/  STL [R1+0x4], R13 ;  /* 0x0000040d01007387 */ /* 0x001fe20000100800 */
[----:B------:R-:W-:-:S03]  /*3ae60*/  IMAD.MOV.U32 R26, RZ, RZ, R12 ;  /* 0x000000ffff1a7224 */ /* 0x000fc600078e000c */
[----:B------:R0:W-:Y:S04]  /*3ae70*/  STL.64 [R1+0x8], R14 ;  /* 0x0000080e01007387 */ /* 0x0001e80000100a00 */
[----:B0-----:R-:W4:Y:S04]  /*3ae80*/  LDL.LU.64 R14, [R1+0xe18] ;  /* 0x000e1800010e7983 */ /* 0x001f280000300a00 */
[----:B------:R-:W2:Y:S04]  /*3ae90*/  LDL.LU R12, [R1+0xe10] ;  /* 0x000e1000010c7983 */ /* 0x000ea80000300800 */
[----:B------:R-:W5:Y:S01]  /*3aea0*/  LDL.LU.64 R22, [R1+0x270] ;  /* 0x0002700001167983 */ /* 0x000f620000300a00 */
[----:B------:R-:W-:-:S02]  /*3aeb0*/  IMAD R9, R29, 0x1c6, RZ ;  /* 0x000001c61d097824 */ /* 0x000fc400078e02ff */
[C---:B------:R-:W-:Y:S01]  /*3aec0*/  IMAD R11, R29.reuse, 0xe3, RZ ;  /* 0x000000e31d0b7824 */ /* 0x040fe200078e02ff */
[----:B------:R0:W-:Y:S01]  /*3aed0*/  STG.E.U16 [R16.64], R8 ;  /* 0x0000000810007986 */ /* 0x0001e2000c101504 */
[----:B------:R-:W-:-:S03]  /*3aee0*/  IMAD R10, R29, 0x1c8, RZ ;  /* 0x000001c81d0a7824 */ /* 0x000fc600078e02ff */
[----:B------:R1:W-:Y:S01]  /*3aef0*/  STG.E.U16 [R18.64], R4 ;  /* 0x0000000412007986 */ /* 0x0003e2000c101504 */
[----:B0-----:R-:W-:Y:S02]  /*3af00*/  IADD3 R16, P0, R9, R2, RZ ;  /* 0x0000000209107210 */ /* 0x001fe40007f1e0ff */
[----:B-1----:R-:W-:Y:S02]  /*3af10*/  MOV R19, c[0x0][0x1c8] ;  /* 0x0000720000137a02 */ /* 0x002fe40000000f00 */
[----:B------:R-:W-:-:S03]  /*3af20*/  LEA.HI.X.SX32 R17, R11, R3, 0x1, P0 ;  /* 0x000000030b117211 */ /* 0x000fc600000f0eff */
[----:B------:R-:W-:Y:S02]  /*3af30*/  IMAD R19, R19, 0xe4, RZ ;  /* 0x000000e413137824 */ /* 0x000fe400078e02ff */
[----:B------:R0:W-:Y:S01]  /*3af40*/  STL.64 [R1+0x130], R16 ;  /* 0x0001301001007387 */ /* 0x0001e20000100a00 */
[----:B------:R-:W-:Y:S01]  /*3af50*/  IMAD R8, R29, 0x1ca, RZ ;  /* 0x000001ca1d087824 */ /* 0x000fe200078e02ff */
[----:B0-----:R-:W-:-:S04]  /*3af60*/  IADD3 R16, P0, R10, R2, RZ ;  /* 0x000000020a107210 */ /* 0x001fc80007f1e0ff */
[----:B------:R-:W-:Y:S02]  /*3af70*/  LEA.HI.X.SX32 R17, R19, R3, 0x1, P0 ;  /* 0x0000000313117211 */ /* 0x000fe400000f0eff */
[----:B------:R-:W2:Y:S04]  /*3af80*/  LDL.LU.64 R18, [R1+0xc0] ;  /* 0x0000c00001127983 */ /* 0x000ea80000300a00 */
[----:B------:R0:W-:Y:S02]  /*3af90*/  STL.64 [R1+0x128], R16 ;  /* 0x0001281001007387 */ /* 0x0001e40000100a00 */
[----:B0-----:R-:W-:Y:S02]  /*3afa0*/  IADD3 R16, P0, R8, R2, RZ ;  /* 0x0000000208107210 */ /* 0x001fe40007f1e0ff */
[----:B---3--:R-:W0:Y:S01]  /*3afb0*/  LDS.128 R8, [R21+0x800] ;  /* 0x0008000015087984 */ /* 0x008e220000000c00 */
[----:B------:R-:W-:-:S03]  /*3afc0*/  PRMT R4, R4, 0x7632, R4 ;  /* 0x0000763204047816 */ /* 0x000fc60000000004 */
[----:B-----5:R1:W-:Y:S04]  /*3afd0*/  STL.64 [R1+0xe08], R22 ;  /* 0x000e081601007387 */ /* 0x0203e80000100a00 */
[----:B-1----:R-:W3:Y:S04]  /*3afe0*/  LDL.LU.64 R22, [R1+0x250] ;  /* 0x0002500001167983 */ /* 0x002ee80000300a00 */
[----:B------:R-:W-:Y:S04]  /*3aff0*/  STL.64 [R1+0xe00], R20 ;  /* 0x000e001401007387 */ /* 0x000fe80000100a00 */
[----:B0-----:R0:W-:Y:S04]  /*3b000*/  STL.64 [R1+0xde8], R8 ;  /* 0x000de80801007387 */ /* 0x0011e80000100a00 */
[----:B----4-:R-:W-:Y:S04]  /*3b010*/  STG.E.U16 [R14.64], R4 ;  /* 0x000000040e007986 */ /* 0x010fe8000c101504 */
[----:B--2---:R1:W-:Y:S04]  /*3b020*/  STG.E.U16 [R24.64], R12 ;  /* 0x0000000c18007986 */ /* 0x0043e8000c101504 */
[----:B0-----:R-:W2:Y:S04]  /*3b030*/  LDL.LU.64 R8, [R1+0x288] ;  /* 0x0002880001087983 */ /* 0x001ea80000300a00 */
[----:B------:R0:W-:Y:S04]  /*3b040*/  STL.64 [R1+0xd60], R10 ;  /* 0x000d600a01007387 */ /* 0x0001e80000100a00 */
[----:B-1----:R-:W4:Y:S01]  /*3b050*/  LDL.LU.64 R24, [R1+0x290] ;  /* 0x0002900001187983 */ /* 0x002f220000300a00 */
[----:B------:R-:W-:Y:S01]  /*3b060*/  PRMT R4, R12, 0x7632, R4 ;  /* 0x000076320c047816 */ /* 0x000fe20000000004 */
[----:B------:R-:W-:-:S05]  /*3b070*/  IMAD R14, R29, 0xe5, RZ ;  /* 0x000000e51d0e7824 */ /* 0x000fca00078e02ff */
[----:B------:R-:W-:Y:S01]  /*3b080*/  LEA.HI.X.SX32 R17, R14, R3, 0x1, P0 ;  /* 0x000000030e117211 */ /* 0x000fe200000f0eff */
[----:B------:R-:W-:-:S04]  /*3b090*/  IMAD R13, R29, 0x1cc, RZ ;  /* 0x000001cc1d0d7824 */ /* 0x000fc800078e02ff */
[----:B------:R1:W-:Y:S01]  /*3b0a0*/  STL.64 [R1+0x120], R16 ;  /* 0x0001201001007387 */ /* 0x0003e20000100a00 */
[----:B0-----:R-:W-:Y:S02]  /*3b0b0*/  IADD3 R10, P0, R13, R2, RZ ;  /* 0x000000020d0a7210 */ /* 0x001fe40007f1e0ff */
[----:B-1----:R-:W-:-:S05]  /*3b0c0*/  MOV R17, c[0x0][0x1c8] ;  /* 0x0000720000117a02 */ /* 0x002fca0000000f00 */
[----:B------:R-:W-:Y:S01]  /*3b0d0*/  IMAD R17, R17, 0xe6, RZ ;  /* 0x000000e611117824 */ /* 0x000fe200078e02ff */
[----:B------:R-:W-:Y:S04]  /*3b0e0*/  STL.64 [R1+0xdf8], R26 ;  /* 0x000df81a01007387 */ /* 0x000fe80000100a00 */
[----:B------:R-:W-:Y:S01]  /*3b0f0*/  LEA.HI.X.SX32 R11, R17, R3, 0x1, P0 ;  /* 0x00000003110b7211 */ /* 0x000fe200000f0eff */
[----:B---3--:R-:W-:Y:S04]  /*3b100*/  STG.E.U16 [R22.64], R4 ;  /* 0x0000000416007986 */ /* 0x008fe8000c101504 */
[----:B------:R-:W0:Y:S04]  /*3b110*/  LDS.128 R20, [R5+0x1000] ;  /* 0x0010000005147984 */ /* 0x000e280000000c00 */
[----:B----4-:R-:W-:Y:S04]  /*3b120*/  STL.64 [R1+0xdf0], R24 ;  /* 0x000df01801007387 */ /* 0x010fe80000100a00 */
[----:B------:R-:W3:Y:S04]  /*3b130*/  LDL.LU.64 R16, [R1+0x2a8] ;  /* 0x0002a80001107983 */ /* 0x000ee80000300a00 */
[----:B------:R1:W-:Y:S04]  /*3b140*/  STL.64 [R1+0x118], R10 ;  /* 0x0001180a01007387 */ /* 0x0003e80000100a00 */
[----:B0-----:R0:W-:Y:S01]  /*3b150*/  STL.64 [R1+0x78], R22 ;  /* 0x0000781601007387 */ /* 0x0011e20000100a00 */
[----:B------:R-:W-:-:S02]  /*3b160*/  MOV R15, R20 ;  /* 0x00000014000f7202 */ /* 0x000fc40000000f00 */
[----:B-1----:R-:W-:Y:S01]  /*3b170*/  MOV R10, R21 ;  /* 0x00000015000a7202 */ /* 0x002fe20000000f00 */
[----:B0-----:R-:W4:Y:S04]  /*3b180*/  LDL.LU.64 R22, [R1+0xe08] ;  /* 0x000e080001167983 */ /* 0x001f280000300a00 */
[----:B------:R-:W4:Y:S01]  /*3b190*/  LDL.LU.64 R20, [R1+0xe00] ;  /* 0x000e000001147983 */ /* 0x000f220000300a00 */
[C---:B------:R-:W-:Y:S02]  /*3b1a0*/  IMAD R12, R29.reuse, 0x1ce, RZ ;  /* 0x000001ce1d0c7824 */ /* 0x040fe400078e02ff */
[----:B------:R-:W-:-:S03]  /*3b1b0*/  IMAD R14, R29, 0xe7, RZ ;  /* 0x000000e71d0e7824 */ /* 0x000fc600078e02ff */
[----:B------:R-:W-:Y:S01]  /*3b1c0*/  IADD3 R24, P0, R12, R2, RZ ;  /* 0x000000020c187210 */ /* 0x000fe20007f1e0ff */
[----:B------:R0:W-:Y:S03]  /*3b1d0*/  STL [R1+0xdc4], R10 ;  /* 0x000dc40a01007387 */ /* 0x0001e60000100800 */
[----:B------:R-:W-:Y:S01]  /*3b1e0*/  LEA.HI.X.SX32 R25, R14, R3, 0x1, P0 ;  /* 0x000000030e197211 */ /* 0x000fe200000f0eff */
[----:B------:R-:W-:-:S05]  /*3b1f0*/  IMAD R13, R29, 0x1d0, RZ ;  /* 0x000001d01d0d7824 */ /* 0x000fca00078e02ff */
[----:B0-----:R-:W-:Y:S01]  /*3b200*/  IADD3 R10, P0, R13, R2, RZ ;  /* 0x000000020d0a7210 */ /* 0x001fe20007f1e0ff */
[----:B----4-:R0:W-:Y:S04]  /*3b210*/  STG.E.U16 [R22.64], R20 ;  /* 0x0000001416007986 */ /* 0x0101e8000c101504 */
[----:B0-----:R-:W4:Y:S04]  /*3b220*/  LDL.LU.64 R22, [R1+0x2b8] ;  /* 0x0002b80001167983 */ /* 0x001f280000300a00 */
[----:B------:R-:W-:Y:S04]  /*3b230*/  STL.64 [R1+0x110], R24 ;  /* 0x0001101801007387 */ /* 0x000fe80000100a00 */
[----:B------:R-:W0:Y:S01]  /*3b240*/  LDS.128 R24, [R7+0x1000] ;  /* 0x0010000007187984 */ /* 0x000e220000000c00 */
[----:B------:R-:W-:Y:S01]  /*3b250*/  PRMT R4, R20, 0x7632, R4 ;  /* 0x0000763214047816 */ /* 0x000fe20000000004 */
[----:B------:R-:W-:-:S04]  /*3b260*/  IMAD.MOV.U32 R20, RZ, RZ, c[0x0][0x1c8] ;  /* 0x00007200ff147624 */ /* 0x000fc800078e00ff */
[----:B------:R-:W-:Y:S01]  /*3b270*/  IMAD R20, R20, 0xe8, RZ ;  /* 0x000000e814147824 */ /* 0x000fe200078e02ff */
[----:B------:R1:W-:Y:S04]  /*3b280*/  STG.E.U16 [R18.64], R4 ;  /* 0x0000000412007986 */ /* 0x0003e8000c101504 */
[----:B------:R-:W-:Y:S01]  /*3b290*/  LEA.HI.X.SX32 R11, R20, R3, 0x1, P0 ;  /* 0x00000003140b7211 */ /* 0x000fe200000f0eff */
[----:B-1----:R-:W5:Y:S04]  /*3b2a0*/  LDL.LU.64 R18, [R1+0x2c8] ;  /* 0x0002c80001127983 */ /* 0x002f680000300a00 */
[----:B------:R-:W-:Y:S04]  /*3b2b0*/  STL.64 [R1+0x108], R10 ;  /* 0x0001080a01007387 */ /* 0x000fe80000100a00 */
[----:B0-----:R-:W-:Y:S04]  /*3b2c0*/  STL [R1+0x34], R25 ;  /* 0x0000341901007387 */ /* 0x001fe80000100800 */
[----:B------:R0:W-:Y:S04]  /*3b2d0*/  STL.64 [R1+0x38], R26 ;  /* 0x0000381a01007387 */ /* 0x0001e80000100a00 */
[----:B0-----:R-:W2:Y:S01]  /*3b2e0*/  LDL.LU.64 R26, [R1+0xdf8] ;  /* 0x000df800011a7983 */ /* 0x001ea20000300a00 */
[----:B------:R-:W-:-:S03]  /*3b2f0*/  MOV R20, R24 ;  /* 0x0000001800147202 */ /* 0x000fc60000000f00 */
[----:B------:R-:W3:Y:S01]  /*3b300*/  LDL.LU.64 R24, [R1+0xdf0] ;  /* 0x000df00001187983 */ /* 0x000ee20000300a00 */
[C---:B------:R-:W-:Y:S02]  /*3b310*/  IMAD R12, R29.reuse, 0x1d2, RZ ;  /* 0x000001d21d0c7824 */ /* 0x040fe400078e02ff */
[----:B------:R-:W-:-:S03]  /*3b320*/  IMAD R14, R29, 0xe9, RZ ;  /* 0x000000e91d0e7824 */ /* 0x000fc600078e02ff */
[----:B------:R-:W-:Y:S01]  /*3b330*/  IADD3 R10, P0, R12, R2, RZ ;  /* 0x000000020c0a7210 */ /* 0x000fe20007f1e0ff */
[----:B------:R-:W-:-:S03]  /*3b340*/  IMAD R13, R29, 0x1d4, RZ ;  /* 0x000001d41d0d7824 */ /* 0x000fc600078e02ff */
[----:B------:R-:W-:Y:S01]  /*3b350*/  LEA.HI.X.SX32 R11, R14, R3, 0x1, P0 ;  /* 0x000000030e0b7211 */ /* 0x000fe200000f0eff */
[----:B--2---:R0:W-:Y:S04]  /*3b360*/  STG.E.U16 [R8.64], R26 ;  /* 0x0000001a08007986 */ /* 0x0041e8000c101504 */
[----:B0-----:R-:W2:Y:S01]  /*3b370*/  LDL.LU.64 R8, [R1+0xde8] ;  /* 0x000de80001087983 */ /* 0x001ea20000300a00 */
[----:B------:R-:W-:Y:S01]  /*3b380*/  PRMT R4, R26, 0x7632, R4 ;  /* 0x000076321a047816 */ /* 0x000fe20000000004 */
[----:B------:R-:W-:Y:S02]  /*3b390*/  IMAD R27, R27, 0xea, RZ ;  /* 0x000000ea1b1b7824 */ /* 0x000fe400078e02ff */
[----:B------:R0:W-:Y:S04]  /*3b3a0*/  STL.64 [R1+0x100], R10 ;  /* 0x0001000a01007387 */ /* 0x0001e80000100a00 */
[----:B---3--:R-:W-:Y:S01]  /*3b3b0*/  STG.E.U16 [R24.64], R4 ;  /* 0x0000000418007986 */ /* 0x008fe2000c101504 */
[----:B0-----:R-:W-:-:S04]  /*3b3c0*/  IADD3 R10, P0, R13, R2, RZ ;  /* 0x000000020d0a7210 */ /* 0x001fc80007f1e0ff */
[----:B------:R-:W-:Y:S02]  /*3b3d0*/  LEA.HI.X.SX32 R11, R27, R3, 0x1, P0 ;  /* 0x000000031b0b7211 */ /* 0x000fe400000f0eff */
[----:B------:R-:W0:Y:S01]  /*3b3e0*/  LDS.128 R24, [R28+0x1000] ;  /* 0x001000001c187984 */ /* 0x000e220000000c00 */
[C---:B------:R-:W-:Y:S02]  /*3b3f0*/  IMAD R12, R29.reuse, 0x1d6, RZ ;  /* 0x000001d61d0c7824 */ /* 0x040fe400078e02ff */
[C---:B------:R-:W-:Y:S01]  /*3b400*/  IMAD R14, R29.reuse, 0xeb, RZ ;  /* 0x000000eb1d0e7824 */ /* 0x040fe200078e02ff */
[----:B------:R1:W-:Y:S01]  /*3b410*/  STL.64 [R1+0xf8], R10 ;  /* 0x0000f80a01007387 */ /* 0x0003e20000100a00 */
[----:B------:R-:W-:-:S03]  /*3b420*/  IMAD R13, R29, 0x1d8, RZ ;  /* 0x000001d81d0d7824 */ /* 0x000fc600078e02ff */
[----:B------:R-:W-:Y:S01]  /*3b430*/  STL.64 [R1+0xdc8], R28 ;  /* 0x000dc81c01007387 */ /* 0x000fe20000100a00 */
[----:B-1----:R-:W-:-:S04]  /*3b440*/  IADD3 R10, P0, R12, R2, RZ ;  /* 0x000000020c0a7210 */ /* 0x002fc80007f1e0ff */
[----:B------:R-:W-:Y:S01]  /*3b450*/  LEA.HI.X.SX32 R11, R14, R3, 0x1, P0 ;  /* 0x000000030e0b7211 */ /* 0x000fe200000f0eff */
[----:B0-----:R0:W-:Y:S04]  /*3b460*/  STL.64 [R1+0xd28], R26 ;  /* 0x000d281a01007387 */ /* 0x0011e80000100a00 */
[----:B------:R1:W-:Y:S01]  /*3b470*/  STL.64 [R1+0xf0], R10 ;  /* 0x0000f00a01007387 */ /* 0x0003e20000100a00 */
[----:B0-----:R-:W-:Y:S02]  /*3b480*/  MOV R26, c[0x0][0x1c8] ;  /* 0x00007200001a7a02 */ /* 0x001fe40000000f00 */
[----:B-1----:R-:W-:-:S03]  /*3b490*/  IADD3 R10, P0, R13, R2, RZ ;  /* 0x000000020d0a7210 */ /* 0x002fc60007f1e0ff */
[C---:B------:R-:W-:Y:S02]  /*3b4a0*/  IMAD R4, R26.reuse, 0x1da, RZ ;  /* 0x000001da1a047824 */ /* 0x040fe400078e02ff */
[----:B------:R-:W-:Y:S01]  /*3b4b0*/  IMAD R12, R26, 0xed, RZ ;  /* 0x000000ed1a0c7824 */ /* 0x000fe200078e02ff */
[----:B--2---:R0:W-:Y:S02]  /*3b4c0*/  STG.E.U16 [R16.64], R8 ;  /* 0x0000000810007986 */ /* 0x0041e4000c101504 */
[----:B0-----:R-:W-:Y:S02]  /*3b4d0*/  MOV R17, c[0x0][0x1c8] ;  /* 0x0000720000117a02 */ /* 0x001fe40000000f00 */
[----:B------:R-:W-:-:S03]  /*3b4e0*/  PRMT R8, R8, 0x7632, R8 ;  /* 0x0000763208087816 */ /* 0x000fc60000000008 */
[----:B------:R-:W-:Y:S02]  /*3b4f0*/  IMAD R17, R17, 0xec, RZ ;  /* 0x000000ec11117824 */ /* 0x000fe400078e02ff */
[----:B----4-:R0:W-:Y:S03]  /*3b500*/  STG.E.U16 [R22.64], R8 ;  /* 0x0000000816007986 */ /* 0x0101e6000c101504 */
[----:B------:R-:W-:Y:S01]  /*3b510*/  LEA.HI.X.SX32 R11, R17, R3, 0x1, P0 ;  /* 0x00000003110b7211 */ /* 0x000fe200000f0eff */
[----:B-----5:R1:W-:Y:S04]  /*3b520*/  STG.E.U16 [R18.64], R15 ;  /* 0x0000000f12007986 */ /* 0x0203e8000c101504 */
[----:B0-----:R-:W2:Y:S04]  /*3b530*/  LDL.LU.64 R22, [R1+0x348] ;  /* 0x0003480001167983 */ /* 0x001ea80000300a00 */
[----:B------:R0:W-:Y:S04]  /*3b540*/  STL.64 [R1+0xe8], R10 ;  /* 0x0000e80a01007387 */ /* 0x0001e80000100a00 */
[----:B-1----:R-:W3:Y:S01]  /*3b550*/  LDL.LU.64 R18, [R1+0x380] ;  /* 0x0003800001127983 */ /* 0x002ee20000300a00 */
[----:B0-----:R-:W-:-:S02]  /*3b560*/  IADD3 R10, P0, R4, R2, RZ ;  /* 0x00000002040a7210 */ /* 0x001fc40007f1e0ff */
[----:B------:R-:W-:Y:S02]  /*3b570*/  PRMT R4, R15, 0x7632, R4 ;  /* 0x000076320f047816 */ /* 0x000fe40000000004 */
[----:B------:R-:W-:Y:S02]  /*3b580*/  LEA.HI.X.SX32 R11, R12, R3, 0x1, P0 ;  /* 0x000000030c0b7211 */ /* 0x000fe400000f0eff */
[----:B------:R-:W0:Y:S04]  /*3b590*/  LDS.128 R12, [R21+0x1000] ;  /* 0x00100000150c7984 */ /* 0x000e280000000c00 */
[----:B------:R-:W-:Y:S04]  /*3b5a0*/  STL.64 [R1+0xe0], R10 ;  /* 0x0000e00a01007387 */ /* 0x000fe80000100a00 */
[----:B0-----:R0:W-:Y:S04]  /*3b5b0*/  STL.64 [R1+0xd20], R14 ;  /* 0x000d200e01007387 */ /* 0x0011e80000100a00 */
[----:B0-----:R-:W4:Y:S04]  /*3b5c0*/  LDL.LU.64 R14, [R1+0x338] ;  /* 0x00033800010e7983 */ /* 0x001f280000300a00 */
[----:B----4-:R0:W-:Y:S04]  /*3b5d0*/  STL.64 [R1+0xde0], R14 ;  /* 0x000de00e01007387 */ /* 0x0101e80000100a00 */
[----:B0-----:R-:W4:Y:S04]  /*3b5e0*/  LDL.LU.64 R14, [R1+0x310] ;  /* 0x00031000010e7983 */ /* 0x001f280000300a00 */
[----:B------:R0:W-:Y:S04]  /*3b5f0*/  STL.64 [R1+0xdd8], R12 ;  /* 0x000dd80c01007387 */ /* 0x0001e80000100a00 */
[----:B0-----:R-:W5:Y:S01]  /*3b600*/  LDL.LU.64 R12, [R1+0x2f8] ;  /* 0x0002f800010c7983 */ /* 0x001f620000300a00 */
[----:B------:R-:W-:Y:S01]  /*3b610*/  MOV R16, c[0x0][0x1c8] ;  /* 0x0000720000107a02 */ /* 0x000fe20000000f00 */
[----:B------:R-:W-:-:S04]  /*3b620*/  IMAD R8, R26, 0x1dc, RZ ;  /* 0x000001dc1a087824 */ /* 0x000fc800078e02ff */
[----:B------:R-:W-:Y:S01]  /*3b630*/  IMAD R28, R16, 0xee, RZ ;  /* 0x000000ee101c7824 */ /* 0x000fe200078e02ff */
[----:B------:R-:W-:Y:S01]  /*3b640*/  IADD3 R10, P0, R8, R2, RZ ;  /* 0x00000002080a7210 */ /* 0x000fe20007f1e0ff */
[----:B------:R-:W-:-:S03]  /*3b650*/  IMAD R17, R26, 0x1de, RZ ;  /* 0x000001de1a117824 */ /* 0x000fc600078e02ff */
[----:B------:R-:W-:Y:S01]  /*3b660*/  LEA.HI.X.SX32 R11, R28, R3, 0x1, P0 ;  /* 0x000000031c0b7211 */ /* 0x000fe200000f0eff */
[----:B------:R-:W-:-:S04]  /*3b670*/  IMAD R16, R26, 0xef, RZ ;  /* 0x000000ef1a107824 */ /* 0x000fc800078e02ff */
[----:B------:R0:W-:Y:S02]  /*3b680*/  STL.64 [R1+0xd8], R10 ;  /* 0x0000d80a01007387 */ /* 0x0001e40000100a00 */
[----:B0-----:R-:W-:-:S04]  /*3b690*/  IADD3 R10, P0, R17, R2, RZ ;  /* 0x00000002110a7210 */ /* 0x001fc80007f1e0ff */
[----:B------:R-:W-:-:S05]  /*3b6a0*/  LEA.HI.X.SX32 R11, R16, R3, 0x1, P0 ;  /* 0x00000003100b7211 */ /* 0x000fca00000f0eff */
[----:B------:R-:W-:Y:S04]  /*3b6b0*/  STL.64 [R1+0xd0], R10 ;  /* 0x0000d00a01007387 */ /* 0x000fe80000100a00 */
[----:B-----5:R-:W-:Y:S04]  /*3b6c0*/  STG.E.U16 [R12.64], R4 ;  /* 0x000000040c007986 */ /* 0x020fe8000c101504 */
[----:B----4-:R-:W-:Y:S04]  /*3b6d0*/  STG.E.U16 [R14.64], R20 ;  /* 0x000000140e007986 */ /* 0x010fe8000c101504 */
[----:B------:R-:W0:Y:S04]  /*3b6e0*/  LDS.128 R12, [R5+0x1800] ;  /* 0x00180000050c7984 */ /* 0x000e280000000c00 */
[----:B0-----:R-:W-:Y:S04]  /*3b6f0*/  STL [R1+0x64], R13 ;  /* 0x0000640d01007387 */ /* 0x001fe80000100800 */
[----:B------:R0:W-:Y:S04]  /*3b700*/  STL.64 [R1+0x68], R14 ;  /* 0x0000680e01007387 */ /* 0x0001e80000100a00 */
[----:B0-----:R-:W4:Y:S01]  /*3b710*/  LDL.LU.64 R14, [R1+0xde0] ;  /* 0x000de000010e7983 */ /* 0x001f220000300a00 */
[----:B------:R-:W-:Y:S01]  /*3b720*/  PRMT R4, R20, 0x7632, R4 ;  /* 0x0000763214047816 */ /* 0x000fe20000000004 */
[----:B------:R-:W-:-:S02]  /*3b730*/  IMAD R8, R26, 0x1e0, RZ ;  /* 0x000001e01a087824 */ /* 0x000fc400078e02ff */
[----:B------:R-:W-:Y:S02]  /*3b740*/  IMAD.MOV.U32 R20, RZ, RZ, c[0x0][0x1c8] ;  /* 0x00007200ff147624 */ /* 0x000fe400078e00ff */
[----:B------:R-:W-:Y:S01]  /*3b750*/  IMAD R17, R26, 0x1e2, RZ ;  /* 0x000001e21a117824 */ /* 0x000fe200078e02ff */
[----:B------:R-:W-:Y:S01]  /*3b760*/  IADD3 R10, P0, R8, R2, RZ ;  /* 0x00000002080a7210 */ /* 0x000fe20007f1e0ff */
[----:B------:R-:W-:Y:S02]  /*3b770*/  IMAD R20, R20, 0xf0, RZ ;  /* 0x000000f014147824 */ /* 0x000fe400078e02ff */
[----:B------:R-:W-:-:S03]  /*3b780*/  IMAD R8, R26, 0xf1, RZ ;  /* 0x000000f11a087824 */ /* 0x000fc600078e02ff */
[----:B------:R-:W-:Y:S02]  /*3b790*/  LEA.HI.X.SX32 R11, R20, R3, 0x1, P0 ;  /* 0x00000003140b7211 */ /* 0x000fe400000f0eff */
[----:B------:R-:W-:Y:S02]  /*3b7a0*/  MOV R5, R12 ;  /* 0x0000000c00057202 */ /* 0x000fe40000000f00 */
[----:B------:R-:W-:Y:S01]  /*3b7b0*/  MOV R20, c[0x0][0x1c8] ;  /* 0x0000720000147a02 */ /* 0x000fe20000000f00 */
[----:B------:R-:W5:Y:S04]  /*3b7c0*/  LDL.LU.64 R12, [R1+0xdd8] ;  /* 0x000dd800010c7983 */ /* 0x000f680000300a00 */
[----:B------:R0:W-:Y:S01]  /*3b7d0*/  STL.64 [R1+0xc8], R10 ;  /* 0x0000c80a01007387 */ /* 0x0001e20000100a00 */
[----:B------:R-:W-:-:S02]  /*3b7e0*/  IMAD R20, R20, 0xf2, RZ ;  /* 0x000000f214147824 */ /* 0x000fc400078e02ff */
[C---:B------:R-:W-:Y:S01]  /*3b7f0*/  IMAD R16, R26.reuse, 0x1e6, RZ ;  /* 0x000001e61a107824 */ /* 0x040fe200078e02ff */
[----:B0-----:R-:W3:Y:S04]  /*3b800*/  LDL.LU.64 R10, [R1+0x3b8] ;  /* 0x0003b800010a7983 */ /* 0x001ee80000300a00 */
[----:B----4-:R0:W-:Y:S04]  /*3b810*/  STG.E.U16 [R14.64], R4 ;  /* 0x000000040e007986 */ /* 0x0101e8000c101504 */
[----:B--2---:R1:W-:Y:S01]  /*3b820*/  STG.E.U16 [R22.64], R24 ;  /* 0x0000001816007986 */ /* 0x0043e2000c101504 */
[----:B0-----:R-:W-:Y:S01]  /*3b830*/  IADD3 R14, P0, R17, R2, RZ ;  /* 0x00000002110e7210 */ /* 0x001fe20007f1e0ff */
[----:B------:R-:W-:-:S03]  /*3b840*/  IMAD R4, R26, 0x1e4, RZ ;  /* 0x000001e41a047824 */ /* 0x000fc600078e02ff */
[----:B------:R-:W-:Y:S01]  /*3b850*/  LEA.HI.X.SX32 R15, R8, R3, 0x1, P0 ;  /* 0x00000003080f7211 */ /* 0x000fe200000f0eff */
[----:B-1----:R-:W2:Y:S04]  /*3b860*/  LDL.LU.64 R22, [R1+0x3d8] ;  /* 0x0003d80001167983 */ /* 0x002ea80000300a00 */
[----:B------:R0:W-:Y:S01]  /*3b870*/  STL.64 [R1+0xc0], R14 ;  /* 0x0000c00e01007387 */ /* 0x0001e20000100a00 */
[----:B------:R-:W-:Y:S02]  /*3b880*/  PRMT R24, R24, 0x7632, R24 ;  /* 0x0000763218187816 */ /* 0x000fe40000000018 */
[----:B0-----:R-:W-:-:S04]  /*3b890*/  IADD3 R14, P0, R4, R2, RZ ;  /* 0x00000002040e7210 */ /* 0x001fc80007f1e0ff */
[----:B------:R-:W-:Y:S01]  /*3b8a0*/  LEA.HI.X.SX32 R15, R20, R3, 0x1, P0 ;  /* 0x00000003140f7211 */ /* 0x000fe200000f0eff */
[----:B---3--:R0:W-:Y:S01]  /*3b8b0*/  STG.E.U16 [R18.64], R24 ;  /* 0x0000001812007986 */ /* 0x0081e2000c101504 */
[----:B------:R-:W-:-:S03]  /*3b8c0*/  IMAD R8, R26, 0xf3, RZ ;  /* 0x000000f31a087824 */ /* 0x000fc600078e02ff */
[----:B------:R1:W-:Y:S01]  /*3b8d0*/  STL.64 [R1+0xb8], R14 ;  /* 0x0000b80e01007387 */ /* 0x0003e20000100a00 */
[----:B------:R-:W-:-:S03]  /*3b8e0*/  IMAD R4, R26, 0x1e8, RZ ;  /* 0x000001e81a047824 */ /* 0x000fc600078e02ff */
[----:B0-----:R-:W3:Y:S01]  /*3b8f0*/  LDL.LU.64 R18, [R1+0x3e8] ;  /* 0x0003e80001127983 */ /* 0x001ee20000300a00 */
[----:B-1----:R-:W-:-:S03]  /*3b900*/  IADD3 R14, P0, R16, R2, RZ ;  /* 0x00000002100e7210 */ /* 0x002fc60007f1e0ff */
[----:B------:R-:W-:Y:S01]  /*3b910*/  STL [R1+0xdd4], R26 ;  /* 0x000dd41a01007387 */ /* 0x000fe20000100800 */
[----:B------:R-:W-:-:S03]  /*3b920*/  IMAD R16, R26, 0x1ea, RZ ;  /* 0x000001ea1a107824 */ /* 0x000fc600078e02ff */
[----:B------:R-:W-:Y:S04]  /*3b930*/  STL [R1+0xdd0], R25 ;  /* 0x000dd01901007387 */ /* 0x000fe80000100800 */
[----:B------:R-:W0:Y:S01]  /*3b940*/  LDS.128 R24, [R7+0x1800] ;  /* 0x0018000007187984 */ /* 0x000e220000000c00 */
[----:B------:R-:W-:Y:S02]  /*3b950*/  LEA.HI.X.SX32 R15, R8, R3, 0x1, P0 ;  /* 0x00000003080f7211 */ /* 0x000fe400000f0eff */
[----:B------:R-:W-:Y:S02]  /*3b960*/  MOV R20, c[0x0][0x1c8] ;  /* 0x0000720000147a02 */ /* 0x000fe40000000f00 */
[----:B------:R-:W-:Y:S01]  /*3b970*/  IADD3 R28, P0, R4, R2, RZ ;  /* 0x00000002041c7210 */ /* 0x000fe20007f1e0ff */
[----:B------:R-:W-:Y:S02]  /*3b980*/  STL.64 [R1+0xb0], R14 ;  /* 0x0000b00e01007387 */ /* 0x000fe40000100a00 */
[----:B------:R-:W-:-:S02]  /*3b990*/  IMAD R20, R20, 0xf4, RZ ;  /* 0x000000f414147824 */ /* 0x000fc400078e02ff */
[----:B0-----:R0:W-:Y:S01]  /*3b9a0*/  STL [R1+0x24], R25 ;  /* 0x0000241901007387 */ /* 0x0011e20000100800 */
[----:B------:R-:W-:-:S03]  /*3b9b0*/  IMAD.MOV.U32 R7, RZ, RZ, R26 ;  /* 0x000000ffff077224 */ /* 0x000fc600078e001a */
[----:B------:R-:W-:Y:S04]  /*3b9c0*/  STL [R1+0x2c], R27 ;  /* 0x00002c1b01007387 */ /* 0x000fe80000100800 */
[----:B------:R-:W4:Y:S04]  /*3b9d0*/  LDL.LU R26, [R1+0xdd4] ;  /* 0x000dd400011a7983 */ /* 0x000f280000300800 */
[----:B0-----:R-:W2:Y:S04]  /*3b9e0*/  LDL.LU R25, [R1+0xdd0] ;  /* 0x000dd00001197983 */ /* 0x001ea80000300800 */
[----:B------:R-:W-:Y:S04]  /*3b9f0*/  STL [R1+0xa8], R28 ;  /* 0x0000a81c01007387 */ /* 0x000fe80000100800 */
[----:B------:R0:W-:Y:S02]  /*3ba00*/  STL.64 [R1+0xd68], R6 ;  /* 0x000d680601007387 */ /* 0x0001e40000100a00 */
[----:B0-----:R-:W-:-:S02]  /*3ba10*/  MOV R7, R29 ;  /* 0x0000001d00077202 */ /* 0x001fc40000000f00 */
[----:B------:R-:W-:Y:S02]  /*3ba20*/  LEA.HI.X.SX32 R7, R20, R3, 0x1, P0 ;  /* 0x0000000314077211 */ /* 0x000fe400000f0eff */
[----:B------:R-:W-:Y:S02]  /*3ba30*/  MOV R6, R28 ;  /* 0x0000001c00067202 */ /* 0x000fe40000000f00 */
[----:B------:R-:W2:Y:S01]  /*3ba40*/  LDL.LU.64 R28, [R1+0xdc8] ;  /* 0x000dc800011c7983 */ /* 0x000ea20000300a00 */
[----:B------:R-:W-:-:S03]  /*3ba50*/  IADD3 R6, P0, R16, R2, RZ ;  /* 0x0000000210067210 */ /* 0x000fc60007f1e0ff */
[----:B------:R0:W-:Y:S04]  /*3ba60*/  STL [R1+0xac], R7 ;  /* 0x0000ac0701007387 */ /* 0x0001e80000100800 */
[----:B------:R-:W5:Y:S01]  /*3ba70*/  LDL.LU.64 R16, [R1+0x3c0] ;  /* 0x0003c00001107983 */ /* 0x000f620000300a00 */
[----:B------:R-:W-:-:S05]  /*3ba80*/  MOV R20, c[0x0][0x1c8] ;  /* 0x0000720000147a02 */ /* 0x000fca0000000f00 */
[----:B------:R-:W-:Y:S02]  /*3ba90*/  IMAD R20, R20, 0xf6, RZ ;  /* 0x000000f614147824 */ /* 0x000fe400078e02ff */
[C---:B----4-:R-:W-:Y:S02]  /*3baa0*/  IMAD R8, R26.reuse, 0xf5, RZ ;  /* 0x000000f51a087824 */ /* 0x050fe400078e02ff */
[----:B------:R-:W-:-:S03]  /*3bab0*/  IMAD R4, R26, 0x1ec, RZ ;  /* 0x000001ec1a047824 */ /* 0x000fc600078e02ff */
[----:B0-----:R-:W-:-:S05]  /*3bac0*/  LEA.HI.X.SX32 R7, R8, R3, 0x1, P0 ;  /* 0x0000000308077211 */ /* 0x001fca00000f0eff */
[----:B------:R0:W-:Y:S01]  /*3bad0*/  STL.64 [R1+0x170], R6 ;  /* 0x0001700601007387 */ /* 0x0001e20000100a00 */
[----:B------:R-:W-:Y:S01]  /*3bae0*/  IMAD R8, R26, 0xf7, RZ ;  /* 0x000000f71a087824 */ /* 0x000fe200078e02ff */
[----:B0-----:R-:W-:-:S04]  /*3baf0*/  IADD3 R6, P0, R4, R2, RZ ;  /* 0x0000000204067210 */ /* 0x001fc80007f1e0ff */
[----:B------:R-:W-:Y:S01]  /*3bb00*/  LEA.HI.X.SX32 R7, R20, R3, 0x1, P0 ;  /* 0x0000000314077211 */ /* 0x000fe200000f0eff */
[----:B-----5:R0:W-:Y:S02]  /*3bb10*/  STG.E.U16 [R16.64], R12 ;  /* 0x0000000c10007986 */ /* 0x0201e4000c101504 */
[----:B0-----:R-:W-:Y:S01]  /*3bb20*/  PRMT R12, R12, 0x7632, R12 ;  /* 0x000076320c0c7816 */ /* 0x001fe2000000000c */
[----:B------:R-:W-:-:S04]  /*3bb30*/  IMAD R16, R26, 0x1ee, RZ ;  /* 0x000001ee1a107824 */ /* 0x000fc800078e02ff */
[----:B------:R0:W-:Y:S01]  /*3bb40*/  STG.E.U16 [R10.64], R12 ;  /* 0x0000000c0a007986 */ /* 0x0001e2000c101504 */
[----:B------:R-:W-:Y:S01]  /*3bb50*/  MOV R20, c[0x0][0x1c8] ;  /* 0x0000720000147a02 */ /* 0x000fe20000000f00 */
[----:B------:R-:W-:Y:S02]  /*3bb60*/  IMAD R4, R26, 0x1f0, RZ ;  /* 0x000001f01a047824 */ /* 0x000fe400078e02ff */
[----:B0-----:R-:W4:Y:S04]  /*3bb70*/  LDL.LU R10, [R1+0xdc4] ;  /* 0x000dc400010a7983 */ /* 0x001f280000300800 */
[----:B------:R0:W-:Y:S01]  /*3bb80*/  STL.64 [R1+0x168], R6 ;  /* 0x0001680601007387 */ /* 0x0001e20000100a00 */
[----:B------:R-:W-:Y:S01]  /*3bb90*/  IMAD R20, R20, 0xf8, RZ ;  /* 0x000000f814147824 */ /* 0x000fe200078e02ff */
[----:B0-----:R-:W-:-:S04]  /*3bba0*/  IADD3 R6, P0, R16, R2, RZ ;  /* 0x0000000210067210 */ /* 0x001fc80007f1e0ff */
[----:B------:R-:W-:-:S05]  /*3bbb0*/  LEA.HI.X.SX32 R7, R8, R3, 0x1, P0 ;  /* 0x0000000308077211 */ /* 0x000fca00000f0eff */
[----:B------:R0:W-:Y:S01]  /*3bbc0*/  STL.64 [R1+0x160], R6 ;  /* 0x0001600601007387 */ /* 0x0001e20000100a00 */
[----:B------:R-:W-:Y:S01]  /*3bbd0*/  IMAD R16, R26, 0x1f2, RZ ;  /* 0x000001f21a107824 */ /* 0x000fe200078e02ff */
[-C--:B0-----:R-:W-:Y:S02]  /*3bbe0*/  IADD3 R6, P0, R4, R2.reuse, RZ ;  /* 0x0000000204067210 */ /* 0x081fe40007f1e0ff */
[----:B------:R-:W-:Y:S02]  /*3bbf0*/  PRMT R4, R5, 0x7632, R4 ;  /* 0x0000763205047816 */ /* 0x000fe40000000004 */
[----:B------:R-:W-:Y:S01]  /*3bc00*/  LEA.HI.X.SX32 R7, R20, R3, 0x1, P0 ;  /* 0x0000000314077211 */ /* 0x000fe200000f0eff */
[----:B--2---:R-:W-:Y:S04]  /*3bc10*/  STG.E.U16 [R22.64], R5 ;  /* 0x0000000516007986 */ /* 0x004fe8000c101504 */
[----:B------:R0:W-:Y:S04]  /*3bc20*/  STL.64 [R1+0x180], R6 ;  /* 0x0001800601007387 */ /* 0x0001e80000100a00 */
[----:B---3--:R-:W-:Y:S01]  /*3bc30*/  STG.E.U16 [R18.64], R4 ;  /* 0x0000000412007986 */ /* 0x008fe2000c101504 */
[----:B0-----:R-:W-:-:S03]  /*3bc40*/  IADD3 R6, P0, R16, R2, RZ ;  /* 0x0000000210067210 */ /* 0x001fc60007f1e0ff */
[----:B------:R-:W0:Y:S01]  /*3bc50*/  LDS.128 R16, [R28+0x1800] ;  /* 0x001800001c107984 */ /* 0x000e220000000c00 */
[----:B------:R-:W-:-:S05]  /*3bc60*/  IMAD R12, R26, 0xf9, RZ ;  /* 0x000000f91a0c7824 */ /* 0x000fca00078e02ff */
[----:B------:R-:W-:-:S05]  /*3bc70*/  LEA.HI.X.SX32 R7, R12, R3, 0x1, P0 ;  /* 0x000000030c077211 */ /* 0x000fca00000f0eff */
[----:B------:R-:W-:Y:S04]  /*3bc80*/  STL.64 [R1+0x1a0], R6 ;  /* 0x0001a00601007387 */ /* 0x000fe80000100a00 */
[----:B0-----:R-:W-:Y:S04]  /*3bc90*/  STL [R1+0xd30], R18 ;  /* 0x000d301201007387 */ /* 0x001fe80000100800 */
[----:B------:R0:W-:Y:S04]  /*3bca0*/  STL [R1+0xc98], R19 ;  /* 0x000c981301007387 */ /* 0x0001e80000100800 */
[----:B0-----:R-:W2:Y:S01]  /*3bcb0*/  LDL.LU.64 R18, [R1+0x438] ;  /* 0x0004380001127983 */ /* 0x001ea20000300a00 */
[----:B------:R-:W-:-:S02]  /*3bcc0*/  IMAD R8, R26, 0x1f4, RZ ;  /* 0x000001f41a087824 */ /* 0x000fc400078e02ff */
[----:B------:R-:W-:Y:S01]  /*3bcd0*/  IMAD.MOV.U32 R28, RZ, RZ, c[0x0][0x1c8] ;  /* 0x00007200ff1c7624 */ /* 0x000fe200078e00ff */
[----:B------:R-:W0:Y:S02]  /*3bce0*/  S2R R27, SR_TID.X ;  /* 0x00000000001b7919 */ /* 0x000e240000002100 */
[----:B------:R-:W-:Y:S01]  /*3bcf0*/  IADD3 R6, P0, R8, R2, RZ ;  /* 0x0000000208067210 */ /* 0x000fe20007f1e0ff */
[----:B------:R-:W-:Y:S01]  /*3bd00*/  IMAD R20, R28, 0xfa, RZ ;  /* 0x000000fa1c147824 */ /* 0x000fe200078e02ff */
[----:B------:R-:W1:Y:S04]  /*3bd10*/  S2R R15, SR_TID.X ;  /* 0x00000000000f7919 */ /* 0x000e680000002100 */
[----:B------:R-:W-:Y:S01]  /*3bd20*/  LEA.HI.X.SX32 R7, R20, R3, 0x1, P0 ;  /* 0x0000000314077211 */ /* 0x000fe200000f0eff */
[C---:B------:R-:W-:Y:S01]  /*3bd30*/  IMAD R4, R26.reuse, 0x1f6, RZ ;  /* 0x000001f61a047824 */ /* 0x040fe200078e02ff */
[----:B------:R-:W3:Y:S01]  /*3bd40*/  LDS.128 R20, [R21+0x1800] ;  /* 0x0018000015147984 */ /* 0x000ee20000000c00 */
[----:B------:R-:W-:-:S03]  /*3bd50*/  IMAD R28, R26, 0xfb, RZ ;  /* 0x000000fb1a1c7824 */ /* 0x000fc600078e02ff */
[----:B------:R-:W5:Y:S01]  /*3bd60*/  LDL.LU R5, [R1+0x790] ;  /* 0x0007900001057983 */ /* 0x000f620000300800 */
[----:B------:R-:W-:Y:S01]  /*3bd70*/  MOV R11, c[0x0][0x1c8] ;  /* 0x00007200000b7a02 */ /* 0x000fe20000000f00 */
[----:B------:R-:W-:-:S04]  /*3bd80*/  IMAD R8, R26, 0x1f8, RZ ;  /* 0x000001f81a087824 */ /* 0x000fc800078e02ff */
[----:B------:R-:W-:Y:S01]  /*3bd90*/  IMAD R11, R11, 0xfc, RZ ;  /* 0x000000fc0b0b7824 */ /* 0x000fe200078e02ff */
[----:B------:R-:W-:Y:S01]  /*3bda0*/  MOV R14, R24 ;  /* 0x00000018000e7202 */ /* 0x000fe20000000f00 */
[----:B------:R-:W-:Y:S01]  /*3bdb0*/  IMAD R12, R26, 0x1fa, RZ ;  /* 0x000001fa1a0c7824 */ /* 0x000fe200078e02ff */
[----:B0-----:R-:W-:Y:S02]  /*3bdc0*/  SHF.L.U32 R24, R27, 0x4, RZ ;  /* 0x000000041b187819 */ /* 0x001fe400000006ff */
[----:B-1----:R-:W-:Y:S01]  /*3bdd0*/  LOP3.LUT R15, R15, 0x60, RZ, 0xc0, !PT ;  /* 0x000000600f0f7812 */ /* 0x002fe200078ec0ff */
[----:B---3--:R-:W-:Y:S04]  /*3bde0*/  STL.64 [R1+0xd10], R22 ;  /* 0x000d101601007387 */ /* 0x008fe80000100a00 */
[----:B------:R0:W-:Y:S02]  /*3bdf0*/  STL.64 [R1+0x198], R6 ;  /* 0x0001980601007387 */ /* 0x0001e40000100a00 */
[----:B0-----:R-:W-:-:S04]  /*3be00*/  IADD3 R6, P0, R4, R2, RZ ;  /* 0x0000000204067210 */ /* 0x001fc80007f1e0ff */
[----:B------:R-:W-:-:S05]  /*3be10*/  LEA.HI.X.SX32 R7, R28, R3, 0x1, P0 ;  /* 0x000000031c077211 */ /* 0x000fca00000f0eff */
[----:B------:R0:W-:Y:S01]  /*3be20*/  STL.64 [R1+0x190], R6 ;  /* 0x0001900601007387 */ /* 0x0001e20000100a00 */
[----:B------:R-:W-:Y:S01]  /*3be30*/  LOP3.LUT R4, R24, 0x70, RZ, 0xc0, !PT ;  /* 0x0000007018047812 */ /* 0x000fe200078ec0ff */
[----:B------:R-:W-:Y:S01]  /*3be40*/  IMAD R28, R26, 0x1fc, RZ ;  /* 0x000001fc1a1c7824 */ /* 0x000fe200078e02ff */
[----:B0-----:R-:W-:-:S04]  /*3be50*/  IADD3 R6, P0, R8, R2, RZ ;  /* 0x0000000208067210 */ /* 0x001fc80007f1e0ff */
[----:B------:R-:W-:Y:S01]  /*3be60*/  LEA.HI.X.SX32 R7, R11, R3, 0x1, P0 ;  /* 0x000000030b077211 */ /* 0x000fe200000f0eff */
[----:B------:R-:W-:Y:S01]  /*3be70*/  IMAD R8, R26, 0xfd, RZ ;  /* 0x000000fd1a087824 */ /* 0x000fe200078e02ff */
[----:B------:R-:W3:Y:S04]  /*3be80*/  LDL.LU R11, [R1+0x744] ;  /* 0x00074400010b7983 */ /* 0x000ee80000300800 */
[----:B------:R0:W-:Y:S01]  /*3be90*/  STL.64 [R1+0x158], R6 ;  /* 0x0001580601007387 */ /* 0x0001e20000100a00 */
[----:B------:R-:W-:Y:S01]  /*3bea0*/  LEA R4, R15, R4, 0x2 ;  /* 0x000000040f047211 */ /* 0x000fe200078e10ff */
[----:B------:R-:W-:Y:S01]  /*3beb0*/  IMAD R15, R29, 0xfe, RZ ;  /* 0x000000fe1d0f7824 */ /* 0x000fe200078e02ff */
[----:B0-----:R-:W-:-:S04]  /*3bec0*/  IADD3 R6, P0, R12, R2, RZ ;  /* 0x000000020c067210 */ /* 0x001fc80007f1e0ff */
[----:B------:R-:W-:Y:S01]  /*3bed0*/  LEA.HI.X.SX32 R7, R8, R3, 0x1, P0 ;  /* 0x0000000308077211 */ /* 0x000fe200000f0eff */
[----:B------:R-:W-:Y:S01]  /*3bee0*/  IMAD R8, R26, 0x1fe, RZ ;  /* 0x000001fe1a087824 */ /* 0x000fe200078e02ff */
[----:B------:R-:W-:-:S04]  /*3bef0*/  IADD3 R28, P0, R28, R2, RZ ;  /* 0x000000021c1c7210 */ /* 0x000fc80007f1e0ff */
[-C--:B------:R-:W-:Y:S02]  /*3bf00*/  LEA.HI.X.SX32 R29, R15, R3.reuse, 0x1, P0 ;  /* 0x000000030f1d7211 */ /* 0x080fe400000f0eff */
[----:B------:R-:W-:Y:S01]  /*3bf10*/  IADD3 R2, P0, R8, R2, RZ ;  /* 0x0000000208027210 */ /* 0x000fe20007f1e0ff */
[----:B------:R-:W-:Y:S01]  /*3bf20*/  IMAD R8, R26, 0xff, RZ ;  /* 0x000000ff1a087824 */ /* 0x000fe200078e02ff */
[----:B------:R-:W-:Y:S04]  /*3bf30*/  STL [R1+0xd88], R13 ;  /* 0x000d880d01007387 */ /* 0x000fe80000100800 */
[----:B------:R-:W-:Y:S01]  /*3bf40*/  LEA.HI.X.SX32 R3, R8, R3, 0x1, P0 ;  /* 0x0000000308037211 */ /* 0x000fe200000f0eff */
[----:B------:R0:W-:Y:S04]  /*3bf50*/  STL.64 [R1+0xa0], R6 ;  /* 0x0000a00601007387 */ /* 0x0001e80000100a00 */
[----:B0-----:R-:W3:Y:S04]  /*3bf60*/  LDL.LU.64 R6, [R1+0x468] ;  /* 0x0004680001067983 */ /* 0x001ee80000300a00 */
[----:B------:R-:W-:Y:S04]  /*3bf70*/  STL.64 [R1+0xc80], R28 ;  /* 0x000c801c01007387 */ /* 0x000fe80000100a00 */
[----:B------:R-:W3:Y:S04]  /*3bf80*/  LDL.LU.64 R12, [R1+0x460] ;  /* 0x00046000010c7983 */ /* 0x000ee80000300a00 */
[----:B------:R-:W-:Y:S04]  /*3bf90*/  STL.64 [R1+0xc88], R2 ;  /* 0x000c880201007387 */ /* 0x000fe80000100a00 */
[----:B------:R-:W3:Y:S04]  /*3bfa0*/  LDL.LU.64 R22, [R1+0x458] ;  /* 0x0004580001167983 */ /* 0x000ee80000300a00 */
[----:B--2---:R0:W-:Y:S04]  /*3bfb0*/  STG.E.U16 [R18.64], R14 ;  /* 0x0000000e12007986 */ /* 0x0041e8000c101504 */
[----:B0-----:R-:W2:Y:S04]  /*3bfc0*/  LDL.LU.64 R18, [R1+0x450] ;  /* 0x0004500001127983 */ /* 0x001ea80000300a00 */
[----:B------:R-:W2:Y:S01]  /*3bfd0*/  LDL.LU R29, [R1+0x94] ;  /* 0x00009400011d7983 */ /* 0x000ea20000300800 */
[----:B------:R-:W-:-:S02]  /*3bfe0*/  LOP3.LUT R27, R27, 0x18, RZ, 0xc0, !PT ;  /* 0x000000181b1b7812 */ /* 0x000fc400078ec0ff */
[----:B-----5:R-:W-:Y:S02]  /*3bff0*/  FSEL R24, R5, -INF , P1 ;  /* 0xff80000005187808 */ /* 0x020fe40000800000 */
[----:B------:R-:W-:Y:S02]  /*3c000*/  LEA.HI R15, R27, R4, RZ, 0x1f ;  /* 0x000000041b0f7211 */ /* 0x000fe400078ff8ff */
[----:B------:R-:W-:Y:S01]  /*3c010*/  PRMT R4, R14, 0x7632, R4 ;  /* 0x000076320e047816 */ /* 0x000fe20000000004 */
[----:B--2---:R0:W-:Y:S04]  /*3c020*/  STL [R1+0xdc0], R29 ;  /* 0x000dc01d01007387 */ /* 0x0041e80000100800 */
[----:B0-----:R-:W2:Y:S04]  /*3c030*/  LDL.LU.64 R28, [R1+0x448] ;  /* 0x00044800011c7983 */ /* 0x001ea80000300a00 */
[----:B------:R-:W5:Y:S04]  /*3c040*/  LDL.LU R5, [R1+0x54] ;  /* 0x0000540001057983 */ /* 0x000f680000300800 */
[----:B------:R-:W2:Y:S04]  /*3c050*/  LDL.LU R14, [R1+0x14] ;  /* 0x00001400010e7983 */ /* 0x000ea80000300800 */
[----:B------:R-:W-:Y:S04]  /*3c060*/  STL [R1+0xc70], R24 ;  /* 0x000c701801007387 */ /* 0x000fe80000100800 */
[----:B------:R-:W-:Y:S04]  /*3c070*/  STL [R1+0xd8c], R25 ;  /* 0x000d8c1901007387 */ /* 0x000fe80000100800 */
[----:B------:R-:W2:Y:S04]  /*3c080*/  LDL.LU.64 R26, [R1+0x430] ;  /* 0x00043000011a7983 */ /* 0x000ea80000300a00 */
[----:B---3--:R-:W-:Y:S04]  /*3c090*/  STG.E.U16 [R6.64], R4 ;  /* 0x0000000406007986 */ /* 0x008fe8000c101504 */
[----:B--2---:R0:W-:Y:S04]  /*3c0a0*/  STL.64 [R1+0xdb8], R26 ;  /* 0x000db81a01007387 */ /* 0x0041e80000100a00 */
[----:B0-----:R-:W2:Y:S04]  /*3c0b0*/  LDL.LU.64 R26, [R1+0x440] ;  /* 0x00044000011a7983 */ /* 0x001ea80000300a00 */
[----:B------:R-:W3:Y:S04]  /*3c0c0*/  LDL.LU.64 R6, [R1+0x400] ;  /* 0x0004000001067983 */ /* 0x000ee80000300a00 */
[----:B---3--:R0:W-:Y:S04]  /*3c0d0*/  STL.64 [R1+0xd98], R6 ;  /* 0x000d980601007387 */ /* 0x0081e80000100a00 */
[----:B0-----:R-:W3:Y:S04]  /*3c0e0*/  LDL.LU.64 R6, [R1+0x418] ;  /* 0x0004180001067983 */ /* 0x001ee80000300a00 */
[----:B---3--:R0:W-:Y:S04]  /*3c0f0*/  STL.64 [R1+0xda0], R6 ;  /* 0x000da00601007387 */ /* 0x0081e80000100a00 */
[----:B0-----:R-:W3:Y:S01]  /*3c100*/  LDL.LU.64 R6, [R1+0x420] ;  /* 0x0004200001067983 */ /* 0x001ee20000300a00 */
[----:B------:R-:W-:-:S03]  /*3c110*/  PRMT R4, R16, 0x7632, R4 ;  /* 0x0000763210047816 */ /* 0x000fc60000000004 */
[----:B------:R-:W-:Y:S01]  /*3c120*/  STG.E.U16 [R12.64], R16 ;  /* 0x000000100c007986 */ /* 0x000fe2000c101504 */
[C---:B------:R-:W-:Y:S02]  /*3c130*/  LOP3.LUT P5, RZ, R0.reuse, 0x40000, RZ, 0xc0, !PT ;  /* 0x0004000000ff7812 */ /* 0x040fe400078ac0ff */
[C---:B------:R-:W-:Y:S01]  /*3c140*/  LOP3.LUT P4, RZ, R0.reuse, 0x20000, RZ, 0xc0, !PT ;  /* 0x0002000000ff7812 */ /* 0x040fe2000788c0ff */
[----:B------:R-:W-:Y:S01]  /*3c150*/  STG.E.U16 [R22.64], R4 ;  /* 0x0000000416007986 */ /* 0x000fe2000c101504 */
[C---:B------:R-:W-:Y:S02]  /*3c160*/  LOP3.LUT P3, RZ, R0.reuse, 0x10000, RZ, 0xc0, !PT ;  /* 0x0001000000ff7812 */ /* 0x040fe4000786c0ff */
[C---:B------:R-:W-:Y:S01]  /*3c170*/  LOP3.LUT P2, RZ, R0.reuse, 0x2000, RZ, 0xc0, !PT ;  /* 0x0000200000ff7812 */ /* 0x040fe2000784c0ff */
[----:B------:R-:W-:Y:S01]  /*3c180*/  STG.E.U16 [R18.64], R20 ;  /* 0x0000001412007986 */ /* 0x000fe2000c101504 */
[----:B------:R-:W-:Y:S02]  /*3c190*/  LOP3.LUT P1, RZ, R0, 0x4000, RZ, 0xc0, !PT ;  /* 0x0000400000ff7812 */ /* 0x000fe4000782c0ff */
[----:B------:R-:W-:-:S02]  /*3c1a0*/  PRMT R0, R20, 0x7632, R0 ;  /* 0x0000763214007816 */ /* 0x000fc40000000000 */
[----:B------:R-:W-:-:S03]  /*3c1b0*/  FSETP.NEU.AND P0, PT, R11, RZ, PT ;  /* 0x000000ff0b00720b */ /* 0x000fc60003f0d000 */
[----:B------:R-:W-:Y:S04]  /*3c1c0*/  STG.E.U16 [R28.64], R0 ;  /* 0x000000001c007986 */ /* 0x000fe8000c101504 */
[----:B---3--:R0:W-:Y:S04]  /*3c1d0*/  STL.64 [R1+0xdb0], R6 ;  /* 0x000db00601007387 */ /* 0x0081e80000100a00 */
[----:B0-----:R-:W5:Y:S04]  /*3c1e0*/  LDL.LU.64 R6, [R1+0x428] ;  /* 0x0004280001067983 */ /* 0x001f680000300a00 */
[----:B------:R-:W3:Y:S04]  /*3c1f0*/  LDL.LU R8, [R1+0x84] ;  /* 0x0000840001087983 */ /* 0x000ee80000300800 */
[----:B------:R-:W3:Y:S04]  /*3c200*/  LDL.LU.64 R24, [R1+0x3f8] ;  /* 0x0003f80001187983 */ /* 0x000ee80000300a00 */
[----:B------:R-:W2:Y:S04]  /*3c210*/  LDL.LU R15, [R1+0x44] ;  /* 0x00004400010f7983 */ /* 0x000ea80000300800 */
[----:B------:R0:W-:Y:S04]  /*3c220*/  STL [R1+0xd74], R17 ;  /* 0x000d741101007387 */ /* 0x0001e80000100800 */
[----:B0-----:R-:W2:Y:S04]  /*3c230*/  LDL.LU.64 R16, [R1+0x408] ;  /* 0x0004080001107983 */ /* 0x001ea80000300a00 */
[----:B------:R-:W2:Y:S04]  /*3c240*/  LDL.LU.64 R12, [R1+0x3f0] ;  /* 0x0003f000010c7983 */ /* 0x000ea80000300a00 */
[----:B------:R-:W2:Y:S04]  /*3c250*/  LDL.LU.64 R18, [R1+0x3e0] ;  /* 0x0003e00001127983 */ /* 0x000ea80000300a00 */
[----:B------:R-:W2:Y:S04]  /*3c260*/  LDL.LU.64 R2, [R1+0x3d0] ;  /* 0x0003d00001027983 */ /* 0x000ea80000300a00 */
[----:B------:R-:W2:Y:S04]  /*3c270*/  LDL.LU.64 R22, [R1+0x3c8] ;  /* 0x0003c80001167983 */ /* 0x000ea80000300a00 */
[----:B------:R-:W2:Y:S04]  /*3c280*/  LDL.LU R11, [R1+0x4] ;  /* 0x00000400010b7983 */ /* 0x000ea80000300800 */
[----:B------:R0:W-:Y:S04]  /*3c290*/  STL [R1+0xd70], R21 ;  /* 0x000d701501007387 */ /* 0x0001e80000100800 */
[----:B0-----:R-:W2:Y:S04]  /*3c2a0*/  LDL.LU.64 R20, [R1+0x410] ;  /* 0x0004100001147983 */ /* 0x001ea80000300a00 */
[----:B------:R-:W2:Y:S04]  /*3c2b0*/  LDL.LU R29, [R1+0xdc0] ;  /* 0x000dc000011d7983 */ /* 0x000ea80000300800 */
[----:B--2---:R0:W-:Y:S04]  /*3c2c0*/  STG.E.U16 [R26.64], R29 ;  /* 0x0000001d1a007986 */ /* 0x0041e8000c101504 */
[----:B0-----:R-:W2:Y:S01]  /*3c2d0*/  LDL.LU.64 R26, [R1+0xdb8] ;  /* 0x000db800011a7983 */ /* 0x001ea20000300a00 */
[----:B------:R-:W-:-:S03]  /*3c2e0*/  PRMT R4, R29, 0x7632, R4 ;  /* 0x000076321d047816 */ /* 0x000fc60000000004 */
[----:B------:R-:W3:Y:S04]  /*3c2f0*/  LDL.LU.64 R28, [R1+0x3a8] ;  /* 0x0003a800011c7983 */ /* 0x000ee80000300a00 */
[----:B--2---:R0:W-:Y:S04]  /*3c300*/  STG.E.U16 [R26.64], R4 ;  /* 0x000000041a007986 */ /* 0x0041e8000c101504 */
[----:B-----5:R1:W-:Y:S04]  /*3c310*/  STG.E.U16 [R6.64], R5 ;  /* 0x0000000506007986 */ /* 0x0203e8000c101504 */
[----:B0-----:R-:W2:Y:S04]  /*3c320*/  LDL.LU.64 R26, [R1+0x3a0] ;  /* 0x0003a000011a7983 */ /* 0x001ea80000300a00 */
[----:B-1----:R-:W5:Y:S01]  /*3c330*/  LDL.LU.64 R6, [R1+0xdb0] ;  /* 0x000db00001067983 */ /* 0x002f620000300a00 */
[----:B------:R-:W-:-:S03]  /*3c340*/  PRMT R0, R5, 0x7632, R0 ;  /* 0x0000763205007816 */ /* 0x000fc60000000000 */
[----:B------:R-:W2:Y:S04]  /*3c350*/  LDL.LU R5, [R1+0xda8] ;  /* 0x000da80001057983 */ /* 0x000ea80000300800 */
[----:B-----5:R0:W-:Y:S04]  /*3c360*/  STG.E.U16 [R6.64], R0 ;  /* 0x0000000006007986 */ /* 0x0201e8000c101504 */
[----:B0-----:R-:W5:Y:S01]  /*3c370*/  LDL.LU.64 R6, [R1+0xda0] ;  /* 0x000da00001067983 */ /* 0x001f620000300a00 */
[----:B------:R-:W-:Y:S02]  /*3c380*/  PRMT R4, R14, 0x7632, R4 ;  /* 0x000076320e047816 */ /* 0x000fe40000000004 */
[----:B--2---:R-:W-:Y:S01]  /*3c390*/  PRMT R0, R5, 0x7632, R0 ;  /* 0x0000763205007816 */ /* 0x004fe20000000000 */
[----:B-----5:R0:W-:Y:S04]  /*3c3a0*/  STG.E.U16 [R6.64], R14 ;  /* 0x0000000e06007986 */ /* 0x0201e8000c101504 */
[----:B0-----:R-:W2:Y:S04]  /*3c3b0*/  LDL.LU.64 R6, [R1+0xd98] ;  /* 0x000d980001067983 */ /* 0x001ea80000300a00 */
[----:B------:R0:W-:Y:S04]  /*3c3c0*/  STG.E.U16 [R20.64], R4 ;  /* 0x0000000414007986 */ /* 0x0001e8000c101504 */
[----:B------:R-:W-:Y:S04]  /*3c3d0*/  STG.E.U16 [R16.64], R5 ;  /* 0x0000000510007986 */ /* 0x000fe8000c101504 */
[----:B0-----:R-:W5:Y:S04]  /*3c3e0*/  LDL.LU.64 R20, [R1+0x398] ;  /* 0x0003980001147983 */ /* 0x001f680000300a00 */
[----:B--2---:R0:W-:Y:S04]  /*3c3f0*/  STG.E.U16 [R6.64], R0 ;  /* 0x0000000006007986 */ /* 0x0041e8000c101504 */
[----:B---3--:R1:W-:Y:S04]  /*3c400*/  STG.E.U16 [R24.64], R8 ;  /* 0x0000000818007986 */ /* 0x0083e8000c101504 */
[----:B0-----:R-:W2:Y:S04]  /*3c410*/  LDL.LU.64 R6, [R1+0x390] ;  /* 0x0003900001067983 */ /* 0x001ea80000300a00 */
[----:B------:R-:W3:Y:S04]  /*3c420*/  LDL.LU R14, [R1+0x34] ;  /* 0x00003400010e7983 */ /* 0x000ee80000300800 */
[----:B-1----:R-:W2:Y:S01]  /*3c430*/  LDL.LU.64 R24, [R1+0x378] ;  /* 0x0003780001187983 */ /* 0x002ea20000300a00 */
[----:B------:R-:W-:-:S02]  /*3c440*/  PRMT R4, R8, 0x7632, R4 ;  /* 0x0000763208047816 */ /* 0x000fc40000000004 */
[----:B------:R-:W-:-:S03]  /*3c450*/  PRMT R0, R15, 0x7632, R0 ;  /* 0x000076320f007816 */ /* 0x000fc60000000000 */
[----:B------:R0:W-:Y:S04]  /*3c460*/  STG.E.U16 [R12.64], R4 ;  /* 0x000000040c007986 */ /* 0x0001e8000c101504 */
[----:B------:R-:W-:Y:S04]  /*3c470*/  STG.E.U16 [R18.64], R15 ;  /* 0x0000000f12007986 */ /* 0x000fe8000c101504 */
[----:B------:R1:W-:Y:S01]  /*3c480*/  STG.E.U16 [R2.64], R0 ;  /* 0x0000000002007986 */ /* 0x0003e2000c101504 */
[----:B0-----:R-:W-:-:S03]  /*3c490*/  PRMT R4, R11, 0x7632, R4 ;  /* 0x000076320b047816 */ /* 0x001fc60000000004 */
[----:B------:R-:W-:Y:S04]  /*3c4a0*/  STG.E.U16 [R22.64], R11 ;  /* 0x0000000b16007986 */ /* 0x000fe8000c101504 */
[----:B------:R-:W-:Y:S01]  /*3c4b0*/  STG.E.U16 [R28.64], R4 ;  /* 0x000000041c007986 */ /* 0x000fe2000c101504 */
[----:B-1----:R-:W-:-:S03]  /*3c4c0*/  PRMT R0, R9, 0x7632, R0 ;  /* 0x0000763209007816 */ /* 0x002fc60000000000 */
[----:B------:R-:W-:Y:S04]  /*3c4d0*/  STG.E.U16 [R26.64], R9 ;  /* 0x000000091a007986 */ /* 0x000fe8000c101504 */
[----:B--2---:R0:W-:Y:S04]  /*3c4e0*/  STL.64 [R1+0xd90], R24 ;  /* 0x000d901801007387 */ /* 0x0041e80000100a00 */
[----:B0-----:R-:W2:Y:S04]  /*3c4f0*/  LDL.LU.64 R24, [R1+0x388] ;  /* 0x0003880001187983 */ /* 0x001ea80000300a00 */
[----:B------:R-:W2:Y:S04]  /*3c500*/  LDL.LU.64 R12, [R1+0x370] ;  /* 0x00037000010c7983 */ /* 0x000ea80000300a00 */
[----:B------:R-:W2:Y:S04]  /*3c510*/  LDL.LU.64 R18, [R1+0x368] ;  /* 0x0003680001127983 */ /* 0x000ea80000300a00 */
[----:B------:R-:W2:Y:S04]  /*3c520*/  LDL.LU.64 R2, [R1+0x358] ;  /* 0x0003580001027983 */ /* 0x000ea80000300a00 */
[----:B------:R-:W2:Y:S04]  /*3c530*/  LDL.LU R23, [R1+0x24] ;  /* 0x0000240001177983 */ /* 0x000ea80000300800 */
[----:B------:R-:W2:Y:S04]  /*3c540*/  LDL.LU.64 R28, [R1+0x350] ;  /* 0x00035000011c7983 */ /* 0x000ea80000300a00 */
[----:B------:R-:W2:Y:S04]  /*3c550*/  LDL.LU R5, [R1+0x64] ;  /* 0x0000640001057983 */ /* 0x000ea80000300800 */
[----:B------:R-:W2:Y:S04]  /*3c560*/  LDL.LU.64 R8, [R1+0x360] ;  /* 0x0003600001087983 */ /* 0x000ea80000300a00 */
[----:B------:R-:W2:Y:S04]  /*3c570*/  LDL.LU.64 R16, [R1+0x328] ;  /* 0x0003280001107983 */ /* 0x000ea80000300a00 */
[----:B--2---:R0:W-:Y:S04]  /*3c580*/  STL.64 [R1+0xd78], R16 ;  /* 0x000d781001007387 */ /* 0x0041e80000100a00 */
[----:B0-----:R-:W2:Y:S01]  /*3c590*/  LDL.LU.64 R16, [R1+0x330] ;  /* 0x0003300001107983 */ /* 0x001ea20000300a00 */
[----:B----4-:R-:W-:-:S03]  /*3c5a0*/  PRMT R4, R10, 0x7632, R4 ;  /* 0x000076320a047816 */ /* 0x010fc60000000004 */
[----:B-----5:R-:W-:Y:S04]  /*3c5b0*/  STG.E.U16 [R20.64], R0 ;  /* 0x0000000014007986 */ /* 0x020fe8000c101504 */
[----:B------:R-:W-:Y:S04]  /*3c5c0*/  STG.E.U16 [R6.64], R10 ;  /* 0x0000000a06007986 */ /* 0x000fe8000c101504 */
[----:B------:R-:W-:Y:S04]  /*3c5d0*/  STG.E.U16 [R24.64], R4 ;  /* 0x0000000418007986 */ /* 0x000fe8000c101504 */
[----:B--2---:R0:W-:Y:S04]  /*3c5e0*/  STL.64 [R1+0xd80], R16 ;  /* 0x000d801001007387 */ /* 0x0041e80000100a00 */
[----:B0-----:R-:W2:Y:S04]  /*3c5f0*/  LDL.LU.64 R16, [R1+0x340] ;  /* 0x0003400001107983 */ /* 0x001ea80000300a00 */
[----:B------:R-:W4:Y:S04]  /*3c600*/  LDL.LU.64 R26, [R1+0x320] ;  /* 0x00032000011a7983 */ /* 0x000f280000300a00 */
[----:B------:R-:W5:Y:S04]  /*3c610*/  LDL.LU.64 R20, [R1+0x318] ;  /* 0x0003180001147983 */ /* 0x000f680000300a00 */
[----:B------:R-:W2:Y:S04]  /*3c620*/  LDL.LU.64 R6, [R1+0x308] ;  /* 0x0003080001067983 */ /* 0x000ea80000300a00 */
[----:B------:R-:W2:Y:S04]  /*3c630*/  LDL.LU.64 R10, [R1+0x300] ;  /* 0x00030000010a7983 */ /* 0x000ea80000300a00 */
[----:B------:R-:W2:Y:S04]  /*3c640*/  LDL.LU R15, [R1+0x98] ;  /* 0x00009800010f7983 */ /* 0x000ea80000300800 */
[----:B------:R-:W2:Y:S01]  /*3c650*/  LDL.LU.64 R24, [R1+0xd90] ;  /* 0x000d900001187983 */ /* 0x000ea20000300a00 */
[----:B---3--:R-:W-:-:S03]  /*3c660*/  PRMT R0, R14, 0x7632, R0 ;  /* 0x000076320e007816 */ /* 0x008fc60000000000 */
[----:B--2---:R0:W-:Y:S04]  /*3c670*/  STG.E.U16 [R24.64], R14 ;  /* 0x0000000e18007986 */ /* 0x0041e8000c101504 */
[----:B------:R1:W-:Y:S04]  /*3c680*/  STG.E.U16 [R12.64], R0 ;  /* 0x000000000c007986 */ /* 0x0003e8000c101504 */
[----:B0-----:R-:W2:Y:S04]  /*3c690*/  LDL.LU R25, [R1+0xd8c] ;  /* 0x000d8c0001197983 */ /* 0x001ea80000300800 */
[----:B------:R-:W3:Y:S04]  /*3c6a0*/  LDL.LU R22, [R1+0x58] ;  /* 0x0000580001167983 */ /* 0x000ee80000300800 */
[----:B-1----:R-:W3:Y:S01]  /*3c6b0*/  LDL.LU R13, [R1+0xd88] ;  /* 0x000d8800010d7983 */ /* 0x002ee20000300800 */
[----:B--2---:R-:W-:-:S03]  /*3c6c0*/  PRMT R4, R25, 0x7632, R4 ;  /* 0x0000763219047816 */ /* 0x004fc60000000004 */
[----:B------:R0:W-:Y:S04]  /*3c6d0*/  STG.E.U16 [R18.64], R25 ;  /* 0x0000001912007986 */ /* 0x0001e8000c101504 */
[----:B------:R-:W-:Y:S01]  /*3c6e0*/  STG.E.U16 [R8.64], R4 ;  /* 0x0000000408007986 */ /* 0x000fe2000c101504 */
[----:B---3--:R-:W-:-:S03]  /*3c6f0*/  PRMT R0, R13, 0x7632, R0 ;  /* 0x000076320d007816 */ /* 0x008fc60000000000 */
[----:B------:R1:W-:Y:S04]  /*3c700*/  STG.E.U16 [R2.64], R13 ;  /* 0x0000000d02007986 */ /* 0x0003e8000c101504 */
[----:B0-----:R-:W2:Y:S04]  /*3c710*/  LDL.LU.64 R24, [R1+0x2d8] ;  /* 0x0002d80001187983 */ /* 0x001ea80000300a00 */
[----:B------:R-:W3:Y:S04]  /*3c720*/  LDL.LU.64 R18, [R1+0x2d0] ;  /* 0x0002d00001127983 */ /* 0x000ee80000300a00 */
[----:B------:R-:W2:Y:S04]  /*3c730*/  LDL.LU R14, [R1+0x18] ;  /* 0x00001800010e7983 */ /* 0x000ea80000300800 */
[----:B-1----:R-:W2:Y:S04]  /*3c740*/  LDL.LU.64 R12, [R1+0x2e0] ;  /* 0x0002e000010c7983 */ /* 0x002ea80000300a00 */
[----:B------:R-:W2:Y:S04]  /*3c750*/  LDL.LU.64 R8, [R1+0x2c0] ;  /* 0x0002c00001087983 */ /* 0x000ea80000300a00 */
[----:B------:R0:W-:Y:S04]  /*3c760*/  STG.E.U16 [R28.64], R0 ;  /* 0x000000001c007986 */ /* 0x0001e8000c101504 */
[----:B------:R-:W2:Y:S04]  /*3c770*/  LDL.LU.64 R2, [R1+0x2b0] ;  /* 0x0002b00001027983 */ /* 0x000ea80000300a00 */
[----:B------:R1:W-:Y:S04]  /*3c780*/  STG.E.U16 [R16.64], R5 ;  /* 0x0000000510007986 */ /* 0x0003e8000c101504 */
[----:B0-----:R-:W2:Y:S04]  /*3c790*/  LDL.LU.64 R28, [R1+0x2a0] ;  /* 0x0002a000011c7983 */ /* 0x001ea80000300a00 */
[----:B-1----:R-:W2:Y:S01]  /*3c7a0*/  LDL.LU.64 R16, [R1+0xd80] ;  /* 0x000d800001107983 */ /* 0x002ea20000300a00 */
[----:B------:R-:W-:-:S05]  /*3c7b0*/  PRMT R4, R5, 0x7632, R4 ;  /* 0x0000763205047816 */ /* 0x000fca0000000004 */
[----:B--2---:R0:W-:Y:S04]  /*3c7c0*/  STG.E.U16 [R16.64], R4 ;  /* 0x0000000410007986 */ /* 0x0041e8000c101504 */
[----:B0-----:R-:W2:Y:S01]  /*3c7d0*/  LDL.LU.64 R16, [R1+0xd78] ;  /* 0x000d780001107983 */ /* 0x001ea20000300a00 */
[----:B------:R-:W-:-:S03]  /*3c7e0*/  PRMT R0, R23, 0x7632, R0 ;  /* 0x0000763217007816 */ /* 0x000fc60000000000 */
[----:B--2---:R0:W-:Y:S04]  /*3c7f0*/  STG.E.U16 [R16.64], R23 ;  /* 0x0000001710007986 */ /* 0x0041e8000c101504 */
[----:B0-----:R-:W5:Y:S04]  /*3c800*/  LDL.LU R17, [R1+0xd74] ;  /* 0x000d740001117983 */ /* 0x001f680000300800 */
[----:B----4-:R0:W-:Y:S04]  /*3c810*/  STG.E.U16 [R26.64], R0 ;  /* 0x000000001a007986 */ /* 0x0101e8000c101504 */
[----:B0-----:R-:W2:Y:S04]  /*3c820*/  LDL.LU.64 R26, [R1+0x298] ;  /* 0x00029800011a7983 */ /* 0x001ea80000300a00 */
[----:B-----5:R0:W-:Y:S04]  /*3c830*/  STG.E.U16 [R20.64], R17 ;  /* 0x0000001114007986 */ /* 0x0201e8000c101504 */
[----:B0-----:R-:W4:Y:S01]  /*3c840*/  LDL.LU R21, [R1+0xd70] ;  /* 0x000d700001157983 */ /* 0x001f220000300800 */
[----:B------:R-:W-:-:S03]  /*3c850*/  PRMT R4, R17, 0x7632, R4 ;  /* 0x0000763211047816 */ /* 0x000fc60000000004 */
[----:B------:R-:W5:Y:S04]  /*3c860*/  LDL.LU.64 R16, [R1+0x2e8] ;  /* 0x0002e80001107983 */ /* 0x000f680000300a00 */
[----:B------:R0:W-:Y:S04]  /*3c870*/  STG.E.U16 [R6.64], R4 ;  /* 0x0000000406007986 */ /* 0x0001e8000c101504 */
[----:B0-----:R-:W2:Y:S04]  /*3c880*/  LDL.LU.64 R6, [R1+0xd68] ;  /* 0x000d680001067983 */ /* 0x001ea80000300a00 */
[----:B----4-:R0:W-:Y:S01]  /*3c890*/  STG.E.U16 [R10.64], R21 ;  /* 0x000000150a007986 */ /* 0x0101e2000c101504 */
[----:B------:R-:W-:-:S03]  /*3c8a0*/  PRMT R0, R21, 0x7632, R0 ;  /* 0x0000763215007816 */ /* 0x000fc60000000000 */
[----:B0-----:R-:W4:Y:S04]  /*3c8b0*/  LDL.LU.64 R10, [R1+0xd60] ;  /* 0x000d6000010a7983 */ /* 0x001f280000300a00 */
[----:B------:R-:W2:Y:S01]  /*3c8c0*/  LDL.LU.64 R20, [R1+0x2f0] ;  /* 0x0002f00001147983 */ /* 0x000ea20000300a00 */
[----:B------:R-:W-:-:S03]  /*3c8d0*/  PRMT R4, R15, 0x7632, R4 ;  /* 0x000076320f047816 */ /* 0x000fc60000000004 */
[----:B--2---:R0:W-:Y:S04]  /*3c8e0*/  STG.E.U16 [R20.64], R0 ;  /* 0x0000000014007986 */ /* 0x0041e8000c101504 */
[----:B-----5:R1:W-:Y:S04]  /*3c8f0*/  STG.E.U16 [R16.64], R15 ;  /* 0x0000000f10007986 */ /* 0x0203e8000c101504 */
[----:B------:R2:W-:Y:S04]  /*3c900*/  STG.E.U16 [R12.64], R4 ;  /* 0x000000040c007986 */ /* 0x0005e8000c101504 */
[----:B0-----:R-:W5:Y:S01]  /*3c910*/  LDL.LU.64 R20, [R1+0x280] ;  /* 0x0002800001147983 */ /* 0x001f620000300a00 */
[----:B------:R-:W-:-:S03]  /*3c920*/  PRMT R0, R22, 0x7632, R0 ;  /* 0x0000763216007816 */ /* 0x000fc60000000000 */
[----:B-1----:R-:W4:Y:S04]  /*3c930*/  LDL.LU R15, [R1+0x88] ;  /* 0x00008800010f7983 */ /* 0x002f280000300800 */
[----:B------:R-:W4:Y:S01]  /*3c940*/  LDL.LU R23, [R1+0x48] ;  /* 0x0000480001177983 */ /* 0x000f220000300800 */
[----:B--2---:R-:W-:-:S03]  /*3c950*/  PRMT R4, R14, 0x7632, R4 ;  /* 0x000076320e047816 */ /* 0x004fc60000000004 */
[----:B------:R-:W2:Y:S04]  /*3c960*/  LDL.LU.64 R16, [R1+0x278] ;  /* 0x0002780001107983 */ /* 0x000ea80000300a00 */
[----:B------:R0:W-:Y:S04]  /*3c970*/  STG.E.U16 [R24.64], R22 ;  /* 0x0000001618007986 */ /* 0x0001e8000c101504 */
[----:B------:R-:W2:Y:S04]  /*3c980*/  LDL.LU.64 R12, [R1+0x268] ;  /* 0x00026800010c7983 */ /* 0x000ea80000300a00 */
[----:B---3--:R1:W-:Y:S04]  /*3c990*/  STG.E.U16 [R18.64], R0 ;  /* 0x0000000012007986 */ /* 0x0083e8000c101504 */
[----:B0-----:R-:W3:Y:S04]  /*3c9a0*/  LDL.LU.64 R24, [R1+0x260] ;  /* 0x0002600001187983 */ /* 0x001ee80000300a00 */
[----:B------:R0:W-:Y:S04]  /*3c9b0*/  STG.E.U16 [R8.64], R14 ;  /* 0x0000000e08007986 */ /* 0x0001e8000c101504 */
[----:B-1----:R-:W2:Y:S04]  /*3c9c0*/  LDL.LU R19, [R1+0x8] ;  /* 0x0000080001137983 */ /* 0x002ea80000300800 */
[----:B------:R1:W-:Y:S04]  /*3c9d0*/  STG.E.U16 [R2.64], R4 ;  /* 0x0000000402007986 */ /* 0x0003e8000c101504 */
[----:B0-----:R-:W2:Y:S04]  /*3c9e0*/  LDL.LU.64 R8, [R1+0x258] ;  /* 0x0002580001087983 */ /* 0x001ea80000300a00 */
[----:B------:R0:W-:Y:S04]  /*3c9f0*/  STG.E.U16 [R28.64], R6 ;  /* 0x000000061c007986 */ /* 0x0001e8000c101504 */
[----:B-1----:R-:W2:Y:S04]  /*3ca00*/  LDL.LU.64 R2, [R1+0x248] ;  /* 0x0002480001027983 */ /* 0x002ea80000300a00 */
[----:B0-----:R-:W2:Y:S04]  /*3ca10*/  LDL.LU.64 R28, [R1+0x238] ;  /* 0x00023800011c7983 */ /* 0x001ea80000300a00 */
[----:B------:R-:W2:Y:S01]  /*3ca20*/  LDL.LU R18, [R1+0x38] ;  /* 0x0000380001127983 */ /* 0x000ea20000300800 */
[----:B------:R-:W-:-:S05]  /*3ca30*/  PRMT R0, R6, 0x7632, R0 ;  /* 0x0000763206007816 */ /* 0x000fca0000000000 */
[----:B------:R-:W-:Y:S04]  /*3ca40*/  STG.E.U16 [R26.64], R0 ;  /* 0x000000001a007986 */ /* 0x000fe8000c101504 */
[----:B--2---:R0:W-:Y:S04]  /*3ca50*/  STL [R1+0xd48], R18 ;  /* 0x000d481201007387 */ /* 0x0041e80000100800 */
[----:B------:R-:W-:Y:S04]  /*3ca60*/  STL [R1+0xd18], R7 ;  /* 0x000d180701007387 */ /* 0x000fe80000100800 */
[----:B0-----:R-:W2:Y:S04]  /*3ca70*/  LDL.LU R18, [R1+0x78] ;  /* 0x0000780001127983 */ /* 0x001ea80000300800 */
[----:B------:R-:W2:Y:S04]  /*3ca80*/  LDL.LU.64 R26, [R1+0x1f8] ;  /* 0x0001f800011a7983 */ /* 0x000ea80000300a00 */
[----:B--2---:R0:W-:Y:S04]  /*3ca90*/  STL.64 [R1+0xd38], R26 ;  /* 0x000d381a01007387 */ /* 0x0041e80000100a00 */
[----:B0-----:R-:W2:Y:S04]  /*3caa0*/  LDL.LU.64 R26, [R1+0x208] ;  /* 0x00020800011a7983 */ /* 0x001ea80000300a00 */
[----:B--2---:R0:W-:Y:S04]  /*3cab0*/  STL.64 [R1+0xd40], R26 ;  /* 0x000d401a01007387 */ /* 0x0041e80000100a00 */
[----:B0-----:R-:W2:Y:S04]  /*3cac0*/  LDL.LU.64 R26, [R1+0x218] ;  /* 0x00021800011a7983 */ /* 0x001ea80000300a00 */
[----:B--2---:R0:W-:Y:S04]  /*3cad0*/  STL.64 [R1+0xd50], R26 ;  /* 0x000d501a01007387 */ /* 0x0041e80000100a00 */
[----:B0-----:R-:W2:Y:S01]  /*3cae0*/  LDL.LU.64 R26, [R1+0x220] ;  /* 0x00022000011a7983 */ /* 0x001ea20000300a00 */
[----:B----4-:R-:W-:-:S03]  /*3caf0*/  PRMT R4, R15, 0x7632, R4 ;  /* 0x000076320f047816 */ /* 0x010fc60000000004 */
[----:B-----5:R-:W-:Y:S01]  /*3cb00*/  STG.E.U16 [R20.64], R15 ;  /* 0x0000000f14007986 */ /* 0x020fe2000c101504 */
[----:B------:R-:W-:-:S03]  /*3cb10*/  PRMT R0, R23, 0x7632, R0 ;  /* 0x0000763217007816 */ /* 0x000fc60000000000 */
[----:B------:R-:W-:Y:S04]  /*3cb20*/  STG.E.U16 [R16.64], R4 ;  /* 0x0000000410007986 */ /* 0x000fe8000c101504 */
[----:B--2---:R0:W-:Y:S04]  /*3cb30*/  STL.64 [R1+0xd58], R26 ;  /* 0x000d581a01007387 */ /* 0x0041e80000100a00 */
[----:B0-----:R-:W2:Y:S01]  /*3cb40*/  LDL.LU.64 R26, [R1+0x230] ;  /* 0x00023000011a7983 */ /* 0x001ea20000300a00 */
[----:B------:R-:W-:-:S03]  /*3cb50*/  PRMT R4, R19, 0x7632, R4 ;  /* 0x0000763213047816 */ /* 0x000fc60000000004 */
[----:B------:R-:W4:Y:S04]  /*3cb60*/  LDL.LU.64 R14, [R1+0x1f0] ;  /* 0x0001f000010e7983 */ /* 0x000f280000300a00 */
[----:B------:R0:W-:Y:S04]  /*3cb70*/  STG.E.U16 [R12.64], R23 ;  /* 0x000000170c007986 */ /* 0x0001e8000c101504 */
[----:B------:R-:W5:Y:S04]  /*3cb80*/  LDL.LU.64 R6, [R1+0x1e8] ;  /* 0x0001e80001067983 */ /* 0x000f680000300a00 */
[----:B---3--:R1:W-:Y:S04]  /*3cb90*/  STG.E.U16 [R24.64], R0 ;  /* 0x0000000018007986 */ /* 0x0083e8000c101504 */
[----:B0-----:R-:W3:Y:S04]  /*3cba0*/  LDL.LU.64 R22, [R1+0x1e0] ;  /* 0x0001e00001167983 */ /* 0x001ee80000300a00 */
[----:B------:R-:W3:Y:S04]  /*3cbb0*/  LDL.LU R5, [R1+0x68] ;  /* 0x0000680001057983 */ /* 0x000ee80000300800 */
[----:B------:R-:W3:Y:S01]  /*3cbc0*/  LDL.LU.64 R20, [R1+0x1b8] ;  /* 0x0001b80001147983 */ /* 0x000ee20000300a00 */
[----:B-1----:R-:W-:-:S03]  /*3cbd0*/  PRMT R0, R10, 0x7632, R0 ;  /* 0x000076320a007816 */ /* 0x002fc60000000000 */
[----:B------:R-:W3:Y:S04]  /*3cbe0*/  LDL.LU.64 R16, [R1+0x1b0] ;  /* 0x0001b00001107983 */ /* 0x000ee80000300a00 */
[----:B------:R-:W3:Y:S04]  /*3cbf0*/  LDL.LU.64 R12, [R1+0x1a8] ;  /* 0x0001a800010c7983 */ /* 0x000ee80000300a00 */
[----:B------:R0:W-:Y:S04]  /*3cc00*/  STG.E.U16 [R8.64], R19 ;  /* 0x0000001308007986 */ /* 0x0001e8000c101504 */
[----:B------:R-:W3:Y:S04]  /*3cc10*/  LDL.LU.64 R24, [R1+0x188] ;  /* 0x0001880001187983 */ /* 0x000ee80000300a00 */
[----:B------:R1:W-:Y:S04]  /*3cc20*/  STG.E.U16 [R2.64], R4 ;  /* 0x0000000402007986 */ /* 0x0003e8000c101504 */
[----:B0-----:R-:W3:Y:S04]  /*3cc30*/  LDL.LU.64 R8, [R1+0x178] ;  /* 0x0001780001087983 */ /* 0x001ee80000300a00 */
[----:B------:R0:W-:Y:S04]  /*3cc40*/  STG.E.U16 [R28.64], R10 ;  /* 0x0000000a1c007986 */ /* 0x0001e8000c101504 */
[----:B-1----:R-:W3:Y:S04]  /*3cc50*/  LDL.LU.64 R2, [R1+0x150] ;  /* 0x0001500001027983 */ /* 0x002ee80000300a00 */
[----:B0-----:R-:W3:Y:S04]  /*3cc60*/  LDL.LU.64 R28, [R1+0x148] ;  /* 0x00014800011c7983 */ /* 0x001ee80000300a00 */
[----:B------:R-:W3:Y:S04]  /*3cc70*/  LDL.LU R19, [R1+0x9c] ;  /* 0x00009c0001137983 */ /* 0x000ee80000300800 */
[----:B------:R0:W-:Y:S04]  /*3cc80*/  STL [R1+0xcc0], R11 ;  /* 0x000cc00b01007387 */ /* 0x0001e80000100800 */
[----:B0-----:R-:W3:Y:S04]  /*3cc90*/  LDL.LU.64 R10, [R1+0x1c0] ;  /* 0x0001c000010a7983 */ /* 0x001ee80000300a00 */
[----:B--2---:R0:W-:Y:S04]  /*3cca0*/  STG.E.U16 [R26.64], R0 ;  /* 0x000000001a007986 */ /* 0x0041e8000c101504 */
[----:B0-----:R-:W2:Y:S01]  /*3ccb0*/  LDL.LU.64 R26, [R1+0xd58] ;  /* 0x000d5800011a7983 */ /* 0x001ea20000300a00 */
[----:B------:R-:W-:-:S03]  /*3ccc0*/  PRMT R4, R18, 0x7632, R4 ;  /* 0x0000763212047816 */ /* 0x000fc60000000004 */
[----:B--2---:R0:W-:Y:S04]  /*3ccd0*/  STG.E.U16 [R26.64], R18 ;  /* 0x000000121a007986 */ /* 0x0041e8000c101504 */
[----:B0-----:R-:W2:Y:S04]  /*3cce0*/  LDL.LU.64 R26, [R1+0xd50] ;  /* 0x000d5000011a7983 */ /* 0x001ea80000300a00 */
[----:B------:R-:W3:Y:S04]  /*3ccf0*/  LDL.LU R18, [R1+0xd48] ;  /* 0x000d480001127983 */ /* 0x000ee80000300800 */
[----:B--2---:R0:W-:Y:S04]  /*3cd00*/  STG.E.U16 [R26.64], R4 ;  /* 0x000000041a007986 */ /* 0x0041e8000c101504 */
[----:B0-----:R-:W2:Y:S01]  /*3cd10*/  LDL.LU.64 R26, [R1+0xd40] ;  /* 0x000d4000011a7983 */ /* 0x001ea20000300a00 */
[----:B---3--:R-:W-:-:S03]  /*3cd20*/  PRMT R0, R18, 0x7632, R0 ;  /* 0x0000763212007816 */ /* 0x008fc60000000000 */
[----:B--2---:R0:W-:Y:S04]  /*3cd30*/  STG.E.U16 [R26.64], R18 ;  /* 0x000000121a007986 */ /* 0x0041e8000c101504 */
[----:B0-----:R-:W2:Y:S04]  /*3cd40*/  LDL.LU.64 R26, [R1+0xd38] ;  /* 0x000d3800011a7983 */ /* 0x001ea80000300a00 */
[----:B------:R-:W3:Y:S04]  /*3cd50*/  LDL.LU R18, [R1+0xd30] ;  /* 0x000d300001127983 */ /* 0x000ee80000300800 */
[----:B--2---:R0:W-:Y:S04]  /*3cd60*/  STG.E.U16 [R26.64], R0 ;  /* 0x000000001a007986 */ /* 0x0041e8000c101504 */
[----:B0-----:R-:W4:Y:S04]  /*3cd70*/  LDL.LU.64 R26, [R1+0xd28] ;  /* 0x000d2800011a7983 */ /* 0x001f280000300a00 */
[----:B----4-:R0:W-:Y:S04]  /*3cd80*/  STG.E.U16 [R14.64], R26 ;  /* 0x0000001a0e007986 */ /* 0x0101e8000c101504 */
[----:B0-----:R-:W2:Y:S01]  /*3cd90*/  LDL.LU.64 R14, [R1+0xd20] ;  /* 0x000d2000010e7983 */ /* 0x001ea20000300a00 */
[----:B------:R-:W-:-:S03]  /*3cda0*/  PRMT R4, R26, 0x7632, R4 ;  /* 0x000076321a047816 */ /* 0x000fc60000000004 */
[----:B------:R0:W-:Y:S04]  /*3cdb0*/  STL [R1+0xca8], R27 ;  /* 0x000ca81b01007387 */ /* 0x0001e80000100800 */
[----:B-----5:R1:W-:Y:S04]  /*3cdc0*/  STG.E.U16 [R6.64], R4 ;  /* 0x0000000406007986 */ /* 0x0203e8000c101504 */
[----:B0-----:R-:W4:Y:S04]  /*3cdd0*/  LDL.LU.64 R26, [R1+0x1c8] ;  /* 0x0001c800011a7983 */ /* 0x001f280000300a00 */
[----:B-1----:R-:W5:Y:S04]  /*3cde0*/  LDL.LU R7, [R1+0xd18] ;  /* 0x000d180001077983 */ /* 0x002f680000300800 */
[----:B--2---:R0:W-:Y:S01]  /*3cdf0*/  STG.E.U16 [R22.64], R14 ;  /* 0x0000000e16007986 */ /* 0x0041e2000c101504 */
[----:B------:R-:W-:-:S03]  /*3ce00*/  PRMT R0, R14, 0x7632, R0 ;  /* 0x000076320e007816 */ /* 0x000fc60000000000 */
[----:B0-----:R-:W2:Y:S04]  /*3ce10*/  LDL.LU.64 R22, [R1+0xd10] ;  /* 0x000d100001167983 */ /* 0x001ea80000300a00 */
[----:B------:R0:W-:Y:S04]  /*3ce20*/  STL [R1+0xcac], R15 ;  /* 0x000cac0f01007387 */ /* 0x0001e80000100800 */
[----:B0-----:R-:W2:Y:S01]  /*3ce30*/  LDL.LU.64 R14, [R1+0x1d8] ;  /* 0x0001d800010e7983 */ /* 0x001ea20000300a00 */
[----:B------:R-:W-:-:S03]  /*3ce40*/  PRMT R4, R5, 0x7632, R4 ;  /* 0x0000763205047816 */ /* 0x000fc60000000004 */
[----:B--2---:R5:W-:Y:S04]  /*3ce50*/  STG.E.U16 [R14.64], R0 ;  /* 0x000000000e007986 */ /* 0x004be8000c101504 */
[----:B----4-:R-:W-:Y:S04]  /*3ce60*/  STG.E.U16 [R26.64], R5 ;  /* 0x000000051a007986 */ /* 0x010fe8000c101504 */
[----:B------:R3:W-:Y:S01]  /*3ce70*/  STG.E.U16 [R10.64], R4 ;  /* 0x000000040a007986 */ /* 0x0007e2000c101504 */
[----:B-----5:R-:W-:-:S03]  /*3ce80*/  PRMT R0, R7, 0x7632, R0 ;  /* 0x0000763207007816 */ /* 0x020fc60000000000 */
[----:B------:R0:W-:Y:S04]  /*3ce90*/  STG.E.U16 [R20.64], R7 ;  /* 0x0000000714007986 */ /* 0x0001e8000c101504 */
[----:B------:R1:W-:Y:S01]  /*3cea0*/  STG.E.U16 [R16.64], R0 ;  /* 0x0000000010007986 */ /* 0x0003e2000c101504 */
[----:B---3--:R-:W-:-:S03]  /*3ceb0*/  PRMT R4, R18, 0x7632, R4 ;  /* 0x0000763212047816 */ /* 0x008fc60000000004 */
[----:B------:R-:W-:Y:S04]  /*3cec0*/  STG.E.U16 [R12.64], R18 ;  /* 0x000000120c007986 */ /* 0x000fe8000c101504 */
[----:B0-----:R-:W2:Y:S01]  /*3ced0*/  LDL.LU R7, [R1+0xd08] ;  /* 0x000d080001077983 */ /* 0x001ea20000300800 */
[----:B-1----:R-:W-:-:S03]  /*3cee0*/  PRMT R0, R22, 0x7632, R0 ;  /* 0x0000763216007816 */ /* 0x002fc60000000000 */
[----:B------:R-:W-:Y:S04]  /*3cef0*/  STG.E.U16 [R24.64], R4 ;  /* 0x0000000418007986 */ /* 0x000fe8000c101504 */
[----:B------:R0:W-:Y:S04]  /*3cf00*/  STG.E.U16 [R8.64], R22 ;  /* 0x0000001608007986 */ /* 0x0001e8000c101504 */
[----:B------:R-:W-:Y:S04]  /*3cf10*/  STL [R1+0xcb0], R23 ;  /* 0x000cb01701007387 */ /* 0x000fe80000100800 */
[----:B------:R1:W-:Y:S04]  /*3cf20*/  STG.E.U16 [R2.64], R0 ;  /* 0x0000000002007986 */ /* 0x0003e8000c101504 */
[----:B0-----:R-:W3:Y:S04]  /*3cf30*/  LDL.LU R8, [R1+0x5c] ;  /* 0x00005c0001087983 */ /* 0x001ee80000300800 */
[----:B------:R-:W4:Y:S04]  /*3cf40*/  LDL.LU.64 R16, [R1+0x140] ;  /* 0x0001400001107983 */ /* 0x000f280000300a00 */
[----:B------:R-:W5:Y:S04]  /*3cf50*/  LDL.LU.64 R24, [R1+0x138] ;  /* 0x0001380001187983 */ /* 0x000f680000300a00 */
[----:B------:R0:W-:Y:S04]  /*3cf60*/  STG.E.U16 [R28.64], R19 ;  /* 0x000000131c007986 */ /* 0x0001e8000c101504 */
[----:B-1----:R-:W2:Y:S04]  /*3cf70*/  LDL.LU.64 R2, [R1+0x130] ;  /* 0x0001300001027983 */ /* 0x002ea80000300a00 */
[----:B0-----:R-:W2:Y:S04]  /*3cf80*/  LDL.LU.64 R28, [R1+0x128] ;  /* 0x00012800011c7983 */ /* 0x001ea80000300a00 */
[----:B------:R-:W2:Y:S04]  /*3cf90*/  LDL.LU R12, [R1+0x1c] ;  /* 0x00001c00010c7983 */ /* 0x000ea80000300800 */
[----:B------:R-:W2:Y:S04]  /*3cfa0*/  LDL.LU R18, [R1+0x4c] ;  /* 0x00004c0001127983 */ /* 0x000ea80000300800 */
[----:B--2---:R0:W-:Y:S04]  /*3cfb0*/  STL [R1+0xce0], R18 ;  /* 0x000ce01201007387 */ /* 0x0041e80000100800 */
[----:B0-----:R-:W2:Y:S04]  /*3cfc0*/  LDL.LU R18, [R1+0x8c] ;  /* 0x00008c0001127983 */ /* 0x001ea80000300800 */
[----:B------:R-:W2:Y:S04]  /*3cfd0*/  LDL.LU.64 R10, [R1+0xe8] ;  /* 0x0000e800010a7983 */ /* 0x000ea80000300a00 */
[----:B--2---:R0:W-:Y:S04]  /*3cfe0*/  STL.64 [R1+0xcc8], R10 ;  /* 0x000cc80a01007387 */ /* 0x0041e80000100a00 */
[----:B0-----:R-:W2:Y:S04]  /*3cff0*/  LDL.LU.64 R10, [R1+0xf0] ;  /* 0x0000f000010a7983 */ /* 0x001ea80000300a00 */
        /* <DEDUP_REMOVED lines=12> */
[----:B------:R-:W2:Y:S04]  /*3d0c0*/  LDL.LU R13, [R1+0xc] ;  /* 0x00000c00010d7983 */ /* 0x000ea80000300800 */
[----:B------:R-:W2:Y:S01]  /*3d0d0*/  LDL.LU.64 R22, [R1+0xd8] ;  /* 0x0000d80001167983 */ /* 0x000ea20000300a00 */
[----:B------:R-:W-:-:S02]  /*3d0e0*/  PRMT R4, R19, 0x7632, R4 ;  /* 0x0000763213047816 */ /* 0x000fc40000000004 */
[----:B---3--:R-:W-:-:S03]  /*3d0f0*/  PRMT R0, R8, 0x7632, R0 ;  /* 0x0000763208007816 */ /* 0x008fc60000000000 */
[----:B----4-:R0:W-:Y:S04]  /*3d100*/  STG.E.U16 [R16.64], R4 ;  /* 0x0000000410007986 */ /* 0x0101e8000c101504 */
[----:B-----5:R-:W-:Y:S04]  /*3d110*/  STG.E.U16 [R24.64], R8 ;  /* 0x0000000818007986 */ /* 0x020fe8000c101504 */
[----:B------:R-:W-:Y:S01]  /*3d120*/  STG.E.U16 [R2.64], R0 ;  /* 0x0000000002007986 */ /* 0x000fe2000c101504 */
[----:B0-----:R-:W-:-:S03]  /*3d130*/  PRMT R4, R12, 0x7632, R4 ;  /* 0x000076320c047816 */ /* 0x001fc60000000004 */
[----:B------:R-:W-:Y:S04]  /*3d140*/  STG.E.U16 [R28.64], R12 ;  /* 0x0000000c1c007986 */ /* 0x000fe8000c101504 */
[----:B--2---:R0:W-:Y:S04]  /*3d150*/  STL.64 [R1+0xcb8], R22 ;  /* 0x000cb81601007387 */ /* 0x0041e80000100a00 */
[----:B0-----:R-:W2:Y:S04]  /*3d160*/  LDL.LU.64 R22, [R1+0xe0] ;  /* 0x0000e00001167983 */ /* 0x001ea80000300a00 */
[----:B------:R-:W3:Y:S04]  /*3d170*/  LDL.LU.64 R14, [R1+0xd0] ;  /* 0x0000d000010e7983 */ /* 0x000ee80000300a00 */
[----:B------:R-:W4:Y:S04]  /*3d180*/  LDL.LU R5, [R1+0x7c] ;  /* 0x00007c0001057983 */ /* 0x000f280000300800 */
[----:B------:R-:W5:Y:S04]  /*3d190*/  LDL.LU R19, [R1+0x3c] ;  /* 0x00003c0001137983 */ /* 0x000f680000300800 */
[----:B------:R-:W4:Y:S04]  /*3d1a0*/  LDL.LU.64 R26, [R1+0xc8] ;  /* 0x0000c800011a7983 */ /* 0x000f280000300a00 */
[----:B------:R-:W2:Y:S04]  /*3d1b0*/  LDL.LU.64 R20, [R1+0xb0] ;  /* 0x0000b00001147983 */ /* 0x000ea80000300a00 */
[----:B------:R-:W2:Y:S04]  /*3d1c0*/  LDL.LU.64 R16, [R1+0xa8] ;  /* 0x0000a80001107983 */ /* 0x000ea80000300a00 */
[----:B------:R-:W2:Y:S04]  /*3d1d0*/  LDL.LU.64 R24, [R1+0x170] ;  /* 0x0001700001187983 */ /* 0x000ea80000300a00 */
[----:B------:R-:W2:Y:S04]  /*3d1e0*/  LDL.LU.64 R8, [R1+0x168] ;  /* 0x0001680001087983 */ /* 0x000ea80000300a00 */
[----:B------:R-:W2:Y:S04]  /*3d1f0*/  LDL.LU.64 R2, [R1+0x160] ;  /* 0x0001600001027983 */ /* 0x000ea80000300a00 */
[----:B------:R-:W2:Y:S04]  /*3d200*/  LDL.LU.64 R28, [R1+0x180] ;  /* 0x00018000011c7983 */ /* 0x000ea80000300a00 */
[----:B------:R-:W2:Y:S04]  /*3d210*/  LDL.LU R12, [R1+0x6c] ;  /* 0x00006c00010c7983 */ /* 0x000ea80000300800 */
[----:B------:R0:W-:Y:S04]  /*3d220*/  STG.E.U16 [R10.64], R4 ;  /* 0x000000040a007986 */ /* 0x0001e8000c101504 */
[----:B0-----:R-:W2:Y:S01]  /*3d230*/  LDL.LU.64 R10, [R1+0xd00] ;  /* 0x000d0000010a7983 */ /* 0x001ea20000300a00 */
[----:B------:R-:W-:-:S03]  /*3d240*/  PRMT R0, R7, 0x7632, R0 ;  /* 0x0000763207007816 */ /* 0x000fc60000000000 */
[----:B--2---:R0:W-:Y:S04]  /*3d250*/  STG.E.U16 [R10.64], R7 ;  /* 0x000000070a007986 */ /* 0x0041e8000c101504 */
[----:B0-----:R-:W2:Y:S04]  /*3d260*/  LDL.LU.64 R10, [R1+0xcf8] ;  /* 0x000cf800010a7983 */ /* 0x001ea80000300a00 */
[----:B------:R-:W3:Y:S04]  /*3d270*/  LDL.LU.64 R6, [R1+0xb8] ;  /* 0x0000b80001067983 */ /* 0x000ee80000300a00 */
        /* <DEDUP_REMOVED lines=10> */
[----:B0-----:R-:W2:Y:S01]  /*3d320*/  LDL.LU.64 R10, [R1+0xcd0] ;  /* 0x000cd000010a7983 */ /* 0x001ea20000300a00 */
[----:B------:R-:W-:-:S03]  /*3d330*/  PRMT R4, R13, 0x7632, R4 ;  /* 0x000076320d047816 */ /* 0x000fc60000000004 */
[----:B--2---:R0:W-:Y:S04]  /*3d340*/  STG.E.U16 [R10.64], R0 ;  /* 0x000000000a007986 */ /* 0x0041e8000c101504 */
[----:B0-----:R-:W2:Y:S04]  /*3d350*/  LDL.LU.64 R10, [R1+0xcc8] ;  /* 0x000cc800010a7983 */ /* 0x001ea80000300a00 */
[----:B--2---:R0:W-:Y:S04]  /*3d360*/  STG.E.U16 [R10.64], R13 ;  /* 0x0000000d0a007986 */ /* 0x0041e8000c101504 */
[----:B------:R1:W-:Y:S04]  /*3d370*/  STG.E.U16 [R22.64], R4 ;  /* 0x0000000416007986 */ /* 0x0003e8000c101504 */
[----:B0-----:R-:W2:Y:S04]  /*3d380*/  LDL.LU R11, [R1+0xcc0] ;  /* 0x000cc000010b7983 */ /* 0x001ea80000300800 */
[----:B-1----:R-:W3:Y:S01]  /*3d390*/  LDL.LU.64 R22, [R1+0xcb8] ;  /* 0x000cb80001167983 */ /* 0x002ee20000300a00 */
[----:B--2---:R-:W-:-:S03]  /*3d3a0*/  PRMT R0, R11, 0x7632, R0 ;  /* 0x000076320b007816 */ /* 0x004fc60000000000 */
[----:B---3--:R0:W-:Y:S04]  /*3d3b0*/  STG.E.U16 [R22.64], R11 ;  /* 0x0000000b16007986 */ /* 0x0081e8000c101504 */
[----:B------:R1:W-:Y:S04]  /*3d3c0*/  STG.E.U16 [R14.64], R0 ;  /* 0x000000000e007986 */ /* 0x0003e8000c101504 */
[----:B----4-:R2:W-:Y:S04]  /*3d3d0*/  STG.E.U16 [R26.64], R5 ;  /* 0x000000051a007986 */ /* 0x0105e8000c101504 */
[----:B0-----:R-:W3:Y:S04]  /*3d3e0*/  LDL.LU R23, [R1+0xcb0] ;  /* 0x000cb00001177983 */ /* 0x001ee80000300800 */
[----:B------:R-:W4:Y:S04]  /*3d3f0*/  LDL.LU.64 R10, [R1+0xc0] ;  /* 0x0000c000010a7983 */ /* 0x000f280000300a00 */
[----:B-1----:R-:W3:Y:S04]  /*3d400*/  LDL.LU R15, [R1+0xcac] ;  /* 0x000cac00010f7983 */ /* 0x002ee80000300800 */
[----:B--2---:R-:W2:Y:S01]  /*3d410*/  LDL.LU R27, [R1+0xca8] ;  /* 0x000ca800011b7983 */ /* 0x004ea20000300800 */
[----:B------:R-:W-:-:S02]  /*3d420*/  PRMT R4, R5, 0x7632, R4 ;  /* 0x0000763205047816 */ /* 0x000fc40000000004 */
[----:B-----5:R-:W-:-:S03]  /*3d430*/  PRMT R0, R19, 0x7632, R0 ;  /* 0x0000763213007816 */ /* 0x020fc60000000000 */
[----:B----4-:R2:W-:Y:S04]  /*3d440*/  STG.E.U16 [R10.64], R4 ;  /* 0x000000040a007986 */ /* 0x0105e8000c101504 */
[----:B------:R-:W-:Y:S04]  /*3d450*/  STG.E.U16 [R6.64], R19 ;  /* 0x0000001306007986 */ /* 0x000fe8000c101504 */
[----:B------:R3:W-:Y:S01]  /*3d460*/  STG.E.U16 [R20.64], R0 ;  /* 0x0000000014007986 */ /* 0x0007e2000c101504 */
[----:B--2---:R-:W-:-:S03]  /*3d470*/  PRMT R4, R27, 0x7632, R4 ;  /* 0x000076321b047816 */ /* 0x004fc60000000004 */
[----:B------:R0:W-:Y:S04]  /*3d480*/  STG.E.U16 [R16.64], R27 ;  /* 0x0000001b10007986 */ /* 0x0001e8000c101504 */
[----:B------:R-:W-:Y:S01]  /*3d490*/  STG.E.U16 [R24.64], R4 ;  /* 0x0000000418007986 */ /* 0x000fe2000c101504 */
[----:B---3--:R-:W-:-:S03]  /*3d4a0*/  PRMT R0, R15, 0x7632, R0 ;  /* 0x000076320f007816 */ /* 0x008fc60000000000 */
[----:B------:R-:W2:Y:S04]  /*3d4b0*/  LDL.LU R19, [R1+0x2c] ;  /* 0x00002c0001137983 */ /* 0x000ea80000300800 */
[----:B------:R-:W-:Y:S04]  /*3d4c0*/  STG.E.U16 [R8.64], R15 ;  /* 0x0000000f08007986 */ /* 0x000fe8000c101504 */
[----:B0-----:R-:W3:Y:S04]  /*3d4d0*/  LDL.LU.64 R16, [R1+0x1a0] ;  /* 0x0001a00001107983 */ /* 0x001ee80000300a00 */
[----:B------:R0:W-:Y:S04]  /*3d4e0*/  STG.E.U16 [R2.64], R0 ;  /* 0x0000000002007986 */ /* 0x0001e8000c101504 */
[----:B0-----:R-:W4:Y:S04]  /*3d4f0*/  LDL.LU.64 R2, [R1+0x158] ;  /* 0x0001580001027983 */ /* 0x001f280000300a00 */
[----:B----4-:R0:W-:Y:S04]  /*3d500*/  STL.64 [R1+0xc90], R2 ;  /* 0x000c900201007387 */ /* 0x0101e80000100a00 */
[----:B0-----:R-:W4:Y:S04]  /*3d510*/  LDL.LU.64 R2, [R1+0x190] ;  /* 0x0001900001027983 */ /* 0x001f280000300a00 */
[----:B------:R-:W-:Y:S04]  /*3d520*/  STG.E.U16 [R28.64], R12 ;  /* 0x0000000c1c007986 */ /* 0x000fe8000c101504 */
[----:B----4-:R0:W-:Y:S04]  /*3d530*/  STL.64 [R1+0xca0], R2 ;  /* 0x000ca00201007387 */ /* 0x0101e80000100a00 */
[----:B0-----:R-:W2:Y:S04]  /*3d540*/  LDL.LU.64 R2, [R1+0x198] ;  /* 0x0001980001027983 */ /* 0x001ea80000300a00 */
[----:B------:R-:W4:Y:S04]  /*3d550*/  LDL.LU.64 R28, [R1+0xa0] ;  /* 0x0000a000011c7983 */ /* 0x000f280000300a00 */
[----:B------:R-:W5:Y:S04]  /*3d560*/  LDL.LU R5, [R1+0x478] ;  /* 0x0004780001057983 */ /* 0x000f680000300800 */
[----:B-----5:R0:W-:Y:S04]  /*3d570*/  STL [R1+0xc78], R5 ;  /* 0x000c780501007387 */ /* 0x0201e80000100800 */
[----:B0-----:R-:W5:Y:S04]  /*3d580*/  LDL.LU R5, [R1+0x734] ;  /* 0x0007340001057983 */ /* 0x001f680000300800 */
[----:B------:R-:W4:Y:S01]  /*3d590*/  LDL.LU R24, [R1+0x728] ;  /* 0x0007280001187983 */ /* 0x000f220000300800 */
[----:B------:R-:W-:-:S05]  /*3d5a0*/  PRMT R0, R12, 0x7632, R0 ;  /* 0x000076320c007816 */ /* 0x000fca0000000000 */
[----:B---3--:R-:W-:Y:S04]  /*3d5b0*/  STG.E.U16 [R16.64], R0 ;  /* 0x0000000010007986 */ /* 0x008fe8000c101504 */
[----:B--2---:R-:W-:Y:S04]  /*3d5c0*/  STG.E.U16 [R2.64], R19 ;  /* 0x0000001302007986 */ /* 0x004fe8000c101504 */
[----:B----4-:R0:W-:Y:S04]  /*3d5d0*/  STL [R1+0xc74], R24 ;  /* 0x000c741801007387 */ /* 0x0101e80000100800 */
[----:B0-----:R-:W2:Y:S04]  /*3d5e0*/  LDL.LU R24, [R1+0x730] ;  /* 0x0007300001187983 */ /* 0x001ea80000300800 */
[----:B------:R-:W3:Y:S04]  /*3d5f0*/  LDL.LU R6, [R1+0x47c] ;  /* 0x00047c0001067983 */ /* 0x000ee80000300800 */
[----:B------:R-:W4:Y:S04]  /*3d600*/  LDL.LU R7, [R1+0x480] ;  /* 0x0004800001077983 */ /* 0x000f280000300800 */
        /* <DEDUP_REMOVED lines=17> */
[----:B------:R-:W2:Y:S01]  /*3d720*/  LDL.LU.64 R2, [R1+0xca0] ;  /* 0x000ca00001027983 */ /* 0x000ea20000300a00 */
[----:B------:R-:W-:-:S03]  /*3d730*/  PRMT R4, R19, 0x7632, R4 ;  /* 0x0000763213047816 */ /* 0x000fc60000000004 */
[----:B------:R-:W3:Y:S04]  /*3d740*/  LDL.LU R19, [R1+0xc98] ;  /* 0x000c980001137983 */ /* 0x000ee80000300800 */
[----:B--2---:R0:W-:Y:S04]  /*3d750*/  STG.E.U16 [R2.64], R4 ;  /* 0x0000000402007986 */ /* 0x0041e8000c101504 */
[----:B0-----:R-:W2:Y:S01]  /*3d760*/  LDL.LU.64 R2, [R1+0xc90] ;  /* 0x000c900001027983 */ /* 0x001ea20000300a00 */
[----:B---3--:R-:W-:-:S03]  /*3d770*/  PRMT R0, R19, 0x7632, R0 ;  /* 0x0000763213007816 */ /* 0x008fc60000000000 */
[----:B--2---:R0:W-:Y:S04]  /*3d780*/  STG.E.U16 [R2.64], R19 ;  /* 0x0000001302007986 */ /* 0x0041e8000c101504 */
[----:B------:R1:W-:Y:S04]  /*3d790*/  STG.E.U16 [R28.64], R0 ;  /* 0x000000001c007986 */ /* 0x0003e8000c101504 */
[----:B0-----:R-:W2:Y:S04]  /*3d7a0*/  LDL.LU.64 R2, [R1+0xc88] ;  /* 0x000c880001027983 */ /* 0x001ea80000300a00 */
[----:B------:R-:W3:Y:S04]  /*3d7b0*/  LDL.LU R19, [R1+0x704] ;  /* 0x0007040001137983 */ /* 0x000ee80000300800 */
[----:B-1----:R-:W2:Y:S01]  /*3d7c0*/  LDL.LU.64 R28, [R1+0xc80] ;  /* 0x000c8000011c7983 */ /* 0x002ea20000300a00 */
[----:B------:R-:W-:-:S03]  /*3d7d0*/  PRMT R4, R23, 0x7632, R4 ;  /* 0x0000763217047816 */ /* 0x000fc60000000004 */
[----:B------:R-:W3:Y:S04]  /*3d7e0*/  LDL.LU R0, [R1+0x710] ;  /* 0x0007100001007983 */ /* 0x000ee80000300800 */
[----:B--2---:R0:W-:Y:S04]  /*3d7f0*/  STG.E.U16 [R28.64], R23 ;  /* 0x000000171c007986 */ /* 0x0041e8000c101504 */
[----:B------:R1:W-:Y:S04]  /*3d800*/  STG.E.U16 [R2.64], R4 ;  /* 0x0000000402007986 */ /* 0x0003e8000c101504 */
[----:B0-----:R-:W2:Y:S04]  /*3d810*/  LDL.LU R23, [R1+0x71c] ;  /* 0x00071c0001177983 */ /* 0x001ea80000300800 */
[----:B------:R-:W2:Y:S04]  /*3d820*/  LDL.LU R28, [R1+0x718] ;  /* 0x00071800011c7983 */ /* 0x000ea80000300800 */
[----:B------:R-:W2:Y:S04]  /*3d830*/  LDL.LU R29, [R1+0x714] ;  /* 0x00071400011d7983 */ /* 0x000ea80000300800 */
[----:B-1----:R-:W5:Y:S04]  /*3d840*/  LDL.LU R4, [R1+0x474] ;  /* 0x0004740001047983 */ /* 0x002f680000300800 */
[----:B------:R-:W4:Y:S04]  /*3d850*/  LDL.LU R2, [R1+0x724] ;  /* 0x0007240001027983 */ /* 0x000f280000300800 */
[----:B------:R-:W2:Y:S01]  /*3d860*/  LDL.LU R3, [R1+0x720] ;  /* 0x0007200001037983 */ /* 0x000ea20000300800 */
[----:B------:R-:W-:-:S02]  /*3d870*/  FSEL R14, R14, -INF , P5 ;  /* 0xff8000000e0e7808 */ /* 0x000fc40002800000 */
[----:B------:R-:W-:Y:S02]  /*3d880*/  FSEL R15, R15, -INF , P4 ;  /* 0xff8000000f0f7808 */ /* 0x000fe40002000000 */
[----:B------:R-:W-:Y:S02]  /*3d890*/  FSEL R18, R18, -INF , P1 ;  /* 0xff80000012127808 */ /* 0x000fe40000800000 */
[----:B------:R-:W-:Y:S02]  /*3d8a0*/  FSEL R16, R16, -INF , P3 ;  /* 0xff80000010107808 */ /* 0x000fe40001800000 */
[----:B------:R-:W-:Y:S01]  /*3d8b0*/  FSEL R17, R17, -INF , P2 ;  /* 0xff80000011117808 */ /* 0x000fe20001000000 */
[----:B---3--:R-:W-:Y:S01]  /*3d8c0*/  FFMA R12, R12, 0.69314718246459960938, R0 ;  /* 0x3f3172180c0c7823 */ /* 0x008fe20000000000 */
[----:B------:R-:W-:Y:S01]  /*3d8d0*/  BAR.SYNC.DEFER_BLOCKING 0x0 ;  /* 0x0000000000007b1d */ /* 0x000fe20000010000 */
[----:B-----5:R-:W-:-:S05]  /*3d8e0*/  FFMA R4, R4, 0.69314718246459960938, R5 ;  /* 0x3f31721804047823 */ /* 0x020fca0000000005 */
[----:B------:R-:W3:Y:S02]  /*3d8f0*/  LDL.LU R5, [R1+0xc78] ;  /* 0x000c780001057983 */ /* 0x000ee40000300800 */
[----:B---3--:R-:W-:Y:S02]  /*3d900*/  FFMA R5, R5, 0.69314718246459960938, R24 ;  /* 0x3f31721805057823 */ /* 0x008fe40000000018 */
[----:B------:R-:W3:Y:S01]  /*3d910*/  LDL.LU R24, [R1+0xc74] ;  /* 0x000c740001187983 */ /* 0x000ee20000300800 */
[----:B------:R-:W-:-:S03]  /*3d920*/  FFMA R14, R14, 0.69314718246459960938, R26 ;  /* 0x3f3172180e0e7823 */ /* 0x000fc6000000001a */
[----:B------:R-:W0:Y:S01]  /*3d930*/  S2R R26, SR_TID.X ;  /* 0x00000000001a7919 */ /* 0x000e220000002100 */
[----:B------:R-:W-:Y:S01]  /*3d940*/  FFMA R15, R15, 0.69314718246459960938, R19 ;  /* 0x3f3172180f0f7823 */ /* 0x000fe20000000013 */
[----:B------:R-:W-:Y:S01]  /*3d950*/  FSEL R19, R27, -INF , P0 ;  /* 0xff8000001b137808 */ /* 0x000fe20000000000 */
[----:B------:R-:W-:Y:S02]  /*3d960*/  FFMA R18, R18, 0.69314718246459960938, R25 ;  /* 0x3f31721812127823 */ /* 0x000fe40000000019 */
[----:B------:R-:W1:Y:S01]  /*3d970*/  S2R R25, SR_TID.X ;  /* 0x0000000000197919 */ /* 0x000e620000002100 */
[----:B---3--:R-:W-:-:S03]  /*3d980*/  FFMA R6, R6, 0.69314718246459960938, R24 ;  /* 0x3f31721806067823 */ /* 0x008fc60000000018 */
[----:B------:R-:W3:Y:S01]  /*3d990*/  LDL.LU R24, [R1+0xc70] ;  /* 0x000c700001187983 */ /* 0x000ee20000300800 */
[----:B------:R-:W-:-:S03]  /*3d9a0*/  FFMA R19, R19, 0.69314718246459960938, R20 ;  /* 0x3f31721813137823 */ /* 0x000fc60000000014 */
[----:B------:R-:W5:Y:S01]  /*3d9b0*/  S2R R20, SR_TID.X ;  /* 0x0000000000147919 */ /* 0x000f620000002100 */
[----:B0-----:R-:W-:Y:S01]  /*3d9c0*/  SHF.L.U32 R26, R26, 0x2, RZ ;  /* 0x000000021a1a7819 */ /* 0x001fe200000006ff */
[----:B----4-:R-:W-:Y:S02]  /*3d9d0*/  FFMA R7, R7, 0.69314718246459960938, R2 ;  /* 0x3f31721807077823 */ /* 0x010fe40000000002 */
[----:B--2---:R-:W-:Y:S01]  /*3d9e0*/  FFMA R8, R8, 0.69314718246459960938, R3 ;  /* 0x3f31721808087823 */ /* 0x004fe20000000003 */
[----:B------:R-:W-:Y:S01]  /*3d9f0*/  LOP3.LUT R0, R26, 0x70, RZ, 0xc0, !PT ;  /* 0x000000701a007812 */ /* 0x000fe200078ec0ff */
[----:B------:R-:W-:Y:S02]  /*3da00*/  FFMA R9, R9, 0.69314718246459960938, R23 ;  /* 0x3f31721809097823 */ /* 0x000fe40000000017 */
[----:B------:R-:W-:Y:S02]  /*3da10*/  FFMA R10, R10, 0.69314718246459960938, R28 ;  /* 0x3f3172180a0a7823 */ /* 0x000fe4000000001c */
[----:B------:R-:W-:-:S02]  /*3da20*/  FFMA R11, R11, 0.69314718246459960938, R29 ;  /* 0x3f3172180b0b7823 */ /* 0x000fc4000000001d */
[----:B------:R-:W-:Y:S02]  /*3da30*/  FFMA R16, R16, 0.69314718246459960938, R22 ;  /* 0x3f31721810107823 */ /* 0x000fe40000000016 */
[----:B------:R-:W-:Y:S01]  /*3da40*/  FFMA R17, R17, 0.69314718246459960938, R21 ;  /* 0x3f31721811117823 */ /* 0x000fe20000000015 */
[----:B------:R-:W-:Y:S04]  /*3da50*/  STS.128 [R0], R4 ;  /* 0x0000000400007388 */ /* 0x000fe80000000c00 */
[----:B------:R-:W-:Y:S04]  /*3da60*/  STS.128 [R0+0x80], R8 ;  /* 0x0000800800007388 */ /* 0x000fe80000000c00 */
[----:B------:R-:W-:Y:S01]  /*3da70*/  STS.128 [R0+0x180], R16 ;  /* 0x0001801000007388 */ /* 0x000fe20000000c00 */
[----:B-1----:R-:W-:Y:S01]  /*3da80*/  IMAD.SHL.U32 R21, R25, 0x10, RZ ;  /* 0x0000001019157824 */ /* 0x002fe200078e00ff */
[----:B-----5:R-:W-:-:S04]  /*3da90*/  LOP3.LUT R26, R20, 0x60, RZ, 0xc0, !PT ;  /* 0x00000060141a7812 */ /* 0x020fc800078ec0ff */
[----:B------:R-:W-:Y:S02]  /*3daa0*/  LOP3.LUT R21, R21, 0x70, RZ, 0xc0, !PT ;  /* 0x0000007015157812 */ /* 0x000fe400078ec0ff */
[----:B------:R-:W-:Y:S02]  /*3dab0*/  LOP3.LUT R20, R25, 0x18, RZ, 0xc0, !PT ;  /* 0x0000001819147812 */ /* 0x000fe400078ec0ff */
[----:B------:R-:W-:-:S04]  /*3dac0*/  LEA R21, R26, R21, 0x2 ;  /* 0x000000151a157211 */ /* 0x000fc800078e10ff */
[----:B------:R-:W-:Y:S02]  /*3dad0*/  LEA.HI R21, R20, R21, RZ, 0x1f ;  /* 0x0000001514157211 */ /* 0x000fe400078ff8ff */
[----:B------:R-:W-:Y:S01]  /*3dae0*/  LOP3.LUT R26, R25, 0x7f, RZ, 0xc0, !PT ;  /* 0x0000007f191a7812 */ /* 0x000fe200078ec0ff */
[----:B------:R-:W0:Y:S04]  /*3daf0*/  S2R R20, SR_CTAID.Y ;  /* 0x0000000000147919 */ /* 0x000e280000002600 */
[----:B------:R-:W1:Y:S01]  /*3db00*/  S2R R25, SR_CTAID.X ;  /* 0x0000000000197919 */ /* 0x000e620000002500 */
[----:B0-----:R-:W-:Y:S01]  /*3db10*/  IMAD R2, R20, c[0x0][0x1cc], RZ ;  /* 0x0000730014027a24 */ /* 0x001fe200078e02ff */
[----:B-1----:R-:W-:-:S04]  /*3db20*/  LEA R25, R25, R26, 0x7 ;  /* 0x0000001a19197211 */ /* 0x002fc800078e38ff */
[C---:B------:R-:W-:Y:S02]  /*3db30*/  SHF.L.U32 R3, R2.reuse, 0x2, RZ ;  /* 0x0000000202037819 */ /* 0x040fe400000006ff */
[----:B------:R-:W-:Y:S01]  /*3db40*/  SHF.L.U32 R22, R25, 0x2, RZ ;  /* 0x0000000219167819 */ /* 0x000fe200000006ff */
[----:B------:R-:W-:-:S03]  /*3db50*/  IMAD.HI R20, R2, 0x4, RZ ;  /* 0x0000000402147827 */ /* 0x000fc600078e02ff */
[----:B------:R-:W-:Y:S01]  /*3db60*/  IADD3 R2, P0, P1, R22, c[0x0][0x180], R3 ;  /* 0x0000600016027a10 */ /* 0x000fe2000791e003 */
[----:B---3--:R-:W-:-:S05]  /*3db70*/  FFMA R13, R24, 0.69314718246459960938, R13 ;  /* 0x3f317218180d7823 */ /* 0x008fca000000000d */
[----:B------:R-:W-:Y:S04]  /*3db80*/  STS.128 [R0+0x100], R12 ;  /* 0x0001000c00007388 */ /* 0x000fe80000000c00 */
[----:B------:R-:W-:Y:S06]  /*3db90*/  BAR.SYNC.DEFER_BLOCKING 0x0 ;  /* 0x0000000000007b1d */ /* 0x000fec0000010000 */
[----:B------:R0:W1:Y:S02]  /*3dba0*/  LDS R23, [R21] ;  /* 0x0000000015177984 */ /* 0x0000640000000800 */
[----:B0-----:R-:W-:-:S05]  /*3dbb0*/  IMAD.HI R21, R25, 0x4, RZ ;  /* 0x0000000419157827 */ /* 0x001fca00078e02ff */
[----:B------:R-:W-:-:S05]  /*3dbc0*/  IADD3.X R3, R21, c[0x0][0x184], R20, P0, P1 ;  /* 0x0000610015037a10 */ /* 0x000fca00007e2414 */
[----:B-1----:R-:W-:Y:S01]  /*3dbd0*/  STG.E [R2.64], R23 ;  /* 0x0000001702007986 */ /* 0x002fe2000c101904 */
[----:B------:R-:W-:Y:S05]  /*3dbe0*/  EXIT ;  /* 0x000000000000794d */ /* 0x000fea0003800000 */
.L_x_2:
[----:B------:R-:W-:-:S00]  /*3dbf0*/  BRA `(.L_x_2) ;  /* 0xfffffff000007947 */ /* 0x000fc0000383ffff */
[----:B------:R-:W-:-:S00]  /*3dc00*/  NOP ;  /* 0x0000000000007918 */ /* 0x000fc00000000000 */
[----:B------:R-:W-:-:S00]  /*3dc10*/  NOP ;  /* 0x0000000000007918 */ /* 0x000fc00000000000 */
[----:B------:R-:W-:-:S00]  /*3dc20*/  NOP ;  /* 0x0000000000007918 */ /* 0x000fc00000000000 */
[----:B------:R-:W-:-:S00]  /*3dc30*/  NOP ;  /* 0x0000000000007918 */ /* 0x000fc00000000000 */
[----:B------:R-:W-:-:S00]  /*3dc40*/  NOP ;  /* 0x0000000000007918 */ /* 0x000fc00000000000 */
[----:B------:R-:W-:-:S00]  /*3dc50*/  NOP ;  /* 0x0000000000007918 */ /* 0x000fc00000000000 */
[----:B------:R-:W-:-:S00]  /*3dc60*/  NOP ;  /* 0x0000000000007918 */ /* 0x000fc00000000000 */
[----:B------:R-:W-:-:S00]  /*3dc70*/  NOP ;  /* 0x0000000000007918 */ /* 0x000fc00000000000 */
.L_x_3:


//--------------------- .nv.global.init           --------------------------
	.section	.nv.global.init,"aw",@progbits
.nv.global.init:
	.type		_$_str,@object
	.size		_$_str,(.L_0 - _$_str)
_$_str:
        /*0000*/ 	.byte	0x5f, 0x5f, 0x43, 0x55, 0x44, 0x41, 0x5f, 0x46, 0x54, 0x5a, 0x00
.L_0:


//--------------------- .nv.shared.attn_fwd       --------------------------
	.section	.nv.shared.attn_fwd,"aw",@nobits
	.sectionflags	@""
	.align	16
